//
// Generated by NVIDIA NVVM Compiler
//
// Compiler Build ID: CL-36424714
// Cuda compilation tools, release 13.0, V13.0.88
// Based on NVVM 20.0.0
//

.version 9.0
.target sm_100
.address_size 64

	// .globl	_ZN3cub18CUB_300001_SM_10006detail11EmptyKernelIvEEvv
// _ZZN3cub18CUB_300001_SM_10006detail6reduce28DeviceReduceSingleTileKernelINS2_10policy_hubIfjN4cuda3__47maximumIfEEE10Policy1000EN6thrust24THRUST_300001_SM_1000_NS10device_ptrIfEEPdjS8_df14absolute_valueEEvT0_T1_T2_T3_T4_T6_E12temp_storage has been demoted
// _ZZN3cub18CUB_300001_SM_10006detail6reduce18DeviceReduceKernelINS2_10policy_hubIfjN4cuda3__47maximumIfEEE10Policy1000EN6thrust24THRUST_300001_SM_1000_NS10device_ptrIfEEjS8_f14absolute_valueEEvT0_PT3_T1_NS0_13GridEvenShareISJ_EET2_T4_E12temp_storage has been demoted
// _ZZN3cub18CUB_300001_SM_10006detail6reduce28DeviceReduceSingleTileKernelINS2_10policy_hubIfjN4cuda3__47maximumIfEEE10Policy1000EPfPdiS8_dfNS5_3std3__410__identityEEEvT0_T1_T2_T3_T4_T6_E12temp_storage has been demoted
// _ZZN3cub18CUB_300001_SM_10006detail6reduce28DeviceReduceSingleTileKernelINS2_10policy_hubIfyN4cuda3__47maximumIfEEE10Policy1000EN6thrust24THRUST_300001_SM_1000_NS10device_ptrIfEEPdyS8_df14absolute_valueEEvT0_T1_T2_T3_T4_T6_E12temp_storage has been demoted
// _ZZN3cub18CUB_300001_SM_10006detail6reduce18DeviceReduceKernelINS2_10policy_hubIfyN4cuda3__47maximumIfEEE10Policy1000EN6thrust24THRUST_300001_SM_1000_NS10device_ptrIfEEyS8_f14absolute_valueEEvT0_PT3_T1_NS0_13GridEvenShareISJ_EET2_T4_E12temp_storage has been demoted
// _ZZN3cub18CUB_300001_SM_10006detail6reduce28DeviceReduceSingleTileKernelINS2_10policy_hubIfyN4cuda3__47maximumIfEEE10Policy1000EPfPdiS8_dfNS5_3std3__410__identityEEEvT0_T1_T2_T3_T4_T6_E12temp_storage has been demoted
// _ZZN3cub18CUB_300001_SM_10006detail9transform23transform_kernel_ublkcpINS2_19async_copy_policy_tILi128EEEiN4cuda3std3__45minusIfEEN6thrust24THRUST_300001_SM_1000_NS10device_ptrIfEEJffEEEvT0_iT1_T2_DpNS2_16aligned_base_ptrIT3_EEE3bar has been demoted
// _ZZN3cub18CUB_300001_SM_10006detail9transform23transform_kernel_ublkcpINS2_19async_copy_policy_tILi128EEElN4cuda3std3__45minusIfEEN6thrust24THRUST_300001_SM_1000_NS10device_ptrIfEEJffEEEvT0_iT1_T2_DpNS2_16aligned_base_ptrIT3_EEE3bar has been demoted
.global .align 1 .b8 _ZN34_INTERNAL_bd14bf1c_4_k_cu_214087b34cuda3std3__45__cpo5beginE[1];
.global .align 1 .b8 _ZN34_INTERNAL_bd14bf1c_4_k_cu_214087b34cuda3std3__45__cpo3endE[1];
.global .align 1 .b8 _ZN34_INTERNAL_bd14bf1c_4_k_cu_214087b34cuda3std3__45__cpo6cbeginE[1];
.global .align 1 .b8 _ZN34_INTERNAL_bd14bf1c_4_k_cu_214087b34cuda3std3__45__cpo4cendE[1];
.global .align 1 .b8 _ZN34_INTERNAL_bd14bf1c_4_k_cu_214087b34cuda3std3__45__cpo6rbeginE[1];
.global .align 1 .b8 _ZN34_INTERNAL_bd14bf1c_4_k_cu_214087b34cuda3std3__45__cpo4rendE[1];
.global .align 1 .b8 _ZN34_INTERNAL_bd14bf1c_4_k_cu_214087b34cuda3std3__45__cpo7crbeginE[1];
.global .align 1 .b8 _ZN34_INTERNAL_bd14bf1c_4_k_cu_214087b34cuda3std3__45__cpo5crendE[1];
.global .align 1 .b8 _ZN34_INTERNAL_bd14bf1c_4_k_cu_214087b34cuda3std3__436_GLOBAL__N__bd14bf1c_4_k_cu_214087b36ignoreE[1];
.global .align 1 .b8 _ZN34_INTERNAL_bd14bf1c_4_k_cu_214087b34cuda3std3__419piecewise_constructE[1];
.global .align 1 .b8 _ZN34_INTERNAL_bd14bf1c_4_k_cu_214087b34cuda3std3__48in_placeE[1];
.global .align 1 .b8 _ZN34_INTERNAL_bd14bf1c_4_k_cu_214087b34cuda3std3__420unreachable_sentinelE[1];
.global .align 1 .b8 _ZN34_INTERNAL_bd14bf1c_4_k_cu_214087b34cuda3std3__47nulloptE[1];
.global .align 1 .b8 _ZN34_INTERNAL_bd14bf1c_4_k_cu_214087b34cuda3std3__48unexpectE[1];
.global .align 1 .b8 _ZN34_INTERNAL_bd14bf1c_4_k_cu_214087b34cuda3std6ranges3__45__cpo4swapE[1];
.global .align 1 .b8 _ZN34_INTERNAL_bd14bf1c_4_k_cu_214087b34cuda3std6ranges3__45__cpo9iter_moveE[1];
.global .align 1 .b8 _ZN34_INTERNAL_bd14bf1c_4_k_cu_214087b34cuda3std6ranges3__45__cpo5beginE[1];
.global .align 1 .b8 _ZN34_INTERNAL_bd14bf1c_4_k_cu_214087b34cuda3std6ranges3__45__cpo3endE[1];
.global .align 1 .b8 _ZN34_INTERNAL_bd14bf1c_4_k_cu_214087b34cuda3std6ranges3__45__cpo6cbeginE[1];
.global .align 1 .b8 _ZN34_INTERNAL_bd14bf1c_4_k_cu_214087b34cuda3std6ranges3__45__cpo4cendE[1];
.global .align 1 .b8 _ZN34_INTERNAL_bd14bf1c_4_k_cu_214087b34cuda3std6ranges3__45__cpo7advanceE[1];
.global .align 1 .b8 _ZN34_INTERNAL_bd14bf1c_4_k_cu_214087b34cuda3std6ranges3__45__cpo9iter_swapE[1];
.global .align 1 .b8 _ZN34_INTERNAL_bd14bf1c_4_k_cu_214087b34cuda3std6ranges3__45__cpo4nextE[1];
.global .align 1 .b8 _ZN34_INTERNAL_bd14bf1c_4_k_cu_214087b34cuda3std6ranges3__45__cpo4prevE[1];
.global .align 1 .b8 _ZN34_INTERNAL_bd14bf1c_4_k_cu_214087b34cuda3std6ranges3__45__cpo4dataE[1];
.global .align 1 .b8 _ZN34_INTERNAL_bd14bf1c_4_k_cu_214087b34cuda3std6ranges3__45__cpo5cdataE[1];
.global .align 1 .b8 _ZN34_INTERNAL_bd14bf1c_4_k_cu_214087b34cuda3std6ranges3__45__cpo4sizeE[1];
.global .align 1 .b8 _ZN34_INTERNAL_bd14bf1c_4_k_cu_214087b34cuda3std6ranges3__45__cpo5ssizeE[1];
.global .align 1 .b8 _ZN34_INTERNAL_bd14bf1c_4_k_cu_214087b34cuda3std6ranges3__45__cpo8distanceE[1];
.global .align 1 .b8 _ZN34_INTERNAL_bd14bf1c_4_k_cu_214087b36thrust24THRUST_300001_SM_1000_NS8cuda_cub3parE[1];
.global .align 1 .b8 _ZN34_INTERNAL_bd14bf1c_4_k_cu_214087b36thrust24THRUST_300001_SM_1000_NS8cuda_cub10par_nosyncE[1];
.global .align 1 .b8 _ZN34_INTERNAL_bd14bf1c_4_k_cu_214087b36thrust24THRUST_300001_SM_1000_NS6system6detail10sequential3seqE[1];
.global .align 1 .b8 _ZN34_INTERNAL_bd14bf1c_4_k_cu_214087b36thrust24THRUST_300001_SM_1000_NS12placeholders2_1E[1];
.global .align 1 .b8 _ZN34_INTERNAL_bd14bf1c_4_k_cu_214087b36thrust24THRUST_300001_SM_1000_NS12placeholders2_2E[1];
.global .align 1 .b8 _ZN34_INTERNAL_bd14bf1c_4_k_cu_214087b36thrust24THRUST_300001_SM_1000_NS12placeholders2_3E[1];
.global .align 1 .b8 _ZN34_INTERNAL_bd14bf1c_4_k_cu_214087b36thrust24THRUST_300001_SM_1000_NS12placeholders2_4E[1];
.global .align 1 .b8 _ZN34_INTERNAL_bd14bf1c_4_k_cu_214087b36thrust24THRUST_300001_SM_1000_NS12placeholders2_5E[1];
.global .align 1 .b8 _ZN34_INTERNAL_bd14bf1c_4_k_cu_214087b36thrust24THRUST_300001_SM_1000_NS12placeholders2_6E[1];
.global .align 1 .b8 _ZN34_INTERNAL_bd14bf1c_4_k_cu_214087b36thrust24THRUST_300001_SM_1000_NS12placeholders2_7E[1];
.global .align 1 .b8 _ZN34_INTERNAL_bd14bf1c_4_k_cu_214087b36thrust24THRUST_300001_SM_1000_NS12placeholders2_8E[1];
.global .align 1 .b8 _ZN34_INTERNAL_bd14bf1c_4_k_cu_214087b36thrust24THRUST_300001_SM_1000_NS12placeholders2_9E[1];
.global .align 1 .b8 _ZN34_INTERNAL_bd14bf1c_4_k_cu_214087b36thrust24THRUST_300001_SM_1000_NS12placeholders3_10E[1];
.global .align 1 .b8 _ZN34_INTERNAL_bd14bf1c_4_k_cu_214087b36thrust24THRUST_300001_SM_1000_NS3seqE[1];
.extern .shared .align 128 .b8 _ZN3cub18CUB_300001_SM_10006detail9transform4smemE[];

.visible .entry _ZN3cub18CUB_300001_SM_10006detail11EmptyKernelIvEEvv()
{


	ret;

}
	// .globl	_ZN3cub18CUB_300001_SM_10006detail9transform16transform_kernelINS2_10policy_hubILb0EN4cuda3std3__45tupleIJN6thrust24THRUST_300001_SM_1000_NS10device_ptrIfEESC_EEEE10policy1000EiNS7_5minusIfEESC_JPfSI_EEEvT0_iT1_T2_DpNS2_10kernel_argIT3_EE
.visible .entry _ZN3cub18CUB_300001_SM_10006detail9transform16transform_kernelINS2_10policy_hubILb0EN4cuda3std3__45tupleIJN6thrust24THRUST_300001_SM_1000_NS10device_ptrIfEESC_EEEE10policy1000EiNS7_5minusIfEESC_JPfSI_EEEvT0_iT1_T2_DpNS2_10kernel_argIT3_EE(
	.param .u32 _ZN3cub18CUB_300001_SM_10006detail9transform16transform_kernelINS2_10policy_hubILb0EN4cuda3std3__45tupleIJN6thrust24THRUST_300001_SM_1000_NS10device_ptrIfEESC_EEEE10policy1000EiNS7_5minusIfEESC_JPfSI_EEEvT0_iT1_T2_DpNS2_10kernel_argIT3_EE_param_0,
	.param .u32 _ZN3cub18CUB_300001_SM_10006detail9transform16transform_kernelINS2_10policy_hubILb0EN4cuda3std3__45tupleIJN6thrust24THRUST_300001_SM_1000_NS10device_ptrIfEESC_EEEE10policy1000EiNS7_5minusIfEESC_JPfSI_EEEvT0_iT1_T2_DpNS2_10kernel_argIT3_EE_param_1,
	.param .align 1 .b8 _ZN3cub18CUB_300001_SM_10006detail9transform16transform_kernelINS2_10policy_hubILb0EN4cuda3std3__45tupleIJN6thrust24THRUST_300001_SM_1000_NS10device_ptrIfEESC_EEEE10policy1000EiNS7_5minusIfEESC_JPfSI_EEEvT0_iT1_T2_DpNS2_10kernel_argIT3_EE_param_2[1],
	.param .align 8 .b8 _ZN3cub18CUB_300001_SM_10006detail9transform16transform_kernelINS2_10policy_hubILb0EN4cuda3std3__45tupleIJN6thrust24THRUST_300001_SM_1000_NS10device_ptrIfEESC_EEEE10policy1000EiNS7_5minusIfEESC_JPfSI_EEEvT0_iT1_T2_DpNS2_10kernel_argIT3_EE_param_3[8],
	.param .align 8 .b8 _ZN3cub18CUB_300001_SM_10006detail9transform16transform_kernelINS2_10policy_hubILb0EN4cuda3std3__45tupleIJN6thrust24THRUST_300001_SM_1000_NS10device_ptrIfEESC_EEEE10policy1000EiNS7_5minusIfEESC_JPfSI_EEEvT0_iT1_T2_DpNS2_10kernel_argIT3_EE_param_4[16],
	.param .align 8 .b8 _ZN3cub18CUB_300001_SM_10006detail9transform16transform_kernelINS2_10policy_hubILb0EN4cuda3std3__45tupleIJN6thrust24THRUST_300001_SM_1000_NS10device_ptrIfEESC_EEEE10policy1000EiNS7_5minusIfEESC_JPfSI_EEEvT0_iT1_T2_DpNS2_10kernel_argIT3_EE_param_5[16]
)
.maxntid 128
{
	.reg .pred 	%p<28>;
	.reg .b32 	%r<188>;
	.reg .b32 	%f<7>;
	.reg .b64 	%rd<143>;
	// demoted variable
	.shared .align 8 .u64 _ZZN3cub18CUB_300001_SM_10006detail9transform23transform_kernel_ublkcpINS2_19async_copy_policy_tILi128EEEiN4cuda3std3__45minusIfEEN6thrust24THRUST_300001_SM_1000_NS10device_ptrIfEEJffEEEvT0_iT1_T2_DpNS2_16aligned_base_ptrIT3_EEE3bar;
	ld.param.u64 	%rd66, [_ZN3cub18CUB_300001_SM_10006detail9transform16transform_kernelINS2_10policy_hubILb0EN4cuda3std3__45tupleIJN6thrust24THRUST_300001_SM_1000_NS10device_ptrIfEESC_EEEE10policy1000EiNS7_5minusIfEESC_JPfSI_EEEvT0_iT1_T2_DpNS2_10kernel_argIT3_EE_param_5];
	ld.param.u64 	%rd64, [_ZN3cub18CUB_300001_SM_10006detail9transform16transform_kernelINS2_10policy_hubILb0EN4cuda3std3__45tupleIJN6thrust24THRUST_300001_SM_1000_NS10device_ptrIfEESC_EEEE10policy1000EiNS7_5minusIfEESC_JPfSI_EEEvT0_iT1_T2_DpNS2_10kernel_argIT3_EE_param_4];
	ld.param.u32 	%r71, [_ZN3cub18CUB_300001_SM_10006detail9transform16transform_kernelINS2_10policy_hubILb0EN4cuda3std3__45tupleIJN6thrust24THRUST_300001_SM_1000_NS10device_ptrIfEESC_EEEE10policy1000EiNS7_5minusIfEESC_JPfSI_EEEvT0_iT1_T2_DpNS2_10kernel_argIT3_EE_param_0];
	ld.param.u64 	%rd67, [_ZN3cub18CUB_300001_SM_10006detail9transform16transform_kernelINS2_10policy_hubILb0EN4cuda3std3__45tupleIJN6thrust24THRUST_300001_SM_1000_NS10device_ptrIfEESC_EEEE10policy1000EiNS7_5minusIfEESC_JPfSI_EEEvT0_iT1_T2_DpNS2_10kernel_argIT3_EE_param_5+8];
	ld.param.u64 	%rd65, [_ZN3cub18CUB_300001_SM_10006detail9transform16transform_kernelINS2_10policy_hubILb0EN4cuda3std3__45tupleIJN6thrust24THRUST_300001_SM_1000_NS10device_ptrIfEESC_EEEE10policy1000EiNS7_5minusIfEESC_JPfSI_EEEvT0_iT1_T2_DpNS2_10kernel_argIT3_EE_param_4+8];
	ld.param.u64 	%rd68, [_ZN3cub18CUB_300001_SM_10006detail9transform16transform_kernelINS2_10policy_hubILb0EN4cuda3std3__45tupleIJN6thrust24THRUST_300001_SM_1000_NS10device_ptrIfEESC_EEEE10policy1000EiNS7_5minusIfEESC_JPfSI_EEEvT0_iT1_T2_DpNS2_10kernel_argIT3_EE_param_3];
	ld.param.u32 	%r70, [_ZN3cub18CUB_300001_SM_10006detail9transform16transform_kernelINS2_10policy_hubILb0EN4cuda3std3__45tupleIJN6thrust24THRUST_300001_SM_1000_NS10device_ptrIfEESC_EEEE10policy1000EiNS7_5minusIfEESC_JPfSI_EEEvT0_iT1_T2_DpNS2_10kernel_argIT3_EE_param_1];
	cvta.to.global.u64 	%rd1, %rd68;
	cvt.u32.u64 	%r1, %rd65;
	cvt.u32.u64 	%r2, %rd67;
	shl.b32 	%r3, %r70, 7;
	mov.u32 	%r72, %ctaid.x;
	mul.lo.s32 	%r4, %r3, %r72;
	sub.s32 	%r5, %r71, %r4;
	min.s32 	%r6, %r3, %r5;
	setp.eq.s32 	%p1, %r72, 0;
	add.s32 	%r74, %r72, 2;
	mov.u32 	%r75, %nctaid.x;
	setp.ge.u32 	%p2, %r74, %r75;
	shl.b32 	%r7, %r70, 9;
	or.pred  	%p3, %p1, %p2;
	@%p3 bra 	$L__BB1_5;
	mov.b32 	%r139, -1;
	// begin inline asm
	{
	 .reg .pred P_OUT; 
	elect.sync _|P_OUT, %r139;
	selp.b32 %r138, 1, 0, P_OUT; 
}
	// end inline asm
	mov.u32 	%r140, %tid.x;
	setp.gt.u32 	%p18, %r140, 31;
	setp.eq.s32 	%p19, %r138, 0;
	or.pred  	%p20, %p18, %p19;
	@%p20 bra 	$L__BB1_3;
	mov.u32 	%r141, _ZZN3cub18CUB_300001_SM_10006detail9transform23transform_kernel_ublkcpINS2_19async_copy_policy_tILi128EEEiN4cuda3std3__45minusIfEEN6thrust24THRUST_300001_SM_1000_NS10device_ptrIfEEJffEEEvT0_iT1_T2_DpNS2_16aligned_base_ptrIT3_EEE3bar;
	mov.b32 	%r142, 1;
	// begin inline asm
	mbarrier.init.shared.b64 [%r141], %r142;
	// end inline asm
	// begin inline asm
	fence.proxy.async.shared::cta; // 6.
	// end inline asm
	mul.wide.s32 	%rd120, %r4, 4;
	add.s32 	%r151, %r7, 15;
	add.s32 	%r152, %r151, %r1;
	and.b32  	%r144, %r152, -16;
	cvta.to.global.u64 	%rd121, %rd64;
	add.s64 	%rd117, %rd121, %rd120;
	mov.u32 	%r143, _ZN3cub18CUB_300001_SM_10006detail9transform4smemE;
	// begin inline asm
	cp.async.bulk.shared::cluster.global.mbarrier::complete_tx::bytes [%r143], [%rd117], %r144, [%r141];
	// end inline asm
	add.s32 	%r153, %r151, %r2;
	and.b32  	%r147, %r153, -16;
	add.s32 	%r154, %r143, %r7;
	add.s32 	%r146, %r154, 128;
	cvta.to.global.u64 	%rd122, %rd66;
	add.s64 	%rd118, %rd122, %rd120;
	// begin inline asm
	cp.async.bulk.shared::cluster.global.mbarrier::complete_tx::bytes [%r146], [%rd118], %r147, [%r141];
	// end inline asm
	add.s32 	%r150, %r147, %r144;
	// begin inline asm
	mbarrier.arrive.expect_tx.release.cta.shared::cta.b64 %rd119, [%r141], %r150; // 8. 
	// end inline asm
$L__BB1_3:
	bar.sync 	0;
	mov.u32 	%r156, _ZZN3cub18CUB_300001_SM_10006detail9transform23transform_kernel_ublkcpINS2_19async_copy_policy_tILi128EEEiN4cuda3std3__45minusIfEEN6thrust24THRUST_300001_SM_1000_NS10device_ptrIfEEJffEEEvT0_iT1_T2_DpNS2_16aligned_base_ptrIT3_EEE3bar;
$L__BB1_4:
	mov.b32 	%r157, 0;
	// begin inline asm
	{
	 .reg .pred P_OUT; 
	mbarrier.try_wait.parity.shared::cta.b64  P_OUT, [%r156], %r157;                                // 7a. 
	selp.b32 %r155, 1, 0, P_OUT; 
}
	// end inline asm
	setp.eq.s32 	%p21, %r155, 0;
	@%p21 bra 	$L__BB1_4;
	bra.uni 	$L__BB1_26;
$L__BB1_5:
	cvt.s64.s32 	%rd4, %r1;
	cvt.s64.s32 	%rd5, %r4;
	shl.b32 	%r77, %r6, 2;
	cvt.s64.s32 	%rd69, %r77;
	shr.u64 	%rd6, %rd69, 2;
	mov.u32 	%r8, %ntid.x;
	mov.u32 	%r9, %ntid.y;
	mul.lo.s32 	%r78, %r8, %r9;
	mov.u32 	%r10, %ntid.z;
	mul.lo.s32 	%r11, %r78, %r10;
	mov.u32 	%r79, %tid.x;
	mov.u32 	%r80, %tid.y;
	mov.u32 	%r81, %tid.z;
	mad.lo.s32 	%r82, %r81, %r9, %r80;
	mad.lo.s32 	%r83, %r82, %r8, %r79;
	cvt.u64.u32 	%rd140, %r83;
	setp.le.u64 	%p4, %rd6, %rd140;
	@%p4 bra 	$L__BB1_15;
	cvt.u32.u64 	%r84, %rd140;
	cvt.u64.u32 	%rd8, %r11;
	add.s32 	%r85, %r84, %r11;
	cvt.u64.u32 	%rd70, %r85;
	max.u64 	%rd71, %rd6, %rd70;
	setp.gt.u64 	%p5, %rd6, %rd70;
	selp.u64 	%rd9, 1, 0, %p5;
	add.s64 	%rd72, %rd9, %rd70;
	sub.s64 	%rd10, %rd71, %rd72;
	and.b64  	%rd73, %rd10, -4294967296;
	setp.ne.s64 	%p6, %rd73, 0;
	@%p6 bra 	$L__BB1_8;
	cvt.u32.u64 	%r86, %rd8;
	cvt.u32.u64 	%r87, %rd10;
	div.u32 	%r88, %r87, %r86;
	cvt.u64.u32 	%rd129, %r88;
	bra.uni 	$L__BB1_9;
$L__BB1_8:
	div.u64 	%rd129, %rd10, %rd8;
$L__BB1_9:
	add.s64 	%rd14, %rd129, %rd9;
	and.b64  	%rd74, %rd14, 3;
	setp.eq.s64 	%p7, %rd74, 3;
	mov.u64 	%rd133, %rd140;
	@%p7 bra 	$L__BB1_12;
	shl.b64 	%rd75, %rd140, 2;
	shl.b64 	%rd76, %rd5, 2;
	add.s64 	%rd77, %rd75, %rd76;
	add.s64 	%rd78, %rd77, %rd4;
	add.s64 	%rd131, %rd64, %rd78;
	mov.u32 	%r90, _ZN3cub18CUB_300001_SM_10006detail9transform4smemE;
	add.s32 	%r91, %r1, %r90;
	shl.b32 	%r92, %r84, 2;
	add.s32 	%r170, %r91, %r92;
	mul.lo.s32 	%r93, %r10, %r9;
	mul.lo.s32 	%r94, %r93, %r8;
	shl.b32 	%r13, %r94, 2;
	add.s64 	%rd79, %rd14, 1;
	and.b64  	%rd80, %rd79, 3;
	neg.s64 	%rd130, %rd80;
	mov.u64 	%rd133, %rd140;
$L__BB1_11:
	.pragma "nounroll";
	// begin inline asm
	cp.async.ca.shared.global [%r170], [%rd131], 4, 4;
	// end inline asm
	add.s64 	%rd133, %rd133, %rd8;
	shl.b64 	%rd82, %rd8, 2;
	add.s64 	%rd131, %rd131, %rd82;
	add.s32 	%r170, %r170, %r13;
	add.s64 	%rd130, %rd130, 1;
	setp.ne.s64 	%p8, %rd130, 0;
	@%p8 bra 	$L__BB1_11;
$L__BB1_12:
	setp.lt.u64 	%p9, %rd14, 3;
	@%p9 bra 	$L__BB1_15;
	shl.b64 	%rd24, %rd8, 2;
	shl.b64 	%rd83, %rd133, 2;
	shl.b64 	%rd84, %rd5, 2;
	add.s64 	%rd25, %rd83, %rd84;
	shl.b64 	%rd85, %rd8, 3;
	add.s64 	%rd26, %rd25, %rd85;
	add.s64 	%rd86, %rd133, %rd5;
	shl.b64 	%rd87, %rd86, 2;
	mad.lo.s64 	%rd27, %rd8, 12, %rd87;
	cvt.u32.u64 	%r96, %rd65;
	mov.u32 	%r97, _ZN3cub18CUB_300001_SM_10006detail9transform4smemE;
	add.s32 	%r98, %r96, %r97;
	mul.lo.s32 	%r99, %r10, %r9;
	mul.lo.s32 	%r100, %r99, %r8;
	shl.b32 	%r101, %r100, 2;
	cvt.u32.u64 	%r102, %rd133;
	shl.b32 	%r103, %r102, 2;
	add.s32 	%r171, %r98, %r103;
	add.s32 	%r174, %r171, %r101;
	shl.b32 	%r104, %r100, 3;
	add.s32 	%r173, %r171, %r104;
	mad.lo.s32 	%r172, %r100, 12, %r171;
	cvt.s64.s32 	%rd88, %rd65;
	add.s64 	%rd134, %rd64, %rd88;
$L__BB1_14:
	add.s64 	%rd89, %rd134, %rd25;
	// begin inline asm
	cp.async.ca.shared.global [%r171], [%rd89], 4, 4;
	// end inline asm
	add.s64 	%rd93, %rd25, %rd24;
	add.s64 	%rd90, %rd134, %rd93;
	// begin inline asm
	cp.async.ca.shared.global [%r174], [%rd90], 4, 4;
	// end inline asm
	add.s64 	%rd91, %rd134, %rd26;
	// begin inline asm
	cp.async.ca.shared.global [%r173], [%rd91], 4, 4;
	// end inline asm
	add.s64 	%rd92, %rd134, %rd27;
	// begin inline asm
	cp.async.ca.shared.global [%r172], [%rd92], 4, 4;
	// end inline asm
	add.s64 	%rd133, %rd133, %rd24;
	mul.wide.u32 	%rd94, %r11, 16;
	add.s64 	%rd134, %rd134, %rd94;
	mul.lo.s32 	%r109, %r10, %r9;
	mul.lo.s32 	%r110, %r109, %r8;
	shl.b32 	%r111, %r110, 4;
	add.s32 	%r174, %r174, %r111;
	add.s32 	%r173, %r173, %r111;
	add.s32 	%r172, %r172, %r111;
	add.s32 	%r171, %r171, %r111;
	setp.lt.u64 	%p10, %rd133, %rd6;
	@%p10 bra 	$L__BB1_14;
$L__BB1_15:
	setp.le.u64 	%p11, %rd6, %rd140;
	// begin inline asm
	cp.async.commit_group;
	// end inline asm
	cvt.s64.s32 	%rd33, %r2;
	@%p11 bra 	$L__BB1_25;
	cvt.u32.u64 	%r112, %rd140;
	cvt.u64.u32 	%rd34, %r11;
	add.s32 	%r113, %r112, %r11;
	cvt.u64.u32 	%rd95, %r113;
	max.u64 	%rd96, %rd6, %rd95;
	setp.gt.u64 	%p12, %rd6, %rd95;
	selp.u64 	%rd35, 1, 0, %p12;
	add.s64 	%rd97, %rd35, %rd95;
	sub.s64 	%rd36, %rd96, %rd97;
	and.b64  	%rd98, %rd36, -4294967296;
	setp.ne.s64 	%p13, %rd98, 0;
	@%p13 bra 	$L__BB1_18;
	cvt.u32.u64 	%r114, %rd34;
	cvt.u32.u64 	%r115, %rd36;
	div.u32 	%r116, %r115, %r114;
	cvt.u64.u32 	%rd136, %r116;
	bra.uni 	$L__BB1_19;
$L__BB1_18:
	div.u64 	%rd136, %rd36, %rd34;
$L__BB1_19:
	add.s64 	%rd40, %rd136, %rd35;
	and.b64  	%rd99, %rd40, 3;
	setp.eq.s64 	%p14, %rd99, 3;
	@%p14 bra 	$L__BB1_22;
	shl.b64 	%rd100, %rd140, 2;
	shl.b64 	%rd101, %rd5, 2;
	add.s64 	%rd102, %rd100, %rd101;
	add.s64 	%rd103, %rd102, %rd33;
	add.s64 	%rd138, %rd66, %rd103;
	shl.b64 	%rd42, %rd34, 2;
	mov.u32 	%r118, _ZN3cub18CUB_300001_SM_10006detail9transform4smemE;
	add.s32 	%r119, %r2, %r118;
	add.s32 	%r120, %r119, %r7;
	shl.b32 	%r121, %r112, 2;
	add.s32 	%r175, %r120, %r121;
	mul.lo.s32 	%r122, %r10, %r9;
	mul.lo.s32 	%r123, %r122, %r8;
	shl.b32 	%r29, %r123, 2;
	add.s64 	%rd104, %rd40, 1;
	and.b64  	%rd105, %rd104, 3;
	neg.s64 	%rd137, %rd105;
$L__BB1_21:
	.pragma "nounroll";
	add.s32 	%r124, %r175, 128;
	// begin inline asm
	cp.async.ca.shared.global [%r124], [%rd138], 4, 4;
	// end inline asm
	add.s64 	%rd140, %rd140, %rd34;
	add.s64 	%rd138, %rd138, %rd42;
	add.s32 	%r175, %r175, %r29;
	add.s64 	%rd137, %rd137, 1;
	setp.ne.s64 	%p15, %rd137, 0;
	@%p15 bra 	$L__BB1_21;
$L__BB1_22:
	setp.lt.u64 	%p16, %rd40, 3;
	@%p16 bra 	$L__BB1_25;
	shl.b64 	%rd51, %rd34, 2;
	shl.b64 	%rd107, %rd140, 2;
	shl.b64 	%rd108, %rd5, 2;
	add.s64 	%rd52, %rd107, %rd108;
	add.s64 	%rd53, %rd52, %rd51;
	shl.b64 	%rd54, %rd34, 4;
	shl.b64 	%rd109, %rd34, 3;
	add.s64 	%rd55, %rd52, %rd109;
	add.s64 	%rd110, %rd140, %rd5;
	shl.b64 	%rd111, %rd110, 2;
	mad.lo.s64 	%rd56, %rd34, 12, %rd111;
	mov.u32 	%r125, _ZN3cub18CUB_300001_SM_10006detail9transform4smemE;
	add.s32 	%r126, %r2, %r125;
	mul.lo.s32 	%r127, %r10, %r9;
	mul.lo.s32 	%r128, %r127, %r8;
	shl.b32 	%r129, %r128, 2;
	cvt.u32.u64 	%r130, %rd140;
	shl.b32 	%r131, %r130, 2;
	add.s32 	%r132, %r126, %r7;
	add.s32 	%r176, %r132, %r131;
	add.s32 	%r179, %r176, %r129;
	shl.b32 	%r33, %r128, 4;
	shl.b32 	%r133, %r128, 3;
	add.s32 	%r178, %r176, %r133;
	mad.lo.s32 	%r177, %r128, 12, %r176;
	add.s64 	%rd141, %rd66, %rd33;
$L__BB1_24:
	add.s64 	%rd113, %rd141, %rd52;
	add.s32 	%r134, %r176, 128;
	// begin inline asm
	cp.async.ca.shared.global [%r134], [%rd113], 4, 4;
	// end inline asm
	add.s64 	%rd114, %rd141, %rd53;
	add.s32 	%r135, %r179, 128;
	// begin inline asm
	cp.async.ca.shared.global [%r135], [%rd114], 4, 4;
	// end inline asm
	add.s64 	%rd115, %rd141, %rd55;
	add.s32 	%r136, %r178, 128;
	// begin inline asm
	cp.async.ca.shared.global [%r136], [%rd115], 4, 4;
	// end inline asm
	add.s64 	%rd116, %rd141, %rd56;
	add.s32 	%r137, %r177, 128;
	// begin inline asm
	cp.async.ca.shared.global [%r137], [%rd116], 4, 4;
	// end inline asm
	add.s64 	%rd140, %rd140, %rd51;
	add.s64 	%rd141, %rd141, %rd54;
	add.s32 	%r179, %r179, %r33;
	add.s32 	%r178, %r178, %r33;
	add.s32 	%r177, %r177, %r33;
	add.s32 	%r176, %r176, %r33;
	setp.lt.u64 	%p17, %rd140, %rd6;
	@%p17 bra 	$L__BB1_24;
$L__BB1_25:
	// begin inline asm
	cp.async.commit_group;
	// end inline asm
	// begin inline asm
	cp.async.wait_group 0;
	// end inline asm
	barrier.sync 	0;
$L__BB1_26:
	cvt.u32.u64 	%r45, %rd65;
	setp.gt.s32 	%p22, %r3, %r5;
	@%p22 bra 	$L__BB1_30;
	setp.lt.s32 	%p23, %r70, 1;
	@%p23 bra 	$L__BB1_35;
	mov.u32 	%r180, %tid.x;
	neg.s32 	%r183, %r70;
	add.s32 	%r158, %r2, %r7;
	shl.b32 	%r159, %r180, 2;
	add.s32 	%r160, %r158, %r159;
	mov.u32 	%r161, _ZN3cub18CUB_300001_SM_10006detail9transform4smemE;
	add.s32 	%r162, %r160, %r161;
	add.s32 	%r182, %r162, 128;
	add.s32 	%r163, %r45, %r159;
	add.s32 	%r181, %r161, %r163;
	mul.wide.s32 	%rd123, %r4, 4;
	add.s64 	%rd62, %rd1, %rd123;
$L__BB1_29:
	.pragma "nounroll";
	mul.wide.s32 	%rd124, %r180, 4;
	add.s64 	%rd125, %rd62, %rd124;
	ld.shared.f32 	%f1, [%r181];
	ld.shared.f32 	%f2, [%r182];
	sub.f32 	%f3, %f1, %f2;
	st.global.f32 	[%rd125], %f3;
	add.s32 	%r183, %r183, 1;
	setp.eq.s32 	%p24, %r183, 0;
	add.s32 	%r182, %r182, 512;
	add.s32 	%r181, %r181, 512;
	add.s32 	%r180, %r180, 128;
	@%p24 bra 	$L__BB1_35;
	bra.uni 	$L__BB1_29;
$L__BB1_30:
	setp.lt.s32 	%p25, %r70, 1;
	@%p25 bra 	$L__BB1_35;
	mov.u32 	%r184, %tid.x;
	neg.s32 	%r187, %r70;
	add.s32 	%r164, %r2, %r7;
	shl.b32 	%r165, %r184, 2;
	add.s32 	%r166, %r164, %r165;
	mov.u32 	%r167, _ZN3cub18CUB_300001_SM_10006detail9transform4smemE;
	add.s32 	%r168, %r166, %r167;
	add.s32 	%r186, %r168, 128;
	add.s32 	%r169, %r45, %r165;
	add.s32 	%r185, %r167, %r169;
	mul.wide.s32 	%rd126, %r4, 4;
	add.s64 	%rd63, %rd1, %rd126;
$L__BB1_32:
	.pragma "nounroll";
	setp.ge.s32 	%p26, %r184, %r6;
	@%p26 bra 	$L__BB1_34;
	ld.shared.f32 	%f4, [%r185];
	ld.shared.f32 	%f5, [%r186];
	sub.f32 	%f6, %f4, %f5;
	mul.wide.s32 	%rd127, %r184, 4;
	add.s64 	%rd128, %rd63, %rd127;
	st.global.f32 	[%rd128], %f6;
$L__BB1_34:
	add.s32 	%r187, %r187, 1;
	setp.ne.s32 	%p27, %r187, 0;
	add.s32 	%r186, %r186, 512;
	add.s32 	%r185, %r185, 512;
	add.s32 	%r184, %r184, 128;
	@%p27 bra 	$L__BB1_32;
$L__BB1_35:
	ret;

}
	// .globl	_ZN3cub18CUB_300001_SM_10006detail9transform16transform_kernelINS2_10policy_hubILb0EN4cuda3std3__45tupleIJN6thrust24THRUST_300001_SM_1000_NS10device_ptrIfEESC_EEEE10policy1000ElNS7_5minusIfEESC_JPfSI_EEEvT0_iT1_T2_DpNS2_10kernel_argIT3_EE
.visible .entry _ZN3cub18CUB_300001_SM_10006detail9transform16transform_kernelINS2_10policy_hubILb0EN4cuda3std3__45tupleIJN6thrust24THRUST_300001_SM_1000_NS10device_ptrIfEESC_EEEE10policy1000ElNS7_5minusIfEESC_JPfSI_EEEvT0_iT1_T2_DpNS2_10kernel_argIT3_EE(
	.param .u64 _ZN3cub18CUB_300001_SM_10006detail9transform16transform_kernelINS2_10policy_hubILb0EN4cuda3std3__45tupleIJN6thrust24THRUST_300001_SM_1000_NS10device_ptrIfEESC_EEEE10policy1000ElNS7_5minusIfEESC_JPfSI_EEEvT0_iT1_T2_DpNS2_10kernel_argIT3_EE_param_0,
	.param .u32 _ZN3cub18CUB_300001_SM_10006detail9transform16transform_kernelINS2_10policy_hubILb0EN4cuda3std3__45tupleIJN6thrust24THRUST_300001_SM_1000_NS10device_ptrIfEESC_EEEE10policy1000ElNS7_5minusIfEESC_JPfSI_EEEvT0_iT1_T2_DpNS2_10kernel_argIT3_EE_param_1,
	.param .align 1 .b8 _ZN3cub18CUB_300001_SM_10006detail9transform16transform_kernelINS2_10policy_hubILb0EN4cuda3std3__45tupleIJN6thrust24THRUST_300001_SM_1000_NS10device_ptrIfEESC_EEEE10policy1000ElNS7_5minusIfEESC_JPfSI_EEEvT0_iT1_T2_DpNS2_10kernel_argIT3_EE_param_2[1],
	.param .align 8 .b8 _ZN3cub18CUB_300001_SM_10006detail9transform16transform_kernelINS2_10policy_hubILb0EN4cuda3std3__45tupleIJN6thrust24THRUST_300001_SM_1000_NS10device_ptrIfEESC_EEEE10policy1000ElNS7_5minusIfEESC_JPfSI_EEEvT0_iT1_T2_DpNS2_10kernel_argIT3_EE_param_3[8],
	.param .align 8 .b8 _ZN3cub18CUB_300001_SM_10006detail9transform16transform_kernelINS2_10policy_hubILb0EN4cuda3std3__45tupleIJN6thrust24THRUST_300001_SM_1000_NS10device_ptrIfEESC_EEEE10policy1000ElNS7_5minusIfEESC_JPfSI_EEEvT0_iT1_T2_DpNS2_10kernel_argIT3_EE_param_4[16],
	.param .align 8 .b8 _ZN3cub18CUB_300001_SM_10006detail9transform16transform_kernelINS2_10policy_hubILb0EN4cuda3std3__45tupleIJN6thrust24THRUST_300001_SM_1000_NS10device_ptrIfEESC_EEEE10policy1000ElNS7_5minusIfEESC_JPfSI_EEEvT0_iT1_T2_DpNS2_10kernel_argIT3_EE_param_5[16]
)
.maxntid 128
{
	.reg .pred 	%p<28>;
	.reg .b32 	%r<181>;
	.reg .b32 	%f<7>;
	.reg .b64 	%rd<147>;
	// demoted variable
	.shared .align 8 .u64 _ZZN3cub18CUB_300001_SM_10006detail9transform23transform_kernel_ublkcpINS2_19async_copy_policy_tILi128EEElN4cuda3std3__45minusIfEEN6thrust24THRUST_300001_SM_1000_NS10device_ptrIfEEJffEEEvT0_iT1_T2_DpNS2_16aligned_base_ptrIT3_EEE3bar;
	ld.param.u64 	%rd68, [_ZN3cub18CUB_300001_SM_10006detail9transform16transform_kernelINS2_10policy_hubILb0EN4cuda3std3__45tupleIJN6thrust24THRUST_300001_SM_1000_NS10device_ptrIfEESC_EEEE10policy1000ElNS7_5minusIfEESC_JPfSI_EEEvT0_iT1_T2_DpNS2_10kernel_argIT3_EE_param_5];
	ld.param.u64 	%rd66, [_ZN3cub18CUB_300001_SM_10006detail9transform16transform_kernelINS2_10policy_hubILb0EN4cuda3std3__45tupleIJN6thrust24THRUST_300001_SM_1000_NS10device_ptrIfEESC_EEEE10policy1000ElNS7_5minusIfEESC_JPfSI_EEEvT0_iT1_T2_DpNS2_10kernel_argIT3_EE_param_4];
	ld.param.u64 	%rd70, [_ZN3cub18CUB_300001_SM_10006detail9transform16transform_kernelINS2_10policy_hubILb0EN4cuda3std3__45tupleIJN6thrust24THRUST_300001_SM_1000_NS10device_ptrIfEESC_EEEE10policy1000ElNS7_5minusIfEESC_JPfSI_EEEvT0_iT1_T2_DpNS2_10kernel_argIT3_EE_param_0];
	ld.param.u64 	%rd69, [_ZN3cub18CUB_300001_SM_10006detail9transform16transform_kernelINS2_10policy_hubILb0EN4cuda3std3__45tupleIJN6thrust24THRUST_300001_SM_1000_NS10device_ptrIfEESC_EEEE10policy1000ElNS7_5minusIfEESC_JPfSI_EEEvT0_iT1_T2_DpNS2_10kernel_argIT3_EE_param_5+8];
	ld.param.u64 	%rd67, [_ZN3cub18CUB_300001_SM_10006detail9transform16transform_kernelINS2_10policy_hubILb0EN4cuda3std3__45tupleIJN6thrust24THRUST_300001_SM_1000_NS10device_ptrIfEESC_EEEE10policy1000ElNS7_5minusIfEESC_JPfSI_EEEvT0_iT1_T2_DpNS2_10kernel_argIT3_EE_param_4+8];
	ld.param.u64 	%rd71, [_ZN3cub18CUB_300001_SM_10006detail9transform16transform_kernelINS2_10policy_hubILb0EN4cuda3std3__45tupleIJN6thrust24THRUST_300001_SM_1000_NS10device_ptrIfEESC_EEEE10policy1000ElNS7_5minusIfEESC_JPfSI_EEEvT0_iT1_T2_DpNS2_10kernel_argIT3_EE_param_3];
	ld.param.u32 	%r68, [_ZN3cub18CUB_300001_SM_10006detail9transform16transform_kernelINS2_10policy_hubILb0EN4cuda3std3__45tupleIJN6thrust24THRUST_300001_SM_1000_NS10device_ptrIfEESC_EEEE10policy1000ElNS7_5minusIfEESC_JPfSI_EEEvT0_iT1_T2_DpNS2_10kernel_argIT3_EE_param_1];
	cvta.to.global.u64 	%rd1, %rd71;
	cvt.u32.u64 	%r1, %rd67;
	cvt.u32.u64 	%r2, %rd69;
	shl.b32 	%r3, %r68, 7;
	mov.u32 	%r69, %ctaid.x;
	cvt.u64.u32 	%rd72, %r69;
	cvt.s64.s32 	%rd73, %r3;
	mul.lo.s64 	%rd4, %rd73, %rd72;
	sub.s64 	%rd74, %rd70, %rd4;
	min.s64 	%rd75, %rd74, %rd73;
	cvt.u32.u64 	%r4, %rd75;
	setp.eq.s32 	%p1, %r69, 0;
	add.s32 	%r71, %r69, 2;
	mov.u32 	%r72, %nctaid.x;
	setp.ge.u32 	%p2, %r71, %r72;
	shl.b32 	%r5, %r68, 9;
	or.pred  	%p3, %p1, %p2;
	@%p3 bra 	$L__BB2_5;
	mov.b32 	%r132, -1;
	// begin inline asm
	{
	 .reg .pred P_OUT; 
	elect.sync _|P_OUT, %r132;
	selp.b32 %r131, 1, 0, P_OUT; 
}
	// end inline asm
	mov.u32 	%r133, %tid.x;
	setp.gt.u32 	%p18, %r133, 31;
	setp.eq.s32 	%p19, %r131, 0;
	or.pred  	%p20, %p18, %p19;
	@%p20 bra 	$L__BB2_3;
	mov.u32 	%r134, _ZZN3cub18CUB_300001_SM_10006detail9transform23transform_kernel_ublkcpINS2_19async_copy_policy_tILi128EEElN4cuda3std3__45minusIfEEN6thrust24THRUST_300001_SM_1000_NS10device_ptrIfEEJffEEEvT0_iT1_T2_DpNS2_16aligned_base_ptrIT3_EEE3bar;
	mov.b32 	%r135, 1;
	// begin inline asm
	mbarrier.init.shared.b64 [%r134], %r135;
	// end inline asm
	// begin inline asm
	fence.proxy.async.shared::cta; // 6.
	// end inline asm
	shl.b64 	%rd124, %rd4, 2;
	add.s32 	%r144, %r5, 15;
	add.s32 	%r145, %r144, %r1;
	and.b32  	%r137, %r145, -16;
	cvta.to.global.u64 	%rd125, %rd66;
	add.s64 	%rd121, %rd125, %rd124;
	mov.u32 	%r136, _ZN3cub18CUB_300001_SM_10006detail9transform4smemE;
	// begin inline asm
	cp.async.bulk.shared::cluster.global.mbarrier::complete_tx::bytes [%r136], [%rd121], %r137, [%r134];
	// end inline asm
	add.s32 	%r146, %r144, %r2;
	and.b32  	%r140, %r146, -16;
	add.s32 	%r147, %r136, %r5;
	add.s32 	%r139, %r147, 128;
	cvta.to.global.u64 	%rd126, %rd68;
	add.s64 	%rd122, %rd126, %rd124;
	// begin inline asm
	cp.async.bulk.shared::cluster.global.mbarrier::complete_tx::bytes [%r139], [%rd122], %r140, [%r134];
	// end inline asm
	add.s32 	%r143, %r140, %r137;
	// begin inline asm
	mbarrier.arrive.expect_tx.release.cta.shared::cta.b64 %rd123, [%r134], %r143; // 8. 
	// end inline asm
$L__BB2_3:
	bar.sync 	0;
	mov.u32 	%r149, _ZZN3cub18CUB_300001_SM_10006detail9transform23transform_kernel_ublkcpINS2_19async_copy_policy_tILi128EEElN4cuda3std3__45minusIfEEN6thrust24THRUST_300001_SM_1000_NS10device_ptrIfEEJffEEEvT0_iT1_T2_DpNS2_16aligned_base_ptrIT3_EEE3bar;
$L__BB2_4:
	mov.b32 	%r150, 0;
	// begin inline asm
	{
	 .reg .pred P_OUT; 
	mbarrier.try_wait.parity.shared::cta.b64  P_OUT, [%r149], %r150;                                // 7a. 
	selp.b32 %r148, 1, 0, P_OUT; 
}
	// end inline asm
	setp.eq.s32 	%p21, %r148, 0;
	@%p21 bra 	$L__BB2_4;
	bra.uni 	$L__BB2_26;
$L__BB2_5:
	cvt.s64.s32 	%rd5, %r1;
	shl.b32 	%r74, %r4, 2;
	cvt.s64.s32 	%rd76, %r74;
	shr.u64 	%rd6, %rd76, 2;
	mov.u32 	%r6, %ntid.x;
	mov.u32 	%r7, %ntid.y;
	mul.lo.s32 	%r75, %r6, %r7;
	mov.u32 	%r8, %ntid.z;
	mul.lo.s32 	%r9, %r75, %r8;
	mov.u32 	%r76, %tid.x;
	mov.u32 	%r77, %tid.y;
	mov.u32 	%r78, %tid.z;
	mad.lo.s32 	%r79, %r78, %r7, %r77;
	mad.lo.s32 	%r80, %r79, %r6, %r76;
	cvt.u64.u32 	%rd144, %r80;
	setp.le.u64 	%p4, %rd6, %rd144;
	@%p4 bra 	$L__BB2_15;
	cvt.u32.u64 	%r81, %rd144;
	cvt.u64.u32 	%rd8, %r9;
	add.s32 	%r82, %r81, %r9;
	cvt.u64.u32 	%rd77, %r82;
	max.u64 	%rd78, %rd6, %rd77;
	setp.gt.u64 	%p5, %rd6, %rd77;
	selp.u64 	%rd9, 1, 0, %p5;
	add.s64 	%rd79, %rd9, %rd77;
	sub.s64 	%rd10, %rd78, %rd79;
	and.b64  	%rd80, %rd10, -4294967296;
	setp.ne.s64 	%p6, %rd80, 0;
	@%p6 bra 	$L__BB2_8;
	cvt.u32.u64 	%r83, %rd8;
	cvt.u32.u64 	%r84, %rd10;
	div.u32 	%r85, %r84, %r83;
	cvt.u64.u32 	%rd133, %r85;
	bra.uni 	$L__BB2_9;
$L__BB2_8:
	div.u64 	%rd133, %rd10, %rd8;
$L__BB2_9:
	add.s64 	%rd14, %rd133, %rd9;
	and.b64  	%rd81, %rd14, 3;
	setp.eq.s64 	%p7, %rd81, 3;
	mov.u64 	%rd137, %rd144;
	@%p7 bra 	$L__BB2_12;
	shl.b64 	%rd82, %rd4, 2;
	shl.b64 	%rd83, %rd144, 2;
	add.s64 	%rd84, %rd82, %rd83;
	add.s64 	%rd85, %rd84, %rd5;
	add.s64 	%rd135, %rd66, %rd85;
	shl.b64 	%rd16, %rd8, 2;
	mov.u32 	%r87, _ZN3cub18CUB_300001_SM_10006detail9transform4smemE;
	add.s32 	%r88, %r1, %r87;
	shl.b32 	%r89, %r81, 2;
	add.s32 	%r163, %r88, %r89;
	mul.lo.s32 	%r90, %r8, %r7;
	mul.lo.s32 	%r91, %r90, %r6;
	shl.b32 	%r11, %r91, 2;
	add.s64 	%rd86, %rd14, 1;
	and.b64  	%rd87, %rd86, 3;
	neg.s64 	%rd134, %rd87;
	mov.u64 	%rd137, %rd144;
$L__BB2_11:
	.pragma "nounroll";
	// begin inline asm
	cp.async.ca.shared.global [%r163], [%rd135], 4, 4;
	// end inline asm
	add.s64 	%rd137, %rd137, %rd8;
	add.s64 	%rd135, %rd135, %rd16;
	add.s32 	%r163, %r163, %r11;
	add.s64 	%rd134, %rd134, 1;
	setp.ne.s64 	%p8, %rd134, 0;
	@%p8 bra 	$L__BB2_11;
$L__BB2_12:
	setp.lt.u64 	%p9, %rd14, 3;
	@%p9 bra 	$L__BB2_15;
	shl.b64 	%rd25, %rd8, 2;
	shl.b64 	%rd89, %rd4, 2;
	shl.b64 	%rd90, %rd137, 2;
	add.s64 	%rd26, %rd89, %rd90;
	shl.b64 	%rd27, %rd8, 4;
	shl.b64 	%rd91, %rd8, 3;
	add.s64 	%rd28, %rd26, %rd91;
	add.s64 	%rd92, %rd137, %rd4;
	shl.b64 	%rd93, %rd92, 2;
	mad.lo.s64 	%rd29, %rd8, 12, %rd93;
	mov.u32 	%r93, _ZN3cub18CUB_300001_SM_10006detail9transform4smemE;
	add.s32 	%r94, %r1, %r93;
	mul.lo.s32 	%r95, %r8, %r7;
	mul.lo.s32 	%r96, %r95, %r6;
	shl.b32 	%r97, %r96, 2;
	cvt.u32.u64 	%r98, %rd137;
	shl.b32 	%r99, %r98, 2;
	add.s32 	%r164, %r94, %r99;
	add.s32 	%r167, %r164, %r97;
	shl.b32 	%r15, %r96, 4;
	shl.b32 	%r100, %r96, 3;
	add.s32 	%r166, %r164, %r100;
	mad.lo.s32 	%r165, %r96, 12, %r164;
	cvt.s64.s32 	%rd94, %r1;
	add.s64 	%rd138, %rd66, %rd94;
$L__BB2_14:
	add.s64 	%rd95, %rd138, %rd26;
	// begin inline asm
	cp.async.ca.shared.global [%r164], [%rd95], 4, 4;
	// end inline asm
	add.s64 	%rd99, %rd26, %rd25;
	add.s64 	%rd96, %rd138, %rd99;
	// begin inline asm
	cp.async.ca.shared.global [%r167], [%rd96], 4, 4;
	// end inline asm
	add.s64 	%rd97, %rd138, %rd28;
	// begin inline asm
	cp.async.ca.shared.global [%r166], [%rd97], 4, 4;
	// end inline asm
	add.s64 	%rd98, %rd138, %rd29;
	// begin inline asm
	cp.async.ca.shared.global [%r165], [%rd98], 4, 4;
	// end inline asm
	add.s64 	%rd137, %rd137, %rd25;
	add.s64 	%rd138, %rd138, %rd27;
	add.s32 	%r167, %r167, %r15;
	add.s32 	%r166, %r166, %r15;
	add.s32 	%r165, %r165, %r15;
	add.s32 	%r164, %r164, %r15;
	setp.lt.u64 	%p10, %rd137, %rd6;
	@%p10 bra 	$L__BB2_14;
$L__BB2_15:
	setp.le.u64 	%p11, %rd6, %rd144;
	// begin inline asm
	cp.async.commit_group;
	// end inline asm
	cvt.s64.s32 	%rd35, %r2;
	@%p11 bra 	$L__BB2_25;
	cvt.u32.u64 	%r105, %rd144;
	cvt.u64.u32 	%rd36, %r9;
	add.s32 	%r106, %r105, %r9;
	cvt.u64.u32 	%rd100, %r106;
	max.u64 	%rd101, %rd6, %rd100;
	setp.gt.u64 	%p12, %rd6, %rd100;
	selp.u64 	%rd37, 1, 0, %p12;
	add.s64 	%rd102, %rd37, %rd100;
	sub.s64 	%rd38, %rd101, %rd102;
	and.b64  	%rd103, %rd38, -4294967296;
	setp.ne.s64 	%p13, %rd103, 0;
	@%p13 bra 	$L__BB2_18;
	cvt.u32.u64 	%r107, %rd36;
	cvt.u32.u64 	%r108, %rd38;
	div.u32 	%r109, %r108, %r107;
	cvt.u64.u32 	%rd140, %r109;
	bra.uni 	$L__BB2_19;
$L__BB2_18:
	div.u64 	%rd140, %rd38, %rd36;
$L__BB2_19:
	add.s64 	%rd42, %rd140, %rd37;
	and.b64  	%rd104, %rd42, 3;
	setp.eq.s64 	%p14, %rd104, 3;
	@%p14 bra 	$L__BB2_22;
	shl.b64 	%rd105, %rd4, 2;
	shl.b64 	%rd106, %rd144, 2;
	add.s64 	%rd107, %rd105, %rd106;
	add.s64 	%rd108, %rd107, %rd35;
	add.s64 	%rd142, %rd68, %rd108;
	shl.b64 	%rd44, %rd36, 2;
	mov.u32 	%r111, _ZN3cub18CUB_300001_SM_10006detail9transform4smemE;
	add.s32 	%r112, %r2, %r111;
	add.s32 	%r113, %r112, %r5;
	shl.b32 	%r114, %r105, 2;
	add.s32 	%r168, %r113, %r114;
	mul.lo.s32 	%r115, %r8, %r7;
	mul.lo.s32 	%r116, %r115, %r6;
	shl.b32 	%r28, %r116, 2;
	add.s64 	%rd109, %rd42, 1;
	and.b64  	%rd110, %rd109, 3;
	neg.s64 	%rd141, %rd110;
$L__BB2_21:
	.pragma "nounroll";
	add.s32 	%r117, %r168, 128;
	// begin inline asm
	cp.async.ca.shared.global [%r117], [%rd142], 4, 4;
	// end inline asm
	add.s64 	%rd144, %rd144, %rd36;
	add.s64 	%rd142, %rd142, %rd44;
	add.s32 	%r168, %r168, %r28;
	add.s64 	%rd141, %rd141, 1;
	setp.ne.s64 	%p15, %rd141, 0;
	@%p15 bra 	$L__BB2_21;
$L__BB2_22:
	setp.lt.u64 	%p16, %rd42, 3;
	@%p16 bra 	$L__BB2_25;
	shl.b64 	%rd53, %rd36, 2;
	shl.b64 	%rd112, %rd4, 2;
	shl.b64 	%rd113, %rd144, 2;
	add.s64 	%rd54, %rd112, %rd113;
	add.s64 	%rd55, %rd54, %rd53;
	shl.b64 	%rd56, %rd36, 4;
	shl.b64 	%rd114, %rd36, 3;
	add.s64 	%rd57, %rd54, %rd114;
	add.s64 	%rd115, %rd144, %rd4;
	shl.b64 	%rd116, %rd115, 2;
	mad.lo.s64 	%rd58, %rd36, 12, %rd116;
	mov.u32 	%r118, _ZN3cub18CUB_300001_SM_10006detail9transform4smemE;
	add.s32 	%r119, %r2, %r118;
	mul.lo.s32 	%r120, %r8, %r7;
	mul.lo.s32 	%r121, %r120, %r6;
	shl.b32 	%r122, %r121, 2;
	cvt.u32.u64 	%r123, %rd144;
	shl.b32 	%r124, %r123, 2;
	add.s32 	%r125, %r119, %r5;
	add.s32 	%r169, %r125, %r124;
	add.s32 	%r172, %r169, %r122;
	shl.b32 	%r32, %r121, 4;
	shl.b32 	%r126, %r121, 3;
	add.s32 	%r171, %r169, %r126;
	mad.lo.s32 	%r170, %r121, 12, %r169;
	add.s64 	%rd145, %rd68, %rd35;
$L__BB2_24:
	add.s64 	%rd117, %rd145, %rd54;
	add.s32 	%r127, %r169, 128;
	// begin inline asm
	cp.async.ca.shared.global [%r127], [%rd117], 4, 4;
	// end inline asm
	add.s64 	%rd118, %rd145, %rd55;
	add.s32 	%r128, %r172, 128;
	// begin inline asm
	cp.async.ca.shared.global [%r128], [%rd118], 4, 4;
	// end inline asm
	add.s64 	%rd119, %rd145, %rd57;
	add.s32 	%r129, %r171, 128;
	// begin inline asm
	cp.async.ca.shared.global [%r129], [%rd119], 4, 4;
	// end inline asm
	add.s64 	%rd120, %rd145, %rd58;
	add.s32 	%r130, %r170, 128;
	// begin inline asm
	cp.async.ca.shared.global [%r130], [%rd120], 4, 4;
	// end inline asm
	add.s64 	%rd144, %rd144, %rd53;
	add.s64 	%rd145, %rd145, %rd56;
	add.s32 	%r172, %r172, %r32;
	add.s32 	%r171, %r171, %r32;
	add.s32 	%r170, %r170, %r32;
	add.s32 	%r169, %r169, %r32;
	setp.lt.u64 	%p17, %rd144, %rd6;
	@%p17 bra 	$L__BB2_24;
$L__BB2_25:
	// begin inline asm
	cp.async.commit_group;
	// end inline asm
	// begin inline asm
	cp.async.wait_group 0;
	// end inline asm
	barrier.sync 	0;
$L__BB2_26:
	setp.eq.s32 	%p22, %r3, %r4;
	@%p22 bra 	$L__BB2_32;
	setp.lt.s32 	%p23, %r68, 1;
	@%p23 bra 	$L__BB2_35;
	mov.u32 	%r177, %tid.x;
	neg.s32 	%r180, %r68;
	add.s32 	%r151, %r2, %r5;
	shl.b32 	%r152, %r177, 2;
	add.s32 	%r153, %r151, %r152;
	mov.u32 	%r154, _ZN3cub18CUB_300001_SM_10006detail9transform4smemE;
	add.s32 	%r155, %r153, %r154;
	add.s32 	%r179, %r155, 128;
	add.s32 	%r156, %r1, %r152;
	add.s32 	%r178, %r154, %r156;
	shl.b64 	%rd127, %rd4, 2;
	add.s64 	%rd64, %rd1, %rd127;
$L__BB2_29:
	.pragma "nounroll";
	setp.ge.s32 	%p24, %r177, %r4;
	@%p24 bra 	$L__BB2_31;
	ld.shared.f32 	%f1, [%r178];
	ld.shared.f32 	%f2, [%r179];
	sub.f32 	%f3, %f1, %f2;
	mul.wide.s32 	%rd128, %r177, 4;
	add.s64 	%rd129, %rd64, %rd128;
	st.global.f32 	[%rd129], %f3;
$L__BB2_31:
	add.s32 	%r180, %r180, 1;
	setp.ne.s32 	%p25, %r180, 0;
	add.s32 	%r179, %r179, 512;
	add.s32 	%r178, %r178, 512;
	add.s32 	%r177, %r177, 128;
	@%p25 bra 	$L__BB2_29;
	bra.uni 	$L__BB2_35;
$L__BB2_32:
	setp.lt.s32 	%p26, %r68, 1;
	@%p26 bra 	$L__BB2_35;
	mov.u32 	%r173, %tid.x;
	neg.s32 	%r176, %r68;
	add.s32 	%r157, %r2, %r5;
	shl.b32 	%r158, %r173, 2;
	add.s32 	%r159, %r157, %r158;
	mov.u32 	%r160, _ZN3cub18CUB_300001_SM_10006detail9transform4smemE;
	add.s32 	%r161, %r159, %r160;
	add.s32 	%r175, %r161, 128;
	add.s32 	%r162, %r1, %r158;
	add.s32 	%r174, %r160, %r162;
	shl.b64 	%rd130, %rd4, 2;
	add.s64 	%rd65, %rd1, %rd130;
$L__BB2_34:
	.pragma "nounroll";
	mul.wide.s32 	%rd131, %r173, 4;
	add.s64 	%rd132, %rd65, %rd131;
	ld.shared.f32 	%f4, [%r174];
	ld.shared.f32 	%f5, [%r175];
	sub.f32 	%f6, %f4, %f5;
	st.global.f32 	[%rd132], %f6;
	add.s32 	%r176, %r176, 1;
	setp.eq.s32 	%p27, %r176, 0;
	add.s32 	%r175, %r175, 512;
	add.s32 	%r174, %r174, 512;
	add.s32 	%r173, %r173, 128;
	@%p27 bra 	$L__BB2_35;
	bra.uni 	$L__BB2_34;
$L__BB2_35:
	ret;

}
	// .globl	_ZN3cub18CUB_300001_SM_10006detail9transform16transform_kernelINS2_10policy_hubILb1EN4cuda3std3__45tupleIJN6thrust24THRUST_300001_SM_1000_NS10device_ptrIfEESC_EEEE10policy1000Ei5saxpySC_JPfSH_EEEvT0_iT1_T2_DpNS2_10kernel_argIT3_EE
.visible .entry _ZN3cub18CUB_300001_SM_10006detail9transform16transform_kernelINS2_10policy_hubILb1EN4cuda3std3__45tupleIJN6thrust24THRUST_300001_SM_1000_NS10device_ptrIfEESC_EEEE10policy1000Ei5saxpySC_JPfSH_EEEvT0_iT1_T2_DpNS2_10kernel_argIT3_EE(
	.param .u32 _ZN3cub18CUB_300001_SM_10006detail9transform16transform_kernelINS2_10policy_hubILb1EN4cuda3std3__45tupleIJN6thrust24THRUST_300001_SM_1000_NS10device_ptrIfEESC_EEEE10policy1000Ei5saxpySC_JPfSH_EEEvT0_iT1_T2_DpNS2_10kernel_argIT3_EE_param_0,
	.param .u32 _ZN3cub18CUB_300001_SM_10006detail9transform16transform_kernelINS2_10policy_hubILb1EN4cuda3std3__45tupleIJN6thrust24THRUST_300001_SM_1000_NS10device_ptrIfEESC_EEEE10policy1000Ei5saxpySC_JPfSH_EEEvT0_iT1_T2_DpNS2_10kernel_argIT3_EE_param_1,
	.param .align 4 .b8 _ZN3cub18CUB_300001_SM_10006detail9transform16transform_kernelINS2_10policy_hubILb1EN4cuda3std3__45tupleIJN6thrust24THRUST_300001_SM_1000_NS10device_ptrIfEESC_EEEE10policy1000Ei5saxpySC_JPfSH_EEEvT0_iT1_T2_DpNS2_10kernel_argIT3_EE_param_2[4],
	.param .align 8 .b8 _ZN3cub18CUB_300001_SM_10006detail9transform16transform_kernelINS2_10policy_hubILb1EN4cuda3std3__45tupleIJN6thrust24THRUST_300001_SM_1000_NS10device_ptrIfEESC_EEEE10policy1000Ei5saxpySC_JPfSH_EEEvT0_iT1_T2_DpNS2_10kernel_argIT3_EE_param_3[8],
	.param .align 8 .b8 _ZN3cub18CUB_300001_SM_10006detail9transform16transform_kernelINS2_10policy_hubILb1EN4cuda3std3__45tupleIJN6thrust24THRUST_300001_SM_1000_NS10device_ptrIfEESC_EEEE10policy1000Ei5saxpySC_JPfSH_EEEvT0_iT1_T2_DpNS2_10kernel_argIT3_EE_param_4[16],
	.param .align 8 .b8 _ZN3cub18CUB_300001_SM_10006detail9transform16transform_kernelINS2_10policy_hubILb1EN4cuda3std3__45tupleIJN6thrust24THRUST_300001_SM_1000_NS10device_ptrIfEESC_EEEE10policy1000Ei5saxpySC_JPfSH_EEEvT0_iT1_T2_DpNS2_10kernel_argIT3_EE_param_5[16]
)
.maxntid 128
{
	.reg .pred 	%p<38>;
	.reg .b32 	%r<81>;
	.reg .b32 	%f<93>;
	.reg .b64 	%rd<97>;

	ld.param.f32 	%f2, [_ZN3cub18CUB_300001_SM_10006detail9transform16transform_kernelINS2_10policy_hubILb1EN4cuda3std3__45tupleIJN6thrust24THRUST_300001_SM_1000_NS10device_ptrIfEESC_EEEE10policy1000Ei5saxpySC_JPfSH_EEEvT0_iT1_T2_DpNS2_10kernel_argIT3_EE_param_2];
	ld.param.u32 	%r45, [_ZN3cub18CUB_300001_SM_10006detail9transform16transform_kernelINS2_10policy_hubILb1EN4cuda3std3__45tupleIJN6thrust24THRUST_300001_SM_1000_NS10device_ptrIfEESC_EEEE10policy1000Ei5saxpySC_JPfSH_EEEvT0_iT1_T2_DpNS2_10kernel_argIT3_EE_param_0];
	ld.param.u64 	%rd27, [_ZN3cub18CUB_300001_SM_10006detail9transform16transform_kernelINS2_10policy_hubILb1EN4cuda3std3__45tupleIJN6thrust24THRUST_300001_SM_1000_NS10device_ptrIfEESC_EEEE10policy1000Ei5saxpySC_JPfSH_EEEvT0_iT1_T2_DpNS2_10kernel_argIT3_EE_param_5];
	ld.param.u64 	%rd25, [_ZN3cub18CUB_300001_SM_10006detail9transform16transform_kernelINS2_10policy_hubILb1EN4cuda3std3__45tupleIJN6thrust24THRUST_300001_SM_1000_NS10device_ptrIfEESC_EEEE10policy1000Ei5saxpySC_JPfSH_EEEvT0_iT1_T2_DpNS2_10kernel_argIT3_EE_param_4];
	ld.param.u64 	%rd29, [_ZN3cub18CUB_300001_SM_10006detail9transform16transform_kernelINS2_10policy_hubILb1EN4cuda3std3__45tupleIJN6thrust24THRUST_300001_SM_1000_NS10device_ptrIfEESC_EEEE10policy1000Ei5saxpySC_JPfSH_EEEvT0_iT1_T2_DpNS2_10kernel_argIT3_EE_param_3];
	ld.param.u32 	%r44, [_ZN3cub18CUB_300001_SM_10006detail9transform16transform_kernelINS2_10policy_hubILb1EN4cuda3std3__45tupleIJN6thrust24THRUST_300001_SM_1000_NS10device_ptrIfEESC_EEEE10policy1000Ei5saxpySC_JPfSH_EEEvT0_iT1_T2_DpNS2_10kernel_argIT3_EE_param_1];
	cvta.to.global.u64 	%rd1, %rd29;
	cvta.to.global.u64 	%rd2, %rd25;
	cvta.to.global.u64 	%rd3, %rd27;
	shl.b32 	%r1, %r44, 7;
	mov.u32 	%r46, %ctaid.x;
	mul.lo.s32 	%r2, %r1, %r46;
	sub.s32 	%r3, %r45, %r2;
	min.s32 	%r4, %r1, %r3;
	shl.b32 	%r5, %r4, 2;
	mov.u32 	%r6, %tid.x;
	shl.b32 	%r71, %r6, 7;
	setp.ge.s32 	%p1, %r71, %r5;
	@%p1 bra 	$L__BB3_5;
	mul.wide.u32 	%rd4, %r6, 128;
	add.s64 	%rd30, %rd2, %rd4;
	mul.wide.s32 	%rd5, %r2, 4;
	add.s64 	%rd94, %rd30, %rd5;
	mov.u32 	%r70, %r71;
$L__BB3_2:
	.pragma "nounroll";
	// begin inline asm
	prefetch.global.L2 [%rd94];
	// end inline asm
	add.s32 	%r70, %r70, 16384;
	add.s64 	%rd94, %rd94, 16384;
	setp.lt.s32 	%p2, %r70, %r5;
	@%p2 bra 	$L__BB3_2;
	add.s64 	%rd32, %rd3, %rd4;
	add.s64 	%rd95, %rd32, %rd5;
$L__BB3_4:
	.pragma "nounroll";
	// begin inline asm
	prefetch.global.L2 [%rd95];
	// end inline asm
	add.s32 	%r71, %r71, 16384;
	add.s64 	%rd95, %rd95, 16384;
	setp.lt.s32 	%p3, %r71, %r5;
	@%p3 bra 	$L__BB3_4;
$L__BB3_5:
	mul.wide.s32 	%rd96, %r2, 4;
	add.s64 	%rd12, %rd2, %rd96;
	add.s64 	%rd13, %rd3, %rd96;
	add.s64 	%rd14, %rd1, %rd96;
	setp.gt.s32 	%p4, %r1, %r3;
	@%p4 bra 	$L__BB3_18;
	setp.lt.s32 	%p5, %r44, 1;
	@%p5 bra 	$L__BB3_59;
	setp.lt.u32 	%p6, %r44, 8;
	mov.b32 	%r79, 0;
	@%p6 bra 	$L__BB3_10;
	and.b32  	%r48, %r44, 2147483640;
	neg.s32 	%r73, %r48;
	mul.wide.u32 	%rd35, %r6, 4;
	add.s64 	%rd15, %rd1, %rd35;
	add.s64 	%rd36, %rd96, 1536;
	add.s64 	%rd17, %rd2, %rd36;
	add.s32 	%r72, %r6, 128;
	add.s64 	%rd18, %rd3, %rd36;
	add.s64 	%rd19, %rd1, %rd36;
$L__BB3_9:
	.pragma "nounroll";
	and.b32  	%r79, %r44, 2147483640;
	mul.wide.s32 	%rd37, %r72, 4;
	add.s64 	%rd38, %rd17, %rd37;
	add.s64 	%rd39, %rd18, %rd37;
	add.s64 	%rd40, %rd19, %rd37;
	cvta.to.global.u64 	%rd41, %rd25;
	mul.wide.u32 	%rd42, %r6, 4;
	add.s64 	%rd43, %rd41, %rd42;
	add.s64 	%rd44, %rd43, %rd96;
	cvta.to.global.u64 	%rd45, %rd27;
	add.s64 	%rd46, %rd45, %rd42;
	add.s64 	%rd47, %rd46, %rd96;
	ld.global.f32 	%f3, [%rd44];
	ld.global.f32 	%f4, [%rd47];
	fma.rn.f32 	%f5, %f2, %f3, %f4;
	add.s64 	%rd48, %rd15, %rd96;
	st.global.f32 	[%rd48], %f5;
	ld.global.f32 	%f6, [%rd38+-1536];
	ld.global.f32 	%f7, [%rd39+-1536];
	fma.rn.f32 	%f8, %f2, %f6, %f7;
	st.global.f32 	[%rd40+-1536], %f8;
	ld.global.f32 	%f9, [%rd38+-1024];
	ld.global.f32 	%f10, [%rd39+-1024];
	fma.rn.f32 	%f11, %f2, %f9, %f10;
	st.global.f32 	[%rd40+-1024], %f11;
	ld.global.f32 	%f12, [%rd38+-512];
	ld.global.f32 	%f13, [%rd39+-512];
	fma.rn.f32 	%f14, %f2, %f12, %f13;
	st.global.f32 	[%rd40+-512], %f14;
	ld.global.f32 	%f15, [%rd38];
	ld.global.f32 	%f16, [%rd39];
	fma.rn.f32 	%f17, %f2, %f15, %f16;
	st.global.f32 	[%rd40], %f17;
	ld.global.f32 	%f18, [%rd38+512];
	ld.global.f32 	%f19, [%rd39+512];
	fma.rn.f32 	%f20, %f2, %f18, %f19;
	st.global.f32 	[%rd40+512], %f20;
	ld.global.f32 	%f21, [%rd38+1024];
	ld.global.f32 	%f22, [%rd39+1024];
	fma.rn.f32 	%f23, %f2, %f21, %f22;
	st.global.f32 	[%rd40+1024], %f23;
	ld.global.f32 	%f24, [%rd38+1536];
	ld.global.f32 	%f25, [%rd39+1536];
	fma.rn.f32 	%f26, %f2, %f24, %f25;
	st.global.f32 	[%rd40+1536], %f26;
	add.s32 	%r73, %r73, 8;
	add.s64 	%rd96, %rd96, 4096;
	add.s32 	%r72, %r72, 1024;
	setp.eq.s32 	%p7, %r73, 0;
	@%p7 bra 	$L__BB3_10;
	bra.uni 	$L__BB3_9;
$L__BB3_10:
	and.b32  	%r38, %r44, 7;
	setp.eq.s32 	%p8, %r38, 0;
	@%p8 bra 	$L__BB3_59;
	and.b32  	%r39, %r44, 3;
	setp.lt.u32 	%p9, %r38, 4;
	@%p9 bra 	$L__BB3_13;
	shl.b32 	%r49, %r79, 7;
	add.s32 	%r50, %r49, %r6;
	mul.wide.s32 	%rd49, %r50, 4;
	add.s64 	%rd50, %rd12, %rd49;
	add.s64 	%rd51, %rd13, %rd49;
	ld.global.f32 	%f27, [%rd50];
	ld.global.f32 	%f28, [%rd51];
	fma.rn.f32 	%f29, %f2, %f27, %f28;
	add.s64 	%rd52, %rd14, %rd49;
	st.global.f32 	[%rd52], %f29;
	ld.global.f32 	%f30, [%rd50+512];
	ld.global.f32 	%f31, [%rd51+512];
	fma.rn.f32 	%f32, %f2, %f30, %f31;
	st.global.f32 	[%rd52+512], %f32;
	ld.global.f32 	%f33, [%rd50+1024];
	ld.global.f32 	%f34, [%rd51+1024];
	fma.rn.f32 	%f35, %f2, %f33, %f34;
	st.global.f32 	[%rd52+1024], %f35;
	ld.global.f32 	%f36, [%rd50+1536];
	ld.global.f32 	%f37, [%rd51+1536];
	fma.rn.f32 	%f38, %f2, %f36, %f37;
	st.global.f32 	[%rd52+1536], %f38;
	add.s32 	%r79, %r79, 4;
$L__BB3_13:
	setp.eq.s32 	%p10, %r39, 0;
	@%p10 bra 	$L__BB3_59;
	setp.eq.s32 	%p11, %r39, 1;
	@%p11 bra 	$L__BB3_16;
	shl.b32 	%r51, %r79, 7;
	add.s32 	%r52, %r51, %r6;
	mul.wide.s32 	%rd53, %r52, 4;
	add.s64 	%rd54, %rd12, %rd53;
	add.s64 	%rd55, %rd13, %rd53;
	ld.global.f32 	%f39, [%rd54];
	ld.global.f32 	%f40, [%rd55];
	fma.rn.f32 	%f41, %f2, %f39, %f40;
	add.s64 	%rd56, %rd14, %rd53;
	st.global.f32 	[%rd56], %f41;
	ld.global.f32 	%f42, [%rd54+512];
	ld.global.f32 	%f43, [%rd55+512];
	fma.rn.f32 	%f44, %f2, %f42, %f43;
	st.global.f32 	[%rd56+512], %f44;
	add.s32 	%r79, %r79, 2;
$L__BB3_16:
	and.b32  	%r53, %r44, 1;
	setp.eq.b32 	%p12, %r53, 1;
	not.pred 	%p13, %p12;
	@%p13 bra 	$L__BB3_59;
	shl.b32 	%r54, %r79, 7;
	add.s32 	%r55, %r54, %r6;
	mul.wide.s32 	%rd57, %r55, 4;
	add.s64 	%rd58, %rd12, %rd57;
	add.s64 	%rd59, %rd13, %rd57;
	ld.global.f32 	%f45, [%rd58];
	ld.global.f32 	%f46, [%rd59];
	fma.rn.f32 	%f47, %f2, %f45, %f46;
	add.s64 	%rd60, %rd14, %rd57;
	st.global.f32 	[%rd60], %f47;
	bra.uni 	$L__BB3_59;
$L__BB3_18:
	setp.lt.s32 	%p14, %r44, 1;
	@%p14 bra 	$L__BB3_59;
	and.b32  	%r14, %r44, 7;
	setp.lt.u32 	%p15, %r44, 8;
	mov.b32 	%r75, 0;
	@%p15 bra 	$L__BB3_38;
	and.b32  	%r75, %r44, 2147483640;
	mov.b32 	%r74, 0;
$L__BB3_21:
	.pragma "nounroll";
	shl.b32 	%r58, %r74, 7;
	add.s32 	%r22, %r58, %r6;
	setp.ge.s32 	%p16, %r22, %r4;
	@%p16 bra 	$L__BB3_23;
	mul.wide.u32 	%rd61, %r22, 4;
	add.s64 	%rd62, %rd12, %rd61;
	add.s64 	%rd63, %rd13, %rd61;
	ld.global.f32 	%f48, [%rd62];
	ld.global.f32 	%f49, [%rd63];
	fma.rn.f32 	%f50, %f2, %f48, %f49;
	add.s64 	%rd64, %rd14, %rd61;
	st.global.f32 	[%rd64], %f50;
$L__BB3_23:
	add.s32 	%r59, %r22, 128;
	setp.ge.s32 	%p17, %r59, %r4;
	mul.wide.s32 	%rd65, %r59, 4;
	add.s64 	%rd22, %rd12, %rd65;
	add.s64 	%rd23, %rd13, %rd65;
	add.s64 	%rd24, %rd14, %rd65;
	@%p17 bra 	$L__BB3_25;
	ld.global.f32 	%f51, [%rd22];
	ld.global.f32 	%f52, [%rd23];
	fma.rn.f32 	%f53, %f2, %f51, %f52;
	st.global.f32 	[%rd24], %f53;
$L__BB3_25:
	add.s32 	%r60, %r22, 256;
	setp.ge.s32 	%p18, %r60, %r4;
	@%p18 bra 	$L__BB3_27;
	ld.global.f32 	%f54, [%rd22+512];
	ld.global.f32 	%f55, [%rd23+512];
	fma.rn.f32 	%f56, %f2, %f54, %f55;
	st.global.f32 	[%rd24+512], %f56;
$L__BB3_27:
	add.s32 	%r61, %r22, 384;
	setp.ge.s32 	%p19, %r61, %r4;
	@%p19 bra 	$L__BB3_29;
	ld.global.f32 	%f57, [%rd22+1024];
	ld.global.f32 	%f58, [%rd23+1024];
	fma.rn.f32 	%f59, %f2, %f57, %f58;
	st.global.f32 	[%rd24+1024], %f59;
$L__BB3_29:
	add.s32 	%r62, %r22, 512;
	setp.ge.s32 	%p20, %r62, %r4;
	@%p20 bra 	$L__BB3_31;
	ld.global.f32 	%f60, [%rd22+1536];
	ld.global.f32 	%f61, [%rd23+1536];
	fma.rn.f32 	%f62, %f2, %f60, %f61;
	st.global.f32 	[%rd24+1536], %f62;
$L__BB3_31:
	add.s32 	%r63, %r22, 640;
	setp.ge.s32 	%p21, %r63, %r4;
	@%p21 bra 	$L__BB3_33;
	ld.global.f32 	%f63, [%rd22+2048];
	ld.global.f32 	%f64, [%rd23+2048];
	fma.rn.f32 	%f65, %f2, %f63, %f64;
	st.global.f32 	[%rd24+2048], %f65;
$L__BB3_33:
	add.s32 	%r64, %r22, 768;
	setp.ge.s32 	%p22, %r64, %r4;
	@%p22 bra 	$L__BB3_35;
	ld.global.f32 	%f66, [%rd22+2560];
	ld.global.f32 	%f67, [%rd23+2560];
	fma.rn.f32 	%f68, %f2, %f66, %f67;
	st.global.f32 	[%rd24+2560], %f68;
$L__BB3_35:
	add.s32 	%r65, %r22, 896;
	setp.ge.s32 	%p23, %r65, %r4;
	@%p23 bra 	$L__BB3_37;
	ld.global.f32 	%f69, [%rd22+3072];
	ld.global.f32 	%f70, [%rd23+3072];
	fma.rn.f32 	%f71, %f2, %f69, %f70;
	st.global.f32 	[%rd24+3072], %f71;
$L__BB3_37:
	add.s32 	%r74, %r74, 8;
	setp.ne.s32 	%p24, %r74, %r75;
	@%p24 bra 	$L__BB3_21;
$L__BB3_38:
	setp.eq.s32 	%p25, %r14, 0;
	@%p25 bra 	$L__BB3_59;
	and.b32  	%r25, %r44, 3;
	setp.lt.u32 	%p26, %r14, 4;
	@%p26 bra 	$L__BB3_49;
	shl.b32 	%r66, %r75, 7;
	add.s32 	%r26, %r66, %r6;
	setp.ge.s32 	%p27, %r26, %r4;
	@%p27 bra 	$L__BB3_42;
	mul.wide.s32 	%rd66, %r26, 4;
	add.s64 	%rd67, %rd12, %rd66;
	add.s64 	%rd68, %rd13, %rd66;
	ld.global.f32 	%f72, [%rd67];
	ld.global.f32 	%f73, [%rd68];
	fma.rn.f32 	%f74, %f2, %f72, %f73;
	add.s64 	%rd69, %rd14, %rd66;
	st.global.f32 	[%rd69], %f74;
$L__BB3_42:
	add.s32 	%r27, %r26, 128;
	setp.ge.s32 	%p28, %r27, %r4;
	@%p28 bra 	$L__BB3_44;
	mul.wide.s32 	%rd70, %r27, 4;
	add.s64 	%rd71, %rd12, %rd70;
	add.s64 	%rd72, %rd13, %rd70;
	ld.global.f32 	%f75, [%rd71];
	ld.global.f32 	%f76, [%rd72];
	fma.rn.f32 	%f77, %f2, %f75, %f76;
	add.s64 	%rd73, %rd14, %rd70;
	st.global.f32 	[%rd73], %f77;
$L__BB3_44:
	add.s32 	%r28, %r26, 256;
	setp.ge.s32 	%p29, %r28, %r4;
	@%p29 bra 	$L__BB3_46;
	mul.wide.s32 	%rd74, %r28, 4;
	add.s64 	%rd75, %rd12, %rd74;
	add.s64 	%rd76, %rd13, %rd74;
	ld.global.f32 	%f78, [%rd75];
	ld.global.f32 	%f79, [%rd76];
	fma.rn.f32 	%f80, %f2, %f78, %f79;
	add.s64 	%rd77, %rd14, %rd74;
	st.global.f32 	[%rd77], %f80;
$L__BB3_46:
	add.s32 	%r29, %r26, 384;
	setp.ge.s32 	%p30, %r29, %r4;
	@%p30 bra 	$L__BB3_48;
	mul.wide.s32 	%rd78, %r29, 4;
	add.s64 	%rd79, %rd12, %rd78;
	add.s64 	%rd80, %rd13, %rd78;
	ld.global.f32 	%f81, [%rd79];
	ld.global.f32 	%f82, [%rd80];
	fma.rn.f32 	%f83, %f2, %f81, %f82;
	add.s64 	%rd81, %rd14, %rd78;
	st.global.f32 	[%rd81], %f83;
$L__BB3_48:
	add.s32 	%r75, %r75, 4;
$L__BB3_49:
	setp.eq.s32 	%p31, %r25, 0;
	@%p31 bra 	$L__BB3_59;
	setp.eq.s32 	%p32, %r25, 1;
	@%p32 bra 	$L__BB3_56;
	shl.b32 	%r67, %r75, 7;
	add.s32 	%r32, %r67, %r6;
	setp.ge.s32 	%p33, %r32, %r4;
	@%p33 bra 	$L__BB3_53;
	mul.wide.s32 	%rd82, %r32, 4;
	add.s64 	%rd83, %rd12, %rd82;
	add.s64 	%rd84, %rd13, %rd82;
	ld.global.f32 	%f84, [%rd83];
	ld.global.f32 	%f85, [%rd84];
	fma.rn.f32 	%f86, %f2, %f84, %f85;
	add.s64 	%rd85, %rd14, %rd82;
	st.global.f32 	[%rd85], %f86;
$L__BB3_53:
	add.s32 	%r33, %r32, 128;
	setp.ge.s32 	%p34, %r33, %r4;
	@%p34 bra 	$L__BB3_55;
	mul.wide.s32 	%rd86, %r33, 4;
	add.s64 	%rd87, %rd12, %rd86;
	add.s64 	%rd88, %rd13, %rd86;
	ld.global.f32 	%f87, [%rd87];
	ld.global.f32 	%f88, [%rd88];
	fma.rn.f32 	%f89, %f2, %f87, %f88;
	add.s64 	%rd89, %rd14, %rd86;
	st.global.f32 	[%rd89], %f89;
$L__BB3_55:
	add.s32 	%r75, %r75, 2;
$L__BB3_56:
	and.b32  	%r68, %r44, 1;
	setp.eq.b32 	%p35, %r68, 1;
	not.pred 	%p36, %p35;
	@%p36 bra 	$L__BB3_59;
	shl.b32 	%r69, %r75, 7;
	add.s32 	%r36, %r69, %r6;
	setp.ge.s32 	%p37, %r36, %r4;
	@%p37 bra 	$L__BB3_59;
	mul.wide.s32 	%rd90, %r36, 4;
	add.s64 	%rd91, %rd12, %rd90;
	add.s64 	%rd92, %rd13, %rd90;
	ld.global.f32 	%f90, [%rd91];
	ld.global.f32 	%f91, [%rd92];
	fma.rn.f32 	%f92, %f2, %f90, %f91;
	add.s64 	%rd93, %rd14, %rd90;
	st.global.f32 	[%rd93], %f92;
$L__BB3_59:
	ret;

}
	// .globl	_ZN3cub18CUB_300001_SM_10006detail9transform16transform_kernelINS2_10policy_hubILb1EN4cuda3std3__45tupleIJN6thrust24THRUST_300001_SM_1000_NS10device_ptrIfEESC_EEEE10policy1000El5saxpySC_JPfSH_EEEvT0_iT1_T2_DpNS2_10kernel_argIT3_EE
.visible .entry _ZN3cub18CUB_300001_SM_10006detail9transform16transform_kernelINS2_10policy_hubILb1EN4cuda3std3__45tupleIJN6thrust24THRUST_300001_SM_1000_NS10device_ptrIfEESC_EEEE10policy1000El5saxpySC_JPfSH_EEEvT0_iT1_T2_DpNS2_10kernel_argIT3_EE(
	.param .u64 _ZN3cub18CUB_300001_SM_10006detail9transform16transform_kernelINS2_10policy_hubILb1EN4cuda3std3__45tupleIJN6thrust24THRUST_300001_SM_1000_NS10device_ptrIfEESC_EEEE10policy1000El5saxpySC_JPfSH_EEEvT0_iT1_T2_DpNS2_10kernel_argIT3_EE_param_0,
	.param .u32 _ZN3cub18CUB_300001_SM_10006detail9transform16transform_kernelINS2_10policy_hubILb1EN4cuda3std3__45tupleIJN6thrust24THRUST_300001_SM_1000_NS10device_ptrIfEESC_EEEE10policy1000El5saxpySC_JPfSH_EEEvT0_iT1_T2_DpNS2_10kernel_argIT3_EE_param_1,
	.param .align 4 .b8 _ZN3cub18CUB_300001_SM_10006detail9transform16transform_kernelINS2_10policy_hubILb1EN4cuda3std3__45tupleIJN6thrust24THRUST_300001_SM_1000_NS10device_ptrIfEESC_EEEE10policy1000El5saxpySC_JPfSH_EEEvT0_iT1_T2_DpNS2_10kernel_argIT3_EE_param_2[4],
	.param .align 8 .b8 _ZN3cub18CUB_300001_SM_10006detail9transform16transform_kernelINS2_10policy_hubILb1EN4cuda3std3__45tupleIJN6thrust24THRUST_300001_SM_1000_NS10device_ptrIfEESC_EEEE10policy1000El5saxpySC_JPfSH_EEEvT0_iT1_T2_DpNS2_10kernel_argIT3_EE_param_3[8],
	.param .align 8 .b8 _ZN3cub18CUB_300001_SM_10006detail9transform16transform_kernelINS2_10policy_hubILb1EN4cuda3std3__45tupleIJN6thrust24THRUST_300001_SM_1000_NS10device_ptrIfEESC_EEEE10policy1000El5saxpySC_JPfSH_EEEvT0_iT1_T2_DpNS2_10kernel_argIT3_EE_param_4[16],
	.param .align 8 .b8 _ZN3cub18CUB_300001_SM_10006detail9transform16transform_kernelINS2_10policy_hubILb1EN4cuda3std3__45tupleIJN6thrust24THRUST_300001_SM_1000_NS10device_ptrIfEESC_EEEE10policy1000El5saxpySC_JPfSH_EEEvT0_iT1_T2_DpNS2_10kernel_argIT3_EE_param_5[16]
)
.maxntid 128
{
	.reg .pred 	%p<38>;
	.reg .b32 	%r<78>;
	.reg .b32 	%f<93>;
	.reg .b64 	%rd<103>;

	ld.param.f32 	%f2, [_ZN3cub18CUB_300001_SM_10006detail9transform16transform_kernelINS2_10policy_hubILb1EN4cuda3std3__45tupleIJN6thrust24THRUST_300001_SM_1000_NS10device_ptrIfEESC_EEEE10policy1000El5saxpySC_JPfSH_EEEvT0_iT1_T2_DpNS2_10kernel_argIT3_EE_param_2];
	ld.param.u64 	%rd30, [_ZN3cub18CUB_300001_SM_10006detail9transform16transform_kernelINS2_10policy_hubILb1EN4cuda3std3__45tupleIJN6thrust24THRUST_300001_SM_1000_NS10device_ptrIfEESC_EEEE10policy1000El5saxpySC_JPfSH_EEEvT0_iT1_T2_DpNS2_10kernel_argIT3_EE_param_0];
	ld.param.u64 	%rd28, [_ZN3cub18CUB_300001_SM_10006detail9transform16transform_kernelINS2_10policy_hubILb1EN4cuda3std3__45tupleIJN6thrust24THRUST_300001_SM_1000_NS10device_ptrIfEESC_EEEE10policy1000El5saxpySC_JPfSH_EEEvT0_iT1_T2_DpNS2_10kernel_argIT3_EE_param_5];
	ld.param.u64 	%rd26, [_ZN3cub18CUB_300001_SM_10006detail9transform16transform_kernelINS2_10policy_hubILb1EN4cuda3std3__45tupleIJN6thrust24THRUST_300001_SM_1000_NS10device_ptrIfEESC_EEEE10policy1000El5saxpySC_JPfSH_EEEvT0_iT1_T2_DpNS2_10kernel_argIT3_EE_param_4];
	ld.param.u64 	%rd31, [_ZN3cub18CUB_300001_SM_10006detail9transform16transform_kernelINS2_10policy_hubILb1EN4cuda3std3__45tupleIJN6thrust24THRUST_300001_SM_1000_NS10device_ptrIfEESC_EEEE10policy1000El5saxpySC_JPfSH_EEEvT0_iT1_T2_DpNS2_10kernel_argIT3_EE_param_3];
	ld.param.u32 	%r42, [_ZN3cub18CUB_300001_SM_10006detail9transform16transform_kernelINS2_10policy_hubILb1EN4cuda3std3__45tupleIJN6thrust24THRUST_300001_SM_1000_NS10device_ptrIfEESC_EEEE10policy1000El5saxpySC_JPfSH_EEEvT0_iT1_T2_DpNS2_10kernel_argIT3_EE_param_1];
	cvta.to.global.u64 	%rd1, %rd31;
	cvta.to.global.u64 	%rd2, %rd26;
	cvta.to.global.u64 	%rd3, %rd28;
	shl.b32 	%r1, %r42, 7;
	mov.u32 	%r43, %ctaid.x;
	cvt.u64.u32 	%rd32, %r43;
	cvt.s64.s32 	%rd33, %r1;
	mul.lo.s64 	%rd4, %rd33, %rd32;
	sub.s64 	%rd34, %rd30, %rd4;
	min.s64 	%rd35, %rd34, %rd33;
	cvt.u32.u64 	%r2, %rd35;
	shl.b32 	%r3, %r2, 2;
	mov.u32 	%r4, %tid.x;
	shl.b32 	%r68, %r4, 7;
	setp.ge.s32 	%p1, %r68, %r3;
	@%p1 bra 	$L__BB4_5;
	shl.b64 	%rd5, %rd4, 2;
	add.s64 	%rd36, %rd2, %rd5;
	mul.wide.u32 	%rd6, %r4, 128;
	add.s64 	%rd100, %rd36, %rd6;
	mov.u32 	%r67, %r68;
$L__BB4_2:
	.pragma "nounroll";
	// begin inline asm
	prefetch.global.L2 [%rd100];
	// end inline asm
	add.s32 	%r67, %r67, 16384;
	add.s64 	%rd100, %rd100, 16384;
	setp.lt.s32 	%p2, %r67, %r3;
	@%p2 bra 	$L__BB4_2;
	add.s64 	%rd38, %rd3, %rd5;
	add.s64 	%rd101, %rd38, %rd6;
$L__BB4_4:
	.pragma "nounroll";
	// begin inline asm
	prefetch.global.L2 [%rd101];
	// end inline asm
	add.s32 	%r68, %r68, 16384;
	add.s64 	%rd101, %rd101, 16384;
	setp.lt.s32 	%p3, %r68, %r3;
	@%p3 bra 	$L__BB4_4;
$L__BB4_5:
	shl.b64 	%rd102, %rd4, 2;
	add.s64 	%rd13, %rd2, %rd102;
	add.s64 	%rd14, %rd3, %rd102;
	add.s64 	%rd15, %rd1, %rd102;
	setp.eq.s32 	%p4, %r1, %r2;
	@%p4 bra 	$L__BB4_47;
	setp.lt.s32 	%p5, %r42, 1;
	@%p5 bra 	$L__BB4_59;
	and.b32  	%r10, %r42, 7;
	setp.lt.u32 	%p6, %r42, 8;
	mov.b32 	%r75, 0;
	@%p6 bra 	$L__BB4_26;
	and.b32  	%r75, %r42, 2147483640;
	mov.b32 	%r71, 0;
$L__BB4_9:
	.pragma "nounroll";
	shl.b32 	%r46, %r71, 7;
	add.s32 	%r20, %r46, %r4;
	setp.ge.s32 	%p7, %r20, %r2;
	@%p7 bra 	$L__BB4_11;
	mul.wide.u32 	%rd41, %r20, 4;
	add.s64 	%rd42, %rd13, %rd41;
	add.s64 	%rd43, %rd14, %rd41;
	ld.global.f32 	%f3, [%rd42];
	ld.global.f32 	%f4, [%rd43];
	fma.rn.f32 	%f5, %f2, %f3, %f4;
	add.s64 	%rd44, %rd15, %rd41;
	st.global.f32 	[%rd44], %f5;
$L__BB4_11:
	add.s32 	%r47, %r20, 128;
	setp.ge.s32 	%p8, %r47, %r2;
	mul.wide.s32 	%rd45, %r47, 4;
	add.s64 	%rd23, %rd13, %rd45;
	add.s64 	%rd24, %rd14, %rd45;
	add.s64 	%rd25, %rd15, %rd45;
	@%p8 bra 	$L__BB4_13;
	ld.global.f32 	%f6, [%rd23];
	ld.global.f32 	%f7, [%rd24];
	fma.rn.f32 	%f8, %f2, %f6, %f7;
	st.global.f32 	[%rd25], %f8;
$L__BB4_13:
	add.s32 	%r48, %r20, 256;
	setp.ge.s32 	%p9, %r48, %r2;
	@%p9 bra 	$L__BB4_15;
	ld.global.f32 	%f9, [%rd23+512];
	ld.global.f32 	%f10, [%rd24+512];
	fma.rn.f32 	%f11, %f2, %f9, %f10;
	st.global.f32 	[%rd25+512], %f11;
$L__BB4_15:
	add.s32 	%r49, %r20, 384;
	setp.ge.s32 	%p10, %r49, %r2;
	@%p10 bra 	$L__BB4_17;
	ld.global.f32 	%f12, [%rd23+1024];
	ld.global.f32 	%f13, [%rd24+1024];
	fma.rn.f32 	%f14, %f2, %f12, %f13;
	st.global.f32 	[%rd25+1024], %f14;
$L__BB4_17:
	add.s32 	%r50, %r20, 512;
	setp.ge.s32 	%p11, %r50, %r2;
	@%p11 bra 	$L__BB4_19;
	ld.global.f32 	%f15, [%rd23+1536];
	ld.global.f32 	%f16, [%rd24+1536];
	fma.rn.f32 	%f17, %f2, %f15, %f16;
	st.global.f32 	[%rd25+1536], %f17;
$L__BB4_19:
	add.s32 	%r51, %r20, 640;
	setp.ge.s32 	%p12, %r51, %r2;
	@%p12 bra 	$L__BB4_21;
	ld.global.f32 	%f18, [%rd23+2048];
	ld.global.f32 	%f19, [%rd24+2048];
	fma.rn.f32 	%f20, %f2, %f18, %f19;
	st.global.f32 	[%rd25+2048], %f20;
$L__BB4_21:
	add.s32 	%r52, %r20, 768;
	setp.ge.s32 	%p13, %r52, %r2;
	@%p13 bra 	$L__BB4_23;
	ld.global.f32 	%f21, [%rd23+2560];
	ld.global.f32 	%f22, [%rd24+2560];
	fma.rn.f32 	%f23, %f2, %f21, %f22;
	st.global.f32 	[%rd25+2560], %f23;
$L__BB4_23:
	add.s32 	%r53, %r20, 896;
	setp.ge.s32 	%p14, %r53, %r2;
	@%p14 bra 	$L__BB4_25;
	ld.global.f32 	%f24, [%rd23+3072];
	ld.global.f32 	%f25, [%rd24+3072];
	fma.rn.f32 	%f26, %f2, %f24, %f25;
	st.global.f32 	[%rd25+3072], %f26;
$L__BB4_25:
	add.s32 	%r71, %r71, 8;
	setp.eq.s32 	%p15, %r71, %r75;
	@%p15 bra 	$L__BB4_26;
	bra.uni 	$L__BB4_9;
$L__BB4_26:
	setp.eq.s32 	%p16, %r10, 0;
	@%p16 bra 	$L__BB4_59;
	and.b32  	%r30, %r42, 3;
	setp.lt.u32 	%p17, %r10, 4;
	@%p17 bra 	$L__BB4_37;
	shl.b32 	%r54, %r75, 7;
	add.s32 	%r31, %r54, %r4;
	setp.ge.s32 	%p18, %r31, %r2;
	@%p18 bra 	$L__BB4_30;
	mul.wide.s32 	%rd46, %r31, 4;
	add.s64 	%rd47, %rd13, %rd46;
	add.s64 	%rd48, %rd14, %rd46;
	ld.global.f32 	%f27, [%rd47];
	ld.global.f32 	%f28, [%rd48];
	fma.rn.f32 	%f29, %f2, %f27, %f28;
	add.s64 	%rd49, %rd15, %rd46;
	st.global.f32 	[%rd49], %f29;
$L__BB4_30:
	add.s32 	%r32, %r31, 128;
	setp.ge.s32 	%p19, %r32, %r2;
	@%p19 bra 	$L__BB4_32;
	mul.wide.s32 	%rd50, %r32, 4;
	add.s64 	%rd51, %rd13, %rd50;
	add.s64 	%rd52, %rd14, %rd50;
	ld.global.f32 	%f30, [%rd51];
	ld.global.f32 	%f31, [%rd52];
	fma.rn.f32 	%f32, %f2, %f30, %f31;
	add.s64 	%rd53, %rd15, %rd50;
	st.global.f32 	[%rd53], %f32;
$L__BB4_32:
	add.s32 	%r33, %r31, 256;
	setp.ge.s32 	%p20, %r33, %r2;
	@%p20 bra 	$L__BB4_34;
	mul.wide.s32 	%rd54, %r33, 4;
	add.s64 	%rd55, %rd13, %rd54;
	add.s64 	%rd56, %rd14, %rd54;
	ld.global.f32 	%f33, [%rd55];
	ld.global.f32 	%f34, [%rd56];
	fma.rn.f32 	%f35, %f2, %f33, %f34;
	add.s64 	%rd57, %rd15, %rd54;
	st.global.f32 	[%rd57], %f35;
$L__BB4_34:
	add.s32 	%r34, %r31, 384;
	setp.ge.s32 	%p21, %r34, %r2;
	@%p21 bra 	$L__BB4_36;
	mul.wide.s32 	%rd58, %r34, 4;
	add.s64 	%rd59, %rd13, %rd58;
	add.s64 	%rd60, %rd14, %rd58;
	ld.global.f32 	%f36, [%rd59];
	ld.global.f32 	%f37, [%rd60];
	fma.rn.f32 	%f38, %f2, %f36, %f37;
	add.s64 	%rd61, %rd15, %rd58;
	st.global.f32 	[%rd61], %f38;
$L__BB4_36:
	add.s32 	%r75, %r75, 4;
$L__BB4_37:
	setp.eq.s32 	%p22, %r30, 0;
	@%p22 bra 	$L__BB4_59;
	setp.eq.s32 	%p23, %r30, 1;
	@%p23 bra 	$L__BB4_44;
	shl.b32 	%r55, %r75, 7;
	add.s32 	%r37, %r55, %r4;
	setp.ge.s32 	%p24, %r37, %r2;
	@%p24 bra 	$L__BB4_41;
	mul.wide.s32 	%rd62, %r37, 4;
	add.s64 	%rd63, %rd13, %rd62;
	add.s64 	%rd64, %rd14, %rd62;
	ld.global.f32 	%f39, [%rd63];
	ld.global.f32 	%f40, [%rd64];
	fma.rn.f32 	%f41, %f2, %f39, %f40;
	add.s64 	%rd65, %rd15, %rd62;
	st.global.f32 	[%rd65], %f41;
$L__BB4_41:
	add.s32 	%r38, %r37, 128;
	setp.ge.s32 	%p25, %r38, %r2;
	@%p25 bra 	$L__BB4_43;
	mul.wide.s32 	%rd66, %r38, 4;
	add.s64 	%rd67, %rd13, %rd66;
	add.s64 	%rd68, %rd14, %rd66;
	ld.global.f32 	%f42, [%rd67];
	ld.global.f32 	%f43, [%rd68];
	fma.rn.f32 	%f44, %f2, %f42, %f43;
	add.s64 	%rd69, %rd15, %rd66;
	st.global.f32 	[%rd69], %f44;
$L__BB4_43:
	add.s32 	%r75, %r75, 2;
$L__BB4_44:
	and.b32  	%r56, %r42, 1;
	setp.eq.b32 	%p26, %r56, 1;
	not.pred 	%p27, %p26;
	@%p27 bra 	$L__BB4_59;
	shl.b32 	%r57, %r75, 7;
	add.s32 	%r41, %r57, %r4;
	setp.ge.s32 	%p28, %r41, %r2;
	@%p28 bra 	$L__BB4_59;
	mul.wide.s32 	%rd70, %r41, 4;
	add.s64 	%rd71, %rd13, %rd70;
	add.s64 	%rd72, %rd14, %rd70;
	ld.global.f32 	%f45, [%rd71];
	ld.global.f32 	%f46, [%rd72];
	fma.rn.f32 	%f47, %f2, %f45, %f46;
	add.s64 	%rd73, %rd15, %rd70;
	st.global.f32 	[%rd73], %f47;
	bra.uni 	$L__BB4_59;
$L__BB4_47:
	setp.lt.s32 	%p29, %r42, 1;
	@%p29 bra 	$L__BB4_59;
	setp.lt.u32 	%p30, %r42, 8;
	mov.b32 	%r73, 0;
	@%p30 bra 	$L__BB4_51;
	and.b32  	%r73, %r42, 2147483640;
	neg.s32 	%r70, %r73;
	mul.wide.u32 	%rd74, %r4, 4;
	add.s64 	%rd16, %rd1, %rd74;
	add.s64 	%rd75, %rd102, 1536;
	add.s64 	%rd18, %rd2, %rd75;
	add.s32 	%r69, %r4, 128;
	add.s64 	%rd19, %rd3, %rd75;
	add.s64 	%rd20, %rd1, %rd75;
$L__BB4_50:
	.pragma "nounroll";
	mul.wide.s32 	%rd76, %r69, 4;
	add.s64 	%rd77, %rd18, %rd76;
	add.s64 	%rd78, %rd19, %rd76;
	add.s64 	%rd79, %rd20, %rd76;
	cvta.to.global.u64 	%rd80, %rd26;
	mul.wide.u32 	%rd81, %r4, 4;
	add.s64 	%rd82, %rd80, %rd81;
	add.s64 	%rd83, %rd82, %rd102;
	cvta.to.global.u64 	%rd84, %rd28;
	add.s64 	%rd85, %rd84, %rd81;
	add.s64 	%rd86, %rd85, %rd102;
	ld.global.f32 	%f48, [%rd83];
	ld.global.f32 	%f49, [%rd86];
	fma.rn.f32 	%f50, %f2, %f48, %f49;
	add.s64 	%rd87, %rd16, %rd102;
	st.global.f32 	[%rd87], %f50;
	ld.global.f32 	%f51, [%rd77+-1536];
	ld.global.f32 	%f52, [%rd78+-1536];
	fma.rn.f32 	%f53, %f2, %f51, %f52;
	st.global.f32 	[%rd79+-1536], %f53;
	ld.global.f32 	%f54, [%rd77+-1024];
	ld.global.f32 	%f55, [%rd78+-1024];
	fma.rn.f32 	%f56, %f2, %f54, %f55;
	st.global.f32 	[%rd79+-1024], %f56;
	ld.global.f32 	%f57, [%rd77+-512];
	ld.global.f32 	%f58, [%rd78+-512];
	fma.rn.f32 	%f59, %f2, %f57, %f58;
	st.global.f32 	[%rd79+-512], %f59;
	ld.global.f32 	%f60, [%rd77];
	ld.global.f32 	%f61, [%rd78];
	fma.rn.f32 	%f62, %f2, %f60, %f61;
	st.global.f32 	[%rd79], %f62;
	ld.global.f32 	%f63, [%rd77+512];
	ld.global.f32 	%f64, [%rd78+512];
	fma.rn.f32 	%f65, %f2, %f63, %f64;
	st.global.f32 	[%rd79+512], %f65;
	ld.global.f32 	%f66, [%rd77+1024];
	ld.global.f32 	%f67, [%rd78+1024];
	fma.rn.f32 	%f68, %f2, %f66, %f67;
	st.global.f32 	[%rd79+1024], %f68;
	ld.global.f32 	%f69, [%rd77+1536];
	ld.global.f32 	%f70, [%rd78+1536];
	fma.rn.f32 	%f71, %f2, %f69, %f70;
	st.global.f32 	[%rd79+1536], %f71;
	add.s32 	%r70, %r70, 8;
	add.s64 	%rd102, %rd102, 4096;
	add.s32 	%r69, %r69, 1024;
	setp.eq.s32 	%p31, %r70, 0;
	@%p31 bra 	$L__BB4_51;
	bra.uni 	$L__BB4_50;
$L__BB4_51:
	and.b32  	%r23, %r42, 7;
	setp.eq.s32 	%p32, %r23, 0;
	@%p32 bra 	$L__BB4_59;
	and.b32  	%r24, %r42, 3;
	setp.lt.u32 	%p33, %r23, 4;
	@%p33 bra 	$L__BB4_54;
	shl.b32 	%r60, %r73, 7;
	add.s32 	%r61, %r60, %r4;
	mul.wide.s32 	%rd88, %r61, 4;
	add.s64 	%rd89, %rd13, %rd88;
	add.s64 	%rd90, %rd14, %rd88;
	ld.global.f32 	%f72, [%rd89];
	ld.global.f32 	%f73, [%rd90];
	fma.rn.f32 	%f74, %f2, %f72, %f73;
	add.s64 	%rd91, %rd15, %rd88;
	st.global.f32 	[%rd91], %f74;
	ld.global.f32 	%f75, [%rd89+512];
	ld.global.f32 	%f76, [%rd90+512];
	fma.rn.f32 	%f77, %f2, %f75, %f76;
	st.global.f32 	[%rd91+512], %f77;
	ld.global.f32 	%f78, [%rd89+1024];
	ld.global.f32 	%f79, [%rd90+1024];
	fma.rn.f32 	%f80, %f2, %f78, %f79;
	st.global.f32 	[%rd91+1024], %f80;
	ld.global.f32 	%f81, [%rd89+1536];
	ld.global.f32 	%f82, [%rd90+1536];
	fma.rn.f32 	%f83, %f2, %f81, %f82;
	st.global.f32 	[%rd91+1536], %f83;
	add.s32 	%r73, %r73, 4;
$L__BB4_54:
	setp.eq.s32 	%p34, %r24, 0;
	@%p34 bra 	$L__BB4_59;
	setp.eq.s32 	%p35, %r24, 1;
	@%p35 bra 	$L__BB4_57;
	shl.b32 	%r62, %r73, 7;
	add.s32 	%r63, %r62, %r4;
	mul.wide.s32 	%rd92, %r63, 4;
	add.s64 	%rd93, %rd13, %rd92;
	add.s64 	%rd94, %rd14, %rd92;
	ld.global.f32 	%f84, [%rd93];
	ld.global.f32 	%f85, [%rd94];
	fma.rn.f32 	%f86, %f2, %f84, %f85;
	add.s64 	%rd95, %rd15, %rd92;
	st.global.f32 	[%rd95], %f86;
	ld.global.f32 	%f87, [%rd93+512];
	ld.global.f32 	%f88, [%rd94+512];
	fma.rn.f32 	%f89, %f2, %f87, %f88;
	st.global.f32 	[%rd95+512], %f89;
	add.s32 	%r73, %r73, 2;
$L__BB4_57:
	and.b32  	%r64, %r42, 1;
	setp.eq.b32 	%p36, %r64, 1;
	not.pred 	%p37, %p36;
	@%p37 bra 	$L__BB4_59;
	shl.b32 	%r65, %r73, 7;
	add.s32 	%r66, %r65, %r4;
	mul.wide.s32 	%rd96, %r66, 4;
	add.s64 	%rd97, %rd13, %rd96;
	add.s64 	%rd98, %rd14, %rd96;
	ld.global.f32 	%f90, [%rd97];
	ld.global.f32 	%f91, [%rd98];
	fma.rn.f32 	%f92, %f2, %f90, %f91;
	add.s64 	%rd99, %rd15, %rd96;
	st.global.f32 	[%rd99], %f92;
$L__BB4_59:
	ret;

}
	// .globl	_ZN3cub18CUB_300001_SM_10006detail9transform16transform_kernelINS2_10policy_hubILb1EN4cuda3std3__45tupleIJN6thrust24THRUST_300001_SM_1000_NS10device_ptrIfEEEEEE10policy1000Ei14soft_thresholdSC_JPfEEEvT0_iT1_T2_DpNS2_10kernel_argIT3_EE
.visible .entry _ZN3cub18CUB_300001_SM_10006detail9transform16transform_kernelINS2_10policy_hubILb1EN4cuda3std3__45tupleIJN6thrust24THRUST_300001_SM_1000_NS10device_ptrIfEEEEEE10policy1000Ei14soft_thresholdSC_JPfEEEvT0_iT1_T2_DpNS2_10kernel_argIT3_EE(
	.param .u32 _ZN3cub18CUB_300001_SM_10006detail9transform16transform_kernelINS2_10policy_hubILb1EN4cuda3std3__45tupleIJN6thrust24THRUST_300001_SM_1000_NS10device_ptrIfEEEEEE10policy1000Ei14soft_thresholdSC_JPfEEEvT0_iT1_T2_DpNS2_10kernel_argIT3_EE_param_0,
	.param .u32 _ZN3cub18CUB_300001_SM_10006detail9transform16transform_kernelINS2_10policy_hubILb1EN4cuda3std3__45tupleIJN6thrust24THRUST_300001_SM_1000_NS10device_ptrIfEEEEEE10policy1000Ei14soft_thresholdSC_JPfEEEvT0_iT1_T2_DpNS2_10kernel_argIT3_EE_param_1,
	.param .align 4 .b8 _ZN3cub18CUB_300001_SM_10006detail9transform16transform_kernelINS2_10policy_hubILb1EN4cuda3std3__45tupleIJN6thrust24THRUST_300001_SM_1000_NS10device_ptrIfEEEEEE10policy1000Ei14soft_thresholdSC_JPfEEEvT0_iT1_T2_DpNS2_10kernel_argIT3_EE_param_2[4],
	.param .align 8 .b8 _ZN3cub18CUB_300001_SM_10006detail9transform16transform_kernelINS2_10policy_hubILb1EN4cuda3std3__45tupleIJN6thrust24THRUST_300001_SM_1000_NS10device_ptrIfEEEEEE10policy1000Ei14soft_thresholdSC_JPfEEEvT0_iT1_T2_DpNS2_10kernel_argIT3_EE_param_3[8],
	.param .align 8 .b8 _ZN3cub18CUB_300001_SM_10006detail9transform16transform_kernelINS2_10policy_hubILb1EN4cuda3std3__45tupleIJN6thrust24THRUST_300001_SM_1000_NS10device_ptrIfEEEEEE10policy1000Ei14soft_thresholdSC_JPfEEEvT0_iT1_T2_DpNS2_10kernel_argIT3_EE_param_4[16]
)
.maxntid 128
{
	.reg .pred 	%p<59>;
	.reg .b32 	%r<58>;
	.reg .b32 	%f<65>;
	.reg .b64 	%rd<51>;

	ld.param.f32 	%f44, [_ZN3cub18CUB_300001_SM_10006detail9transform16transform_kernelINS2_10policy_hubILb1EN4cuda3std3__45tupleIJN6thrust24THRUST_300001_SM_1000_NS10device_ptrIfEEEEEE10policy1000Ei14soft_thresholdSC_JPfEEEvT0_iT1_T2_DpNS2_10kernel_argIT3_EE_param_2];
	ld.param.u32 	%r40, [_ZN3cub18CUB_300001_SM_10006detail9transform16transform_kernelINS2_10policy_hubILb1EN4cuda3std3__45tupleIJN6thrust24THRUST_300001_SM_1000_NS10device_ptrIfEEEEEE10policy1000Ei14soft_thresholdSC_JPfEEEvT0_iT1_T2_DpNS2_10kernel_argIT3_EE_param_0];
	ld.param.u64 	%rd20, [_ZN3cub18CUB_300001_SM_10006detail9transform16transform_kernelINS2_10policy_hubILb1EN4cuda3std3__45tupleIJN6thrust24THRUST_300001_SM_1000_NS10device_ptrIfEEEEEE10policy1000Ei14soft_thresholdSC_JPfEEEvT0_iT1_T2_DpNS2_10kernel_argIT3_EE_param_4];
	ld.param.u64 	%rd21, [_ZN3cub18CUB_300001_SM_10006detail9transform16transform_kernelINS2_10policy_hubILb1EN4cuda3std3__45tupleIJN6thrust24THRUST_300001_SM_1000_NS10device_ptrIfEEEEEE10policy1000Ei14soft_thresholdSC_JPfEEEvT0_iT1_T2_DpNS2_10kernel_argIT3_EE_param_3];
	ld.param.u32 	%r39, [_ZN3cub18CUB_300001_SM_10006detail9transform16transform_kernelINS2_10policy_hubILb1EN4cuda3std3__45tupleIJN6thrust24THRUST_300001_SM_1000_NS10device_ptrIfEEEEEE10policy1000Ei14soft_thresholdSC_JPfEEEvT0_iT1_T2_DpNS2_10kernel_argIT3_EE_param_1];
	cvta.to.global.u64 	%rd1, %rd21;
	cvta.to.global.u64 	%rd2, %rd20;
	shl.b32 	%r1, %r39, 7;
	mov.u32 	%r41, %ctaid.x;
	mul.lo.s32 	%r2, %r1, %r41;
	sub.s32 	%r3, %r40, %r2;
	min.s32 	%r4, %r1, %r3;
	shl.b32 	%r5, %r4, 2;
	mov.u32 	%r6, %tid.x;
	shl.b32 	%r48, %r6, 7;
	setp.ge.s32 	%p1, %r48, %r5;
	@%p1 bra 	$L__BB5_3;
	mul.wide.u32 	%rd22, %r6, 128;
	add.s64 	%rd23, %rd2, %rd22;
	mul.wide.s32 	%rd24, %r2, 4;
	add.s64 	%rd50, %rd23, %rd24;
$L__BB5_2:
	.pragma "nounroll";
	// begin inline asm
	prefetch.global.L2 [%rd50];
	// end inline asm
	add.s32 	%r48, %r48, 16384;
	add.s64 	%rd50, %rd50, 16384;
	setp.lt.s32 	%p2, %r48, %r5;
	@%p2 bra 	$L__BB5_2;
$L__BB5_3:
	setp.gt.s32 	%p3, %r1, %r3;
	@%p3 bra 	$L__BB5_10;
	setp.lt.s32 	%p4, %r39, 1;
	@%p4 bra 	$L__BB5_68;
	neg.f32 	%f2, %f44;
	and.b32  	%r10, %r39, 3;
	setp.lt.u32 	%p5, %r39, 4;
	mov.b32 	%r55, 0;
	@%p5 bra 	$L__BB5_31;
	and.b32  	%r55, %r39, 2147483644;
	neg.s32 	%r50, %r55;
	mul.wide.s32 	%rd26, %r2, 4;
	add.s64 	%rd27, %rd26, 1024;
	add.s64 	%rd6, %rd2, %rd27;
	add.s64 	%rd7, %rd1, %rd27;
	mov.u32 	%r49, %r6;
$L__BB5_7:
	mul.wide.s32 	%rd10, %r49, 4;
	add.s64 	%rd11, %rd6, %rd10;
	ld.global.f32 	%f4, [%rd11+-1024];
	setp.gt.f32 	%p6, %f4, %f2;
	setp.lt.f32 	%p7, %f4, %f44;
	and.pred  	%p8, %p6, %p7;
	mov.f32 	%f55, 0f00000000;
	@%p8 bra 	$L__BB5_18;
	setp.leu.f32 	%p9, %f4, %f44;
	@%p9 bra 	$L__BB5_17;
	sub.f32 	%f55, %f4, %f44;
	bra.uni 	$L__BB5_18;
$L__BB5_10:
	setp.lt.s32 	%p29, %r39, 1;
	@%p29 bra 	$L__BB5_68;
	neg.f32 	%f3, %f44;
	and.b32  	%r13, %r39, 3;
	setp.lt.u32 	%p30, %r39, 4;
	mov.b32 	%r52, 0;
	@%p30 bra 	$L__BB5_57;
	mul.wide.s32 	%rd31, %r2, 4;
	add.s64 	%rd8, %rd2, %rd31;
	add.s64 	%rd9, %rd1, %rd31;
	and.b32  	%r52, %r39, 2147483644;
	mov.b32 	%r51, 0;
$L__BB5_13:
	shl.b32 	%r46, %r51, 7;
	add.s32 	%r20, %r46, %r6;
	setp.ge.s32 	%p31, %r20, %r4;
	@%p31 bra 	$L__BB5_38;
	mul.wide.s32 	%rd32, %r20, 4;
	add.s64 	%rd33, %rd8, %rd32;
	ld.global.f32 	%f20, [%rd33];
	setp.gt.f32 	%p32, %f20, %f3;
	setp.lt.f32 	%p33, %f20, %f44;
	and.pred  	%p34, %p32, %p33;
	mov.f32 	%f59, 0f00000000;
	@%p34 bra 	$L__BB5_37;
	setp.leu.f32 	%p35, %f20, %f44;
	@%p35 bra 	$L__BB5_36;
	sub.f32 	%f59, %f20, %f44;
	bra.uni 	$L__BB5_37;
$L__BB5_17:
	add.f32 	%f55, %f44, %f4;
$L__BB5_18:
	add.s64 	%rd12, %rd7, %rd10;
	st.global.f32 	[%rd12+-1024], %f55;
	ld.global.f32 	%f8, [%rd11+-512];
	setp.gt.f32 	%p10, %f8, %f2;
	setp.lt.f32 	%p11, %f8, %f44;
	and.pred  	%p12, %p10, %p11;
	mov.f32 	%f56, 0f00000000;
	@%p12 bra 	$L__BB5_22;
	setp.gt.f32 	%p13, %f8, %f44;
	@%p13 bra 	$L__BB5_21;
	add.f32 	%f56, %f44, %f8;
	bra.uni 	$L__BB5_22;
$L__BB5_21:
	sub.f32 	%f56, %f8, %f44;
$L__BB5_22:
	st.global.f32 	[%rd12+-512], %f56;
	ld.global.f32 	%f12, [%rd11];
	setp.gt.f32 	%p14, %f12, %f2;
	setp.lt.f32 	%p15, %f12, %f44;
	and.pred  	%p16, %p14, %p15;
	mov.f32 	%f57, 0f00000000;
	@%p16 bra 	$L__BB5_26;
	setp.gt.f32 	%p17, %f12, %f44;
	@%p17 bra 	$L__BB5_25;
	add.f32 	%f57, %f44, %f12;
	bra.uni 	$L__BB5_26;
$L__BB5_25:
	sub.f32 	%f57, %f12, %f44;
$L__BB5_26:
	st.global.f32 	[%rd12], %f57;
	ld.global.f32 	%f16, [%rd11+512];
	setp.gt.f32 	%p18, %f16, %f2;
	setp.lt.f32 	%p19, %f16, %f44;
	and.pred  	%p20, %p18, %p19;
	mov.f32 	%f58, 0f00000000;
	@%p20 bra 	$L__BB5_30;
	setp.gt.f32 	%p21, %f16, %f44;
	@%p21 bra 	$L__BB5_29;
	add.f32 	%f58, %f44, %f16;
	bra.uni 	$L__BB5_30;
$L__BB5_29:
	sub.f32 	%f58, %f16, %f44;
$L__BB5_30:
	st.global.f32 	[%rd12+512], %f58;
	add.s32 	%r50, %r50, 4;
	add.s32 	%r49, %r49, 512;
	setp.eq.s32 	%p22, %r50, 0;
	@%p22 bra 	$L__BB5_31;
	bra.uni 	$L__BB5_7;
$L__BB5_31:
	setp.eq.s32 	%p23, %r10, 0;
	@%p23 bra 	$L__BB5_68;
	mul.wide.s32 	%rd28, %r2, 4;
	add.s64 	%rd17, %rd1, %rd28;
	shl.b32 	%r43, %r55, 7;
	add.s32 	%r57, %r6, %r43;
	add.s64 	%rd18, %rd2, %rd28;
	neg.s32 	%r56, %r10;
$L__BB5_33:
	.pragma "nounroll";
	mul.wide.s32 	%rd19, %r57, 4;
	add.s64 	%rd29, %rd18, %rd19;
	ld.global.f32 	%f40, [%rd29];
	setp.gt.f32 	%p24, %f40, %f2;
	setp.lt.f32 	%p25, %f40, %f44;
	and.pred  	%p26, %p24, %p25;
	mov.f32 	%f64, 0f00000000;
	@%p26 bra 	$L__BB5_67;
	setp.gt.f32 	%p27, %f40, %f44;
	@%p27 bra 	$L__BB5_66;
	add.f32 	%f64, %f44, %f40;
	bra.uni 	$L__BB5_67;
$L__BB5_36:
	add.f32 	%f59, %f44, %f20;
$L__BB5_37:
	add.s64 	%rd35, %rd9, %rd32;
	st.global.f32 	[%rd35], %f59;
$L__BB5_38:
	add.s32 	%r21, %r20, 128;
	setp.ge.s32 	%p36, %r21, %r4;
	@%p36 bra 	$L__BB5_44;
	mul.wide.s32 	%rd36, %r21, 4;
	add.s64 	%rd37, %rd8, %rd36;
	ld.global.f32 	%f24, [%rd37];
	setp.gt.f32 	%p37, %f24, %f3;
	setp.lt.f32 	%p38, %f24, %f44;
	and.pred  	%p39, %p37, %p38;
	mov.f32 	%f60, 0f00000000;
	@%p39 bra 	$L__BB5_43;
	setp.gt.f32 	%p40, %f24, %f44;
	@%p40 bra 	$L__BB5_42;
	add.f32 	%f60, %f44, %f24;
	bra.uni 	$L__BB5_43;
$L__BB5_42:
	sub.f32 	%f60, %f24, %f44;
$L__BB5_43:
	add.s64 	%rd39, %rd9, %rd36;
	st.global.f32 	[%rd39], %f60;
$L__BB5_44:
	add.s32 	%r22, %r20, 256;
	setp.ge.s32 	%p41, %r22, %r4;
	@%p41 bra 	$L__BB5_50;
	mul.wide.s32 	%rd40, %r22, 4;
	add.s64 	%rd41, %rd8, %rd40;
	ld.global.f32 	%f28, [%rd41];
	setp.gt.f32 	%p42, %f28, %f3;
	setp.lt.f32 	%p43, %f28, %f44;
	and.pred  	%p44, %p42, %p43;
	mov.f32 	%f61, 0f00000000;
	@%p44 bra 	$L__BB5_49;
	setp.gt.f32 	%p45, %f28, %f44;
	@%p45 bra 	$L__BB5_48;
	add.f32 	%f61, %f44, %f28;
	bra.uni 	$L__BB5_49;
$L__BB5_48:
	sub.f32 	%f61, %f28, %f44;
$L__BB5_49:
	add.s64 	%rd43, %rd9, %rd40;
	st.global.f32 	[%rd43], %f61;
$L__BB5_50:
	add.s32 	%r23, %r20, 384;
	setp.ge.s32 	%p46, %r23, %r4;
	@%p46 bra 	$L__BB5_56;
	mul.wide.s32 	%rd44, %r23, 4;
	add.s64 	%rd45, %rd8, %rd44;
	ld.global.f32 	%f32, [%rd45];
	setp.gt.f32 	%p47, %f32, %f3;
	setp.lt.f32 	%p48, %f32, %f44;
	and.pred  	%p49, %p47, %p48;
	mov.f32 	%f62, 0f00000000;
	@%p49 bra 	$L__BB5_55;
	setp.gt.f32 	%p50, %f32, %f44;
	@%p50 bra 	$L__BB5_54;
	add.f32 	%f62, %f44, %f32;
	bra.uni 	$L__BB5_55;
$L__BB5_54:
	sub.f32 	%f62, %f32, %f44;
$L__BB5_55:
	add.s64 	%rd47, %rd9, %rd44;
	st.global.f32 	[%rd47], %f62;
$L__BB5_56:
	add.s32 	%r51, %r51, 4;
	setp.ne.s32 	%p51, %r51, %r52;
	@%p51 bra 	$L__BB5_13;
$L__BB5_57:
	setp.eq.s32 	%p52, %r13, 0;
	@%p52 bra 	$L__BB5_68;
	mul.wide.s32 	%rd48, %r2, 4;
	add.s64 	%rd13, %rd1, %rd48;
	shl.b32 	%r47, %r52, 7;
	add.s32 	%r54, %r6, %r47;
	add.s64 	%rd14, %rd2, %rd48;
	neg.s32 	%r53, %r13;
$L__BB5_59:
	.pragma "nounroll";
	mul.wide.s32 	%rd15, %r54, 4;
	add.s64 	%rd16, %rd13, %rd15;
	setp.ge.s32 	%p53, %r54, %r4;
	@%p53 bra 	$L__BB5_65;
	add.s64 	%rd49, %rd14, %rd15;
	ld.global.f32 	%f36, [%rd49];
	setp.gt.f32 	%p54, %f36, %f3;
	setp.lt.f32 	%p55, %f36, %f44;
	and.pred  	%p56, %p54, %p55;
	mov.f32 	%f63, 0f00000000;
	@%p56 bra 	$L__BB5_64;
	setp.gt.f32 	%p57, %f36, %f44;
	@%p57 bra 	$L__BB5_63;
	add.f32 	%f63, %f44, %f36;
	bra.uni 	$L__BB5_64;
$L__BB5_63:
	sub.f32 	%f63, %f36, %f44;
$L__BB5_64:
	st.global.f32 	[%rd16], %f63;
$L__BB5_65:
	add.s32 	%r54, %r54, 128;
	add.s32 	%r53, %r53, 1;
	setp.eq.s32 	%p58, %r53, 0;
	@%p58 bra 	$L__BB5_68;
	bra.uni 	$L__BB5_59;
$L__BB5_66:
	sub.f32 	%f64, %f40, %f44;
$L__BB5_67:
	add.s64 	%rd30, %rd17, %rd19;
	st.global.f32 	[%rd30], %f64;
	add.s32 	%r57, %r57, 128;
	add.s32 	%r56, %r56, 1;
	setp.ne.s32 	%p28, %r56, 0;
	@%p28 bra 	$L__BB5_33;
$L__BB5_68:
	ret;

}
	// .globl	_ZN3cub18CUB_300001_SM_10006detail9transform16transform_kernelINS2_10policy_hubILb1EN4cuda3std3__45tupleIJN6thrust24THRUST_300001_SM_1000_NS10device_ptrIfEEEEEE10policy1000El14soft_thresholdSC_JPfEEEvT0_iT1_T2_DpNS2_10kernel_argIT3_EE
.visible .entry _ZN3cub18CUB_300001_SM_10006detail9transform16transform_kernelINS2_10policy_hubILb1EN4cuda3std3__45tupleIJN6thrust24THRUST_300001_SM_1000_NS10device_ptrIfEEEEEE10policy1000El14soft_thresholdSC_JPfEEEvT0_iT1_T2_DpNS2_10kernel_argIT3_EE(
	.param .u64 _ZN3cub18CUB_300001_SM_10006detail9transform16transform_kernelINS2_10policy_hubILb1EN4cuda3std3__45tupleIJN6thrust24THRUST_300001_SM_1000_NS10device_ptrIfEEEEEE10policy1000El14soft_thresholdSC_JPfEEEvT0_iT1_T2_DpNS2_10kernel_argIT3_EE_param_0,
	.param .u32 _ZN3cub18CUB_300001_SM_10006detail9transform16transform_kernelINS2_10policy_hubILb1EN4cuda3std3__45tupleIJN6thrust24THRUST_300001_SM_1000_NS10device_ptrIfEEEEEE10policy1000El14soft_thresholdSC_JPfEEEvT0_iT1_T2_DpNS2_10kernel_argIT3_EE_param_1,
	.param .align 4 .b8 _ZN3cub18CUB_300001_SM_10006detail9transform16transform_kernelINS2_10policy_hubILb1EN4cuda3std3__45tupleIJN6thrust24THRUST_300001_SM_1000_NS10device_ptrIfEEEEEE10policy1000El14soft_thresholdSC_JPfEEEvT0_iT1_T2_DpNS2_10kernel_argIT3_EE_param_2[4],
	.param .align 8 .b8 _ZN3cub18CUB_300001_SM_10006detail9transform16transform_kernelINS2_10policy_hubILb1EN4cuda3std3__45tupleIJN6thrust24THRUST_300001_SM_1000_NS10device_ptrIfEEEEEE10policy1000El14soft_thresholdSC_JPfEEEvT0_iT1_T2_DpNS2_10kernel_argIT3_EE_param_3[8],
	.param .align 8 .b8 _ZN3cub18CUB_300001_SM_10006detail9transform16transform_kernelINS2_10policy_hubILb1EN4cuda3std3__45tupleIJN6thrust24THRUST_300001_SM_1000_NS10device_ptrIfEEEEEE10policy1000El14soft_thresholdSC_JPfEEEvT0_iT1_T2_DpNS2_10kernel_argIT3_EE_param_4[16]
)
.maxntid 128
{
	.reg .pred 	%p<59>;
	.reg .b32 	%r<55>;
	.reg .b32 	%f<65>;
	.reg .b64 	%rd<57>;

	ld.param.f32 	%f44, [_ZN3cub18CUB_300001_SM_10006detail9transform16transform_kernelINS2_10policy_hubILb1EN4cuda3std3__45tupleIJN6thrust24THRUST_300001_SM_1000_NS10device_ptrIfEEEEEE10policy1000El14soft_thresholdSC_JPfEEEvT0_iT1_T2_DpNS2_10kernel_argIT3_EE_param_2];
	ld.param.u64 	%rd21, [_ZN3cub18CUB_300001_SM_10006detail9transform16transform_kernelINS2_10policy_hubILb1EN4cuda3std3__45tupleIJN6thrust24THRUST_300001_SM_1000_NS10device_ptrIfEEEEEE10policy1000El14soft_thresholdSC_JPfEEEvT0_iT1_T2_DpNS2_10kernel_argIT3_EE_param_0];
	ld.param.u64 	%rd22, [_ZN3cub18CUB_300001_SM_10006detail9transform16transform_kernelINS2_10policy_hubILb1EN4cuda3std3__45tupleIJN6thrust24THRUST_300001_SM_1000_NS10device_ptrIfEEEEEE10policy1000El14soft_thresholdSC_JPfEEEvT0_iT1_T2_DpNS2_10kernel_argIT3_EE_param_4];
	ld.param.u64 	%rd23, [_ZN3cub18CUB_300001_SM_10006detail9transform16transform_kernelINS2_10policy_hubILb1EN4cuda3std3__45tupleIJN6thrust24THRUST_300001_SM_1000_NS10device_ptrIfEEEEEE10policy1000El14soft_thresholdSC_JPfEEEvT0_iT1_T2_DpNS2_10kernel_argIT3_EE_param_3];
	ld.param.u32 	%r37, [_ZN3cub18CUB_300001_SM_10006detail9transform16transform_kernelINS2_10policy_hubILb1EN4cuda3std3__45tupleIJN6thrust24THRUST_300001_SM_1000_NS10device_ptrIfEEEEEE10policy1000El14soft_thresholdSC_JPfEEEvT0_iT1_T2_DpNS2_10kernel_argIT3_EE_param_1];
	cvta.to.global.u64 	%rd1, %rd23;
	cvta.to.global.u64 	%rd2, %rd22;
	shl.b32 	%r1, %r37, 7;
	mov.u32 	%r38, %ctaid.x;
	cvt.u64.u32 	%rd24, %r38;
	cvt.s64.s32 	%rd25, %r1;
	mul.lo.s64 	%rd3, %rd25, %rd24;
	sub.s64 	%rd26, %rd21, %rd3;
	min.s64 	%rd27, %rd26, %rd25;
	cvt.u32.u64 	%r2, %rd27;
	shl.b32 	%r3, %r2, 2;
	mov.u32 	%r4, %tid.x;
	shl.b32 	%r45, %r4, 7;
	setp.ge.s32 	%p1, %r45, %r3;
	@%p1 bra 	$L__BB6_3;
	shl.b64 	%rd28, %rd3, 2;
	add.s64 	%rd29, %rd2, %rd28;
	mul.wide.u32 	%rd30, %r4, 128;
	add.s64 	%rd56, %rd29, %rd30;
$L__BB6_2:
	.pragma "nounroll";
	// begin inline asm
	prefetch.global.L2 [%rd56];
	// end inline asm
	add.s32 	%r45, %r45, 16384;
	add.s64 	%rd56, %rd56, 16384;
	setp.lt.s32 	%p2, %r45, %r3;
	@%p2 bra 	$L__BB6_2;
$L__BB6_3:
	setp.eq.s32 	%p3, %r1, %r2;
	@%p3 bra 	$L__BB6_11;
	setp.lt.s32 	%p4, %r37, 1;
	@%p4 bra 	$L__BB6_68;
	neg.f32 	%f2, %f44;
	and.b32  	%r8, %r37, 3;
	setp.lt.u32 	%p5, %r37, 4;
	mov.b32 	%r52, 0;
	@%p5 bra 	$L__BB6_57;
	shl.b64 	%rd32, %rd3, 2;
	add.s64 	%rd7, %rd2, %rd32;
	add.s64 	%rd8, %rd1, %rd32;
	and.b32  	%r52, %r37, 2147483644;
	mov.b32 	%r48, 0;
$L__BB6_7:
	shl.b32 	%r41, %r48, 7;
	add.s32 	%r18, %r41, %r4;
	setp.ge.s32 	%p6, %r18, %r2;
	@%p6 bra 	$L__BB6_38;
	mul.wide.s32 	%rd33, %r18, 4;
	add.s64 	%rd34, %rd7, %rd33;
	ld.global.f32 	%f20, [%rd34];
	setp.gt.f32 	%p7, %f20, %f2;
	setp.lt.f32 	%p8, %f20, %f44;
	and.pred  	%p9, %p7, %p8;
	mov.f32 	%f59, 0f00000000;
	@%p9 bra 	$L__BB6_37;
	setp.leu.f32 	%p10, %f20, %f44;
	@%p10 bra 	$L__BB6_36;
	sub.f32 	%f59, %f20, %f44;
	bra.uni 	$L__BB6_37;
$L__BB6_11:
	setp.lt.s32 	%p34, %r37, 1;
	@%p34 bra 	$L__BB6_68;
	neg.f32 	%f3, %f44;
	and.b32  	%r10, %r37, 3;
	setp.lt.u32 	%p35, %r37, 4;
	mov.b32 	%r49, 0;
	@%p35 bra 	$L__BB6_31;
	and.b32  	%r49, %r37, 2147483644;
	neg.s32 	%r47, %r49;
	shl.b64 	%rd51, %rd3, 2;
	add.s64 	%rd52, %rd51, 1024;
	add.s64 	%rd9, %rd2, %rd52;
	add.s64 	%rd10, %rd1, %rd52;
	mov.u32 	%r46, %r4;
$L__BB6_14:
	mul.wide.s32 	%rd11, %r46, 4;
	add.s64 	%rd12, %rd9, %rd11;
	ld.global.f32 	%f4, [%rd12+-1024];
	setp.gt.f32 	%p36, %f4, %f3;
	setp.lt.f32 	%p37, %f4, %f44;
	and.pred  	%p38, %p36, %p37;
	mov.f32 	%f55, 0f00000000;
	@%p38 bra 	$L__BB6_18;
	setp.leu.f32 	%p39, %f4, %f44;
	@%p39 bra 	$L__BB6_17;
	sub.f32 	%f55, %f4, %f44;
	bra.uni 	$L__BB6_18;
$L__BB6_17:
	add.f32 	%f55, %f44, %f4;
$L__BB6_18:
	add.s64 	%rd13, %rd10, %rd11;
	st.global.f32 	[%rd13+-1024], %f55;
	ld.global.f32 	%f8, [%rd12+-512];
	setp.gt.f32 	%p40, %f8, %f3;
	setp.lt.f32 	%p41, %f8, %f44;
	and.pred  	%p42, %p40, %p41;
	mov.f32 	%f56, 0f00000000;
	@%p42 bra 	$L__BB6_22;
	setp.gt.f32 	%p43, %f8, %f44;
	@%p43 bra 	$L__BB6_21;
	add.f32 	%f56, %f44, %f8;
	bra.uni 	$L__BB6_22;
$L__BB6_21:
	sub.f32 	%f56, %f8, %f44;
$L__BB6_22:
	st.global.f32 	[%rd13+-512], %f56;
	ld.global.f32 	%f12, [%rd12];
	setp.gt.f32 	%p44, %f12, %f3;
	setp.lt.f32 	%p45, %f12, %f44;
	and.pred  	%p46, %p44, %p45;
	mov.f32 	%f57, 0f00000000;
	@%p46 bra 	$L__BB6_26;
	setp.gt.f32 	%p47, %f12, %f44;
	@%p47 bra 	$L__BB6_25;
	add.f32 	%f57, %f44, %f12;
	bra.uni 	$L__BB6_26;
$L__BB6_25:
	sub.f32 	%f57, %f12, %f44;
$L__BB6_26:
	st.global.f32 	[%rd13], %f57;
	ld.global.f32 	%f16, [%rd12+512];
	setp.gt.f32 	%p48, %f16, %f3;
	setp.lt.f32 	%p49, %f16, %f44;
	and.pred  	%p50, %p48, %p49;
	mov.f32 	%f58, 0f00000000;
	@%p50 bra 	$L__BB6_30;
	setp.gt.f32 	%p51, %f16, %f44;
	@%p51 bra 	$L__BB6_29;
	add.f32 	%f58, %f44, %f16;
	bra.uni 	$L__BB6_30;
$L__BB6_29:
	sub.f32 	%f58, %f16, %f44;
$L__BB6_30:
	st.global.f32 	[%rd13+512], %f58;
	add.s32 	%r47, %r47, 4;
	add.s32 	%r46, %r46, 512;
	setp.eq.s32 	%p52, %r47, 0;
	@%p52 bra 	$L__BB6_31;
	bra.uni 	$L__BB6_14;
$L__BB6_31:
	setp.eq.s32 	%p53, %r10, 0;
	@%p53 bra 	$L__BB6_68;
	shl.b64 	%rd53, %rd3, 2;
	add.s64 	%rd14, %rd1, %rd53;
	shl.b32 	%r44, %r49, 7;
	add.s32 	%r51, %r4, %r44;
	add.s64 	%rd15, %rd2, %rd53;
	neg.s32 	%r50, %r10;
$L__BB6_33:
	.pragma "nounroll";
	mul.wide.s32 	%rd16, %r51, 4;
	add.s64 	%rd54, %rd15, %rd16;
	ld.global.f32 	%f36, [%rd54];
	setp.gt.f32 	%p54, %f36, %f3;
	setp.lt.f32 	%p55, %f36, %f44;
	and.pred  	%p56, %p54, %p55;
	mov.f32 	%f63, 0f00000000;
	@%p56 bra 	$L__BB6_64;
	setp.gt.f32 	%p57, %f36, %f44;
	@%p57 bra 	$L__BB6_63;
	add.f32 	%f63, %f44, %f36;
	bra.uni 	$L__BB6_64;
$L__BB6_36:
	add.f32 	%f59, %f44, %f20;
$L__BB6_37:
	add.s64 	%rd36, %rd8, %rd33;
	st.global.f32 	[%rd36], %f59;
$L__BB6_38:
	add.s32 	%r19, %r18, 128;
	setp.ge.s32 	%p11, %r19, %r2;
	@%p11 bra 	$L__BB6_44;
	mul.wide.s32 	%rd37, %r19, 4;
	add.s64 	%rd38, %rd7, %rd37;
	ld.global.f32 	%f24, [%rd38];
	setp.gt.f32 	%p12, %f24, %f2;
	setp.lt.f32 	%p13, %f24, %f44;
	and.pred  	%p14, %p12, %p13;
	mov.f32 	%f60, 0f00000000;
	@%p14 bra 	$L__BB6_43;
	setp.gt.f32 	%p15, %f24, %f44;
	@%p15 bra 	$L__BB6_42;
	add.f32 	%f60, %f44, %f24;
	bra.uni 	$L__BB6_43;
$L__BB6_42:
	sub.f32 	%f60, %f24, %f44;
$L__BB6_43:
	add.s64 	%rd40, %rd8, %rd37;
	st.global.f32 	[%rd40], %f60;
$L__BB6_44:
	add.s32 	%r20, %r18, 256;
	setp.ge.s32 	%p16, %r20, %r2;
	@%p16 bra 	$L__BB6_50;
	mul.wide.s32 	%rd41, %r20, 4;
	add.s64 	%rd42, %rd7, %rd41;
	ld.global.f32 	%f28, [%rd42];
	setp.gt.f32 	%p17, %f28, %f2;
	setp.lt.f32 	%p18, %f28, %f44;
	and.pred  	%p19, %p17, %p18;
	mov.f32 	%f61, 0f00000000;
	@%p19 bra 	$L__BB6_49;
	setp.gt.f32 	%p20, %f28, %f44;
	@%p20 bra 	$L__BB6_48;
	add.f32 	%f61, %f44, %f28;
	bra.uni 	$L__BB6_49;
$L__BB6_48:
	sub.f32 	%f61, %f28, %f44;
$L__BB6_49:
	add.s64 	%rd44, %rd8, %rd41;
	st.global.f32 	[%rd44], %f61;
$L__BB6_50:
	add.s32 	%r21, %r18, 384;
	setp.ge.s32 	%p21, %r21, %r2;
	@%p21 bra 	$L__BB6_56;
	mul.wide.s32 	%rd45, %r21, 4;
	add.s64 	%rd46, %rd7, %rd45;
	ld.global.f32 	%f32, [%rd46];
	setp.gt.f32 	%p22, %f32, %f2;
	setp.lt.f32 	%p23, %f32, %f44;
	and.pred  	%p24, %p22, %p23;
	mov.f32 	%f62, 0f00000000;
	@%p24 bra 	$L__BB6_55;
	setp.gt.f32 	%p25, %f32, %f44;
	@%p25 bra 	$L__BB6_54;
	add.f32 	%f62, %f44, %f32;
	bra.uni 	$L__BB6_55;
$L__BB6_54:
	sub.f32 	%f62, %f32, %f44;
$L__BB6_55:
	add.s64 	%rd48, %rd8, %rd45;
	st.global.f32 	[%rd48], %f62;
$L__BB6_56:
	add.s32 	%r48, %r48, 4;
	setp.eq.s32 	%p26, %r48, %r52;
	@%p26 bra 	$L__BB6_57;
	bra.uni 	$L__BB6_7;
$L__BB6_57:
	setp.eq.s32 	%p27, %r8, 0;
	@%p27 bra 	$L__BB6_68;
	shl.b64 	%rd49, %rd3, 2;
	add.s64 	%rd17, %rd1, %rd49;
	shl.b32 	%r42, %r52, 7;
	add.s32 	%r54, %r4, %r42;
	add.s64 	%rd18, %rd2, %rd49;
	neg.s32 	%r53, %r8;
$L__BB6_59:
	.pragma "nounroll";
	mul.wide.s32 	%rd19, %r54, 4;
	add.s64 	%rd20, %rd17, %rd19;
	setp.ge.s32 	%p28, %r54, %r2;
	@%p28 bra 	$L__BB6_67;
	add.s64 	%rd50, %rd18, %rd19;
	ld.global.f32 	%f40, [%rd50];
	setp.gt.f32 	%p29, %f40, %f2;
	setp.lt.f32 	%p30, %f40, %f44;
	and.pred  	%p31, %p29, %p30;
	mov.f32 	%f64, 0f00000000;
	@%p31 bra 	$L__BB6_66;
	setp.gt.f32 	%p32, %f40, %f44;
	@%p32 bra 	$L__BB6_65;
	add.f32 	%f64, %f44, %f40;
	bra.uni 	$L__BB6_66;
$L__BB6_63:
	sub.f32 	%f63, %f36, %f44;
$L__BB6_64:
	add.s64 	%rd55, %rd14, %rd16;
	st.global.f32 	[%rd55], %f63;
	add.s32 	%r51, %r51, 128;
	add.s32 	%r50, %r50, 1;
	setp.eq.s32 	%p58, %r50, 0;
	@%p58 bra 	$L__BB6_68;
	bra.uni 	$L__BB6_33;
$L__BB6_65:
	sub.f32 	%f64, %f40, %f44;
$L__BB6_66:
	st.global.f32 	[%rd20], %f64;
$L__BB6_67:
	add.s32 	%r54, %r54, 128;
	add.s32 	%r53, %r53, 1;
	setp.ne.s32 	%p33, %r53, 0;
	@%p33 bra 	$L__BB6_59;
$L__BB6_68:
	ret;

}
	// .globl	_ZN3cub18CUB_300001_SM_10006detail6reduce28DeviceReduceSingleTileKernelINS2_10policy_hubIfjN4cuda3__47maximumIfEEE10Policy1000EN6thrust24THRUST_300001_SM_1000_NS10device_ptrIfEEPdjS8_df14absolute_valueEEvT0_T1_T2_T3_T4_T6_
.visible .entry _ZN3cub18CUB_300001_SM_10006detail6reduce28DeviceReduceSingleTileKernelINS2_10policy_hubIfjN4cuda3__47maximumIfEEE10Policy1000EN6thrust24THRUST_300001_SM_1000_NS10device_ptrIfEEPdjS8_df14absolute_valueEEvT0_T1_T2_T3_T4_T6_(
	.param .align 8 .b8 _ZN3cub18CUB_300001_SM_10006detail6reduce28DeviceReduceSingleTileKernelINS2_10policy_hubIfjN4cuda3__47maximumIfEEE10Policy1000EN6thrust24THRUST_300001_SM_1000_NS10device_ptrIfEEPdjS8_df14absolute_valueEEvT0_T1_T2_T3_T4_T6__param_0[8],
	.param .u64 .ptr .align 1 _ZN3cub18CUB_300001_SM_10006detail6reduce28DeviceReduceSingleTileKernelINS2_10policy_hubIfjN4cuda3__47maximumIfEEE10Policy1000EN6thrust24THRUST_300001_SM_1000_NS10device_ptrIfEEPdjS8_df14absolute_valueEEvT0_T1_T2_T3_T4_T6__param_1,
	.param .u32 _ZN3cub18CUB_300001_SM_10006detail6reduce28DeviceReduceSingleTileKernelINS2_10policy_hubIfjN4cuda3__47maximumIfEEE10Policy1000EN6thrust24THRUST_300001_SM_1000_NS10device_ptrIfEEPdjS8_df14absolute_valueEEvT0_T1_T2_T3_T4_T6__param_2,
	.param .align 1 .b8 _ZN3cub18CUB_300001_SM_10006detail6reduce28DeviceReduceSingleTileKernelINS2_10policy_hubIfjN4cuda3__47maximumIfEEE10Policy1000EN6thrust24THRUST_300001_SM_1000_NS10device_ptrIfEEPdjS8_df14absolute_valueEEvT0_T1_T2_T3_T4_T6__param_3[1],
	.param .f64 _ZN3cub18CUB_300001_SM_10006detail6reduce28DeviceReduceSingleTileKernelINS2_10policy_hubIfjN4cuda3__47maximumIfEEE10Policy1000EN6thrust24THRUST_300001_SM_1000_NS10device_ptrIfEEPdjS8_df14absolute_valueEEvT0_T1_T2_T3_T4_T6__param_4,
	.param .align 1 .b8 _ZN3cub18CUB_300001_SM_10006detail6reduce28DeviceReduceSingleTileKernelINS2_10policy_hubIfjN4cuda3__47maximumIfEEE10Policy1000EN6thrust24THRUST_300001_SM_1000_NS10device_ptrIfEEPdjS8_df14absolute_valueEEvT0_T1_T2_T3_T4_T6__param_5[1]
)
.maxntid 256
.minnctapersm 1
{
	.reg .pred 	%p<276>;
	.reg .b32 	%r<211>;
	.reg .b32 	%f<523>;
	.reg .b64 	%rd<84>;
	.reg .b64 	%fd<3>;
	// demoted variable
	.shared .align 4 .b8 _ZZN3cub18CUB_300001_SM_10006detail6reduce28DeviceReduceSingleTileKernelINS2_10policy_hubIfjN4cuda3__47maximumIfEEE10Policy1000EN6thrust24THRUST_300001_SM_1000_NS10device_ptrIfEEPdjS8_df14absolute_valueEEvT0_T1_T2_T3_T4_T6_E12temp_storage[44];
	ld.param.u64 	%rd9, [_ZN3cub18CUB_300001_SM_10006detail6reduce28DeviceReduceSingleTileKernelINS2_10policy_hubIfjN4cuda3__47maximumIfEEE10Policy1000EN6thrust24THRUST_300001_SM_1000_NS10device_ptrIfEEPdjS8_df14absolute_valueEEvT0_T1_T2_T3_T4_T6__param_0];
	ld.param.u64 	%rd10, [_ZN3cub18CUB_300001_SM_10006detail6reduce28DeviceReduceSingleTileKernelINS2_10policy_hubIfjN4cuda3__47maximumIfEEE10Policy1000EN6thrust24THRUST_300001_SM_1000_NS10device_ptrIfEEPdjS8_df14absolute_valueEEvT0_T1_T2_T3_T4_T6__param_1];
	ld.param.u32 	%r51, [_ZN3cub18CUB_300001_SM_10006detail6reduce28DeviceReduceSingleTileKernelINS2_10policy_hubIfjN4cuda3__47maximumIfEEE10Policy1000EN6thrust24THRUST_300001_SM_1000_NS10device_ptrIfEEPdjS8_df14absolute_valueEEvT0_T1_T2_T3_T4_T6__param_2];
	ld.param.f64 	%fd1, [_ZN3cub18CUB_300001_SM_10006detail6reduce28DeviceReduceSingleTileKernelINS2_10policy_hubIfjN4cuda3__47maximumIfEEE10Policy1000EN6thrust24THRUST_300001_SM_1000_NS10device_ptrIfEEPdjS8_df14absolute_valueEEvT0_T1_T2_T3_T4_T6__param_4];
	cvta.to.global.u64 	%rd1, %rd10;
	setp.ne.s32 	%p1, %r51, 0;
	@%p1 bra 	$L__BB7_3;
	mov.u32 	%r193, %tid.x;
	setp.ne.s32 	%p275, %r193, 0;
	@%p275 bra 	$L__BB7_52;
	st.global.f64 	[%rd1], %fd1;
	bra.uni 	$L__BB7_52;
$L__BB7_3:
	cvta.to.global.u64 	%rd2, %rd9;
	setp.gt.u32 	%p2, %r51, 4095;
	@%p2 bra 	$L__BB7_28;
	mov.u32 	%r1, %tid.x;
	setp.ge.u32 	%p157, %r1, %r51;
	mov.f32 	%f510, 0f00000000;
	mov.u32 	%r197, %r1;
	@%p157 bra 	$L__BB7_6;
	mul.wide.u32 	%rd73, %r1, 4;
	add.s64 	%rd74, %rd2, %rd73;
	ld.global.f32 	%f309, [%rd74];
	setp.lt.f32 	%p158, %f309, 0f00000000;
	neg.f32 	%f310, %f309;
	selp.f32 	%f510, %f310, %f309, %p158;
	add.s32 	%r197, %r1, 256;
$L__BB7_6:
	setp.ge.u32 	%p159, %r197, %r51;
	@%p159 bra 	$L__BB7_19;
	not.b32 	%r120, %r197;
	add.s32 	%r121, %r51, %r120;
	shr.u32 	%r122, %r121, 8;
	add.s32 	%r4, %r122, 1;
	and.b32  	%r5, %r4, 15;
	setp.lt.u32 	%p160, %r121, 3840;
	@%p160 bra 	$L__BB7_10;
	and.b32  	%r123, %r4, 33554416;
	neg.s32 	%r195, %r123;
	mul.wide.u32 	%rd75, %r197, 4;
	add.s64 	%rd76, %rd75, %rd2;
	add.s64 	%rd82, %rd76, 8192;
$L__BB7_9:
	.pragma "nounroll";
	ld.global.f32 	%f312, [%rd82+-8192];
	setp.lt.f32 	%p161, %f312, 0f00000000;
	neg.f32 	%f313, %f312;
	selp.f32 	%f314, %f313, %f312, %p161;
	setp.lt.f32 	%p162, %f510, %f314;
	selp.f32 	%f315, %f314, %f510, %p162;
	ld.global.f32 	%f316, [%rd82+-7168];
	setp.lt.f32 	%p163, %f316, 0f00000000;
	neg.f32 	%f317, %f316;
	selp.f32 	%f318, %f317, %f316, %p163;
	setp.lt.f32 	%p164, %f315, %f318;
	selp.f32 	%f319, %f318, %f315, %p164;
	ld.global.f32 	%f320, [%rd82+-6144];
	setp.lt.f32 	%p165, %f320, 0f00000000;
	neg.f32 	%f321, %f320;
	selp.f32 	%f322, %f321, %f320, %p165;
	setp.lt.f32 	%p166, %f319, %f322;
	selp.f32 	%f323, %f322, %f319, %p166;
	ld.global.f32 	%f324, [%rd82+-5120];
	setp.lt.f32 	%p167, %f324, 0f00000000;
	neg.f32 	%f325, %f324;
	selp.f32 	%f326, %f325, %f324, %p167;
	setp.lt.f32 	%p168, %f323, %f326;
	selp.f32 	%f327, %f326, %f323, %p168;
	ld.global.f32 	%f328, [%rd82+-4096];
	setp.lt.f32 	%p169, %f328, 0f00000000;
	neg.f32 	%f329, %f328;
	selp.f32 	%f330, %f329, %f328, %p169;
	setp.lt.f32 	%p170, %f327, %f330;
	selp.f32 	%f331, %f330, %f327, %p170;
	ld.global.f32 	%f332, [%rd82+-3072];
	setp.lt.f32 	%p171, %f332, 0f00000000;
	neg.f32 	%f333, %f332;
	selp.f32 	%f334, %f333, %f332, %p171;
	setp.lt.f32 	%p172, %f331, %f334;
	selp.f32 	%f335, %f334, %f331, %p172;
	ld.global.f32 	%f336, [%rd82+-2048];
	setp.lt.f32 	%p173, %f336, 0f00000000;
	neg.f32 	%f337, %f336;
	selp.f32 	%f338, %f337, %f336, %p173;
	setp.lt.f32 	%p174, %f335, %f338;
	selp.f32 	%f339, %f338, %f335, %p174;
	ld.global.f32 	%f340, [%rd82+-1024];
	setp.lt.f32 	%p175, %f340, 0f00000000;
	neg.f32 	%f341, %f340;
	selp.f32 	%f342, %f341, %f340, %p175;
	setp.lt.f32 	%p176, %f339, %f342;
	selp.f32 	%f343, %f342, %f339, %p176;
	ld.global.f32 	%f344, [%rd82];
	setp.lt.f32 	%p177, %f344, 0f00000000;
	neg.f32 	%f345, %f344;
	selp.f32 	%f346, %f345, %f344, %p177;
	setp.lt.f32 	%p178, %f343, %f346;
	selp.f32 	%f347, %f346, %f343, %p178;
	ld.global.f32 	%f348, [%rd82+1024];
	setp.lt.f32 	%p179, %f348, 0f00000000;
	neg.f32 	%f349, %f348;
	selp.f32 	%f350, %f349, %f348, %p179;
	setp.lt.f32 	%p180, %f347, %f350;
	selp.f32 	%f351, %f350, %f347, %p180;
	ld.global.f32 	%f352, [%rd82+2048];
	setp.lt.f32 	%p181, %f352, 0f00000000;
	neg.f32 	%f353, %f352;
	selp.f32 	%f354, %f353, %f352, %p181;
	setp.lt.f32 	%p182, %f351, %f354;
	selp.f32 	%f355, %f354, %f351, %p182;
	ld.global.f32 	%f356, [%rd82+3072];
	setp.lt.f32 	%p183, %f356, 0f00000000;
	neg.f32 	%f357, %f356;
	selp.f32 	%f358, %f357, %f356, %p183;
	setp.lt.f32 	%p184, %f355, %f358;
	selp.f32 	%f359, %f358, %f355, %p184;
	ld.global.f32 	%f360, [%rd82+4096];
	setp.lt.f32 	%p185, %f360, 0f00000000;
	neg.f32 	%f361, %f360;
	selp.f32 	%f362, %f361, %f360, %p185;
	setp.lt.f32 	%p186, %f359, %f362;
	selp.f32 	%f363, %f362, %f359, %p186;
	ld.global.f32 	%f364, [%rd82+5120];
	setp.lt.f32 	%p187, %f364, 0f00000000;
	neg.f32 	%f365, %f364;
	selp.f32 	%f366, %f365, %f364, %p187;
	setp.lt.f32 	%p188, %f363, %f366;
	selp.f32 	%f367, %f366, %f363, %p188;
	ld.global.f32 	%f368, [%rd82+6144];
	setp.lt.f32 	%p189, %f368, 0f00000000;
	neg.f32 	%f369, %f368;
	selp.f32 	%f370, %f369, %f368, %p189;
	setp.lt.f32 	%p190, %f367, %f370;
	selp.f32 	%f371, %f370, %f367, %p190;
	ld.global.f32 	%f372, [%rd82+7168];
	setp.lt.f32 	%p191, %f372, 0f00000000;
	neg.f32 	%f373, %f372;
	selp.f32 	%f374, %f373, %f372, %p191;
	setp.lt.f32 	%p192, %f371, %f374;
	selp.f32 	%f510, %f374, %f371, %p192;
	add.s32 	%r197, %r197, 4096;
	add.s32 	%r195, %r195, 16;
	add.s64 	%rd82, %rd82, 16384;
	setp.ne.s32 	%p193, %r195, 0;
	@%p193 bra 	$L__BB7_9;
$L__BB7_10:
	setp.eq.s32 	%p194, %r5, 0;
	@%p194 bra 	$L__BB7_19;
	and.b32  	%r12, %r4, 7;
	setp.lt.u32 	%p195, %r5, 8;
	@%p195 bra 	$L__BB7_13;
	mul.wide.u32 	%rd77, %r197, 4;
	add.s64 	%rd78, %rd2, %rd77;
	ld.global.f32 	%f376, [%rd78];
	setp.lt.f32 	%p196, %f376, 0f00000000;
	neg.f32 	%f377, %f376;
	selp.f32 	%f378, %f377, %f376, %p196;
	setp.lt.f32 	%p197, %f510, %f378;
	selp.f32 	%f379, %f378, %f510, %p197;
	ld.global.f32 	%f380, [%rd78+1024];
	setp.lt.f32 	%p198, %f380, 0f00000000;
	neg.f32 	%f381, %f380;
	selp.f32 	%f382, %f381, %f380, %p198;
	setp.lt.f32 	%p199, %f379, %f382;
	selp.f32 	%f383, %f382, %f379, %p199;
	ld.global.f32 	%f384, [%rd78+2048];
	setp.lt.f32 	%p200, %f384, 0f00000000;
	neg.f32 	%f385, %f384;
	selp.f32 	%f386, %f385, %f384, %p200;
	setp.lt.f32 	%p201, %f383, %f386;
	selp.f32 	%f387, %f386, %f383, %p201;
	ld.global.f32 	%f388, [%rd78+3072];
	setp.lt.f32 	%p202, %f388, 0f00000000;
	neg.f32 	%f389, %f388;
	selp.f32 	%f390, %f389, %f388, %p202;
	setp.lt.f32 	%p203, %f387, %f390;
	selp.f32 	%f391, %f390, %f387, %p203;
	ld.global.f32 	%f392, [%rd78+4096];
	setp.lt.f32 	%p204, %f392, 0f00000000;
	neg.f32 	%f393, %f392;
	selp.f32 	%f394, %f393, %f392, %p204;
	setp.lt.f32 	%p205, %f391, %f394;
	selp.f32 	%f395, %f394, %f391, %p205;
	ld.global.f32 	%f396, [%rd78+5120];
	setp.lt.f32 	%p206, %f396, 0f00000000;
	neg.f32 	%f397, %f396;
	selp.f32 	%f398, %f397, %f396, %p206;
	setp.lt.f32 	%p207, %f395, %f398;
	selp.f32 	%f399, %f398, %f395, %p207;
	ld.global.f32 	%f400, [%rd78+6144];
	setp.lt.f32 	%p208, %f400, 0f00000000;
	neg.f32 	%f401, %f400;
	selp.f32 	%f402, %f401, %f400, %p208;
	setp.lt.f32 	%p209, %f399, %f402;
	selp.f32 	%f403, %f402, %f399, %p209;
	ld.global.f32 	%f404, [%rd78+7168];
	setp.lt.f32 	%p210, %f404, 0f00000000;
	neg.f32 	%f405, %f404;
	selp.f32 	%f406, %f405, %f404, %p210;
	setp.lt.f32 	%p211, %f403, %f406;
	selp.f32 	%f510, %f406, %f403, %p211;
	add.s32 	%r197, %r197, 2048;
$L__BB7_13:
	setp.eq.s32 	%p212, %r12, 0;
	@%p212 bra 	$L__BB7_19;
	and.b32  	%r15, %r4, 3;
	setp.lt.u32 	%p213, %r12, 4;
	@%p213 bra 	$L__BB7_16;
	mul.wide.u32 	%rd79, %r197, 4;
	add.s64 	%rd80, %rd2, %rd79;
	ld.global.f32 	%f408, [%rd80];
	setp.lt.f32 	%p214, %f408, 0f00000000;
	neg.f32 	%f409, %f408;
	selp.f32 	%f410, %f409, %f408, %p214;
	setp.lt.f32 	%p215, %f510, %f410;
	selp.f32 	%f411, %f410, %f510, %p215;
	ld.global.f32 	%f412, [%rd80+1024];
	setp.lt.f32 	%p216, %f412, 0f00000000;
	neg.f32 	%f413, %f412;
	selp.f32 	%f414, %f413, %f412, %p216;
	setp.lt.f32 	%p217, %f411, %f414;
	selp.f32 	%f415, %f414, %f411, %p217;
	ld.global.f32 	%f416, [%rd80+2048];
	setp.lt.f32 	%p218, %f416, 0f00000000;
	neg.f32 	%f417, %f416;
	selp.f32 	%f418, %f417, %f416, %p218;
	setp.lt.f32 	%p219, %f415, %f418;
	selp.f32 	%f419, %f418, %f415, %p219;
	ld.global.f32 	%f420, [%rd80+3072];
	setp.lt.f32 	%p220, %f420, 0f00000000;
	neg.f32 	%f421, %f420;
	selp.f32 	%f422, %f421, %f420, %p220;
	setp.lt.f32 	%p221, %f419, %f422;
	selp.f32 	%f510, %f422, %f419, %p221;
	add.s32 	%r197, %r197, 1024;
$L__BB7_16:
	setp.eq.s32 	%p222, %r15, 0;
	@%p222 bra 	$L__BB7_19;
	mul.wide.u32 	%rd81, %r197, 4;
	add.s64 	%rd83, %rd2, %rd81;
	neg.s32 	%r200, %r15;
$L__BB7_18:
	.pragma "nounroll";
	ld.global.f32 	%f423, [%rd83];
	setp.lt.f32 	%p223, %f423, 0f00000000;
	neg.f32 	%f424, %f423;
	selp.f32 	%f425, %f424, %f423, %p223;
	setp.lt.f32 	%p224, %f510, %f425;
	selp.f32 	%f510, %f425, %f510, %p224;
	add.s64 	%rd83, %rd83, 1024;
	add.s32 	%r200, %r200, 1;
	setp.ne.s32 	%p225, %r200, 0;
	@%p225 bra 	$L__BB7_18;
$L__BB7_19:
	setp.lt.u32 	%p226, %r51, 256;
	@%p226 bra 	$L__BB7_24;
	// begin inline asm
	mov.u32 %r162, %laneid;
	// end inline asm
	mov.b32 	%r164, %f510;
	mov.b32 	%r165, 1;
	mov.b32 	%r186, 31;
	mov.b32 	%r187, -1;
	// begin inline asm
	shfl.sync.down.b32 %r163, %r164, %r165, %r186, %r187;
	// end inline asm
	mov.b32 	%f473, %r163;
	setp.gt.s32 	%p254, %r162, 30;
	setp.lt.f32 	%p255, %f510, %f473;
	selp.f32 	%f474, %f473, %f510, %p255;
	selp.f32 	%f475, %f510, %f474, %p254;
	mov.b32 	%r169, %f475;
	mov.b32 	%r170, 2;
	// begin inline asm
	shfl.sync.down.b32 %r168, %r169, %r170, %r186, %r187;
	// end inline asm
	mov.b32 	%f476, %r168;
	setp.gt.s32 	%p256, %r162, 29;
	setp.lt.f32 	%p257, %f475, %f476;
	selp.f32 	%f477, %f476, %f475, %p257;
	selp.f32 	%f478, %f475, %f477, %p256;
	mov.b32 	%r174, %f478;
	mov.b32 	%r175, 4;
	// begin inline asm
	shfl.sync.down.b32 %r173, %r174, %r175, %r186, %r187;
	// end inline asm
	mov.b32 	%f479, %r173;
	setp.gt.s32 	%p258, %r162, 27;
	setp.lt.f32 	%p259, %f478, %f479;
	selp.f32 	%f480, %f479, %f478, %p259;
	selp.f32 	%f481, %f478, %f480, %p258;
	mov.b32 	%r179, %f481;
	mov.b32 	%r180, 8;
	// begin inline asm
	shfl.sync.down.b32 %r178, %r179, %r180, %r186, %r187;
	// end inline asm
	mov.b32 	%f482, %r178;
	setp.gt.s32 	%p260, %r162, 23;
	setp.lt.f32 	%p261, %f481, %f482;
	selp.f32 	%f483, %f482, %f481, %p261;
	selp.f32 	%f484, %f481, %f483, %p260;
	mov.b32 	%r184, %f484;
	mov.b32 	%r185, 16;
	// begin inline asm
	shfl.sync.down.b32 %r183, %r184, %r185, %r186, %r187;
	// end inline asm
	mov.b32 	%f485, %r183;
	setp.gt.s32 	%p262, %r162, 15;
	setp.lt.f32 	%p263, %f484, %f485;
	selp.f32 	%f16, %f485, %f484, %p263;
	selp.f32 	%f522, %f484, %f16, %p262;
	setp.ne.s32 	%p264, %r162, 0;
	@%p264 bra 	$L__BB7_22;
	shr.u32 	%r188, %r1, 3;
	and.b32  	%r189, %r188, 124;
	mov.u32 	%r190, _ZZN3cub18CUB_300001_SM_10006detail6reduce28DeviceReduceSingleTileKernelINS2_10policy_hubIfjN4cuda3__47maximumIfEEE10Policy1000EN6thrust24THRUST_300001_SM_1000_NS10device_ptrIfEEPdjS8_df14absolute_valueEEvT0_T1_T2_T3_T4_T6_E12temp_storage;
	add.s32 	%r191, %r190, %r189;
	st.shared.f32 	[%r191+8], %f16;
$L__BB7_22:
	bar.sync 	0;
	setp.ne.s32 	%p265, %r1, 0;
	@%p265 bra 	$L__BB7_50;
	ld.shared.f32 	%f486, [_ZZN3cub18CUB_300001_SM_10006detail6reduce28DeviceReduceSingleTileKernelINS2_10policy_hubIfjN4cuda3__47maximumIfEEE10Policy1000EN6thrust24THRUST_300001_SM_1000_NS10device_ptrIfEEPdjS8_df14absolute_valueEEvT0_T1_T2_T3_T4_T6_E12temp_storage+12];
	setp.lt.f32 	%p266, %f522, %f486;
	selp.f32 	%f487, %f486, %f522, %p266;
	ld.shared.f32 	%f488, [_ZZN3cub18CUB_300001_SM_10006detail6reduce28DeviceReduceSingleTileKernelINS2_10policy_hubIfjN4cuda3__47maximumIfEEE10Policy1000EN6thrust24THRUST_300001_SM_1000_NS10device_ptrIfEEPdjS8_df14absolute_valueEEvT0_T1_T2_T3_T4_T6_E12temp_storage+16];
	setp.lt.f32 	%p267, %f487, %f488;
	selp.f32 	%f489, %f488, %f487, %p267;
	ld.shared.f32 	%f490, [_ZZN3cub18CUB_300001_SM_10006detail6reduce28DeviceReduceSingleTileKernelINS2_10policy_hubIfjN4cuda3__47maximumIfEEE10Policy1000EN6thrust24THRUST_300001_SM_1000_NS10device_ptrIfEEPdjS8_df14absolute_valueEEvT0_T1_T2_T3_T4_T6_E12temp_storage+20];
	setp.lt.f32 	%p268, %f489, %f490;
	selp.f32 	%f491, %f490, %f489, %p268;
	ld.shared.f32 	%f492, [_ZZN3cub18CUB_300001_SM_10006detail6reduce28DeviceReduceSingleTileKernelINS2_10policy_hubIfjN4cuda3__47maximumIfEEE10Policy1000EN6thrust24THRUST_300001_SM_1000_NS10device_ptrIfEEPdjS8_df14absolute_valueEEvT0_T1_T2_T3_T4_T6_E12temp_storage+24];
	setp.lt.f32 	%p269, %f491, %f492;
	selp.f32 	%f493, %f492, %f491, %p269;
	ld.shared.f32 	%f494, [_ZZN3cub18CUB_300001_SM_10006detail6reduce28DeviceReduceSingleTileKernelINS2_10policy_hubIfjN4cuda3__47maximumIfEEE10Policy1000EN6thrust24THRUST_300001_SM_1000_NS10device_ptrIfEEPdjS8_df14absolute_valueEEvT0_T1_T2_T3_T4_T6_E12temp_storage+28];
	setp.lt.f32 	%p270, %f493, %f494;
	selp.f32 	%f495, %f494, %f493, %p270;
	ld.shared.f32 	%f496, [_ZZN3cub18CUB_300001_SM_10006detail6reduce28DeviceReduceSingleTileKernelINS2_10policy_hubIfjN4cuda3__47maximumIfEEE10Policy1000EN6thrust24THRUST_300001_SM_1000_NS10device_ptrIfEEPdjS8_df14absolute_valueEEvT0_T1_T2_T3_T4_T6_E12temp_storage+32];
	setp.lt.f32 	%p271, %f495, %f496;
	selp.f32 	%f497, %f496, %f495, %p271;
	ld.shared.f32 	%f498, [_ZZN3cub18CUB_300001_SM_10006detail6reduce28DeviceReduceSingleTileKernelINS2_10policy_hubIfjN4cuda3__47maximumIfEEE10Policy1000EN6thrust24THRUST_300001_SM_1000_NS10device_ptrIfEEPdjS8_df14absolute_valueEEvT0_T1_T2_T3_T4_T6_E12temp_storage+36];
	setp.lt.f32 	%p272, %f497, %f498;
	selp.f32 	%f522, %f498, %f497, %p272;
	bra.uni 	$L__BB7_50;
$L__BB7_24:
	// begin inline asm
	mov.u32 %r124, %laneid;
	// end inline asm
	and.b32  	%r150, %r1, 992;
	add.s32 	%r151, %r150, 32;
	setp.gt.u32 	%p227, %r151, %r51;
	not.b32 	%r152, %r150;
	add.s32 	%r153, %r51, %r152;
	selp.b32 	%r148, %r153, 31, %p227;
	mov.b32 	%r126, %f510;
	mov.b32 	%r127, 1;
	mov.b32 	%r149, -1;
	// begin inline asm
	shfl.sync.down.b32 %r125, %r126, %r127, %r148, %r149;
	// end inline asm
	mov.b32 	%f426, %r125;
	setp.lt.s32 	%p228, %r124, %r148;
	setp.lt.f32 	%p229, %f510, %f426;
	selp.f32 	%f427, %f426, %f510, %p229;
	selp.f32 	%f428, %f427, %f510, %p228;
	mov.b32 	%r131, %f428;
	mov.b32 	%r132, 2;
	// begin inline asm
	shfl.sync.down.b32 %r130, %r131, %r132, %r148, %r149;
	// end inline asm
	mov.b32 	%f429, %r130;
	add.s32 	%r154, %r124, 2;
	setp.gt.s32 	%p230, %r154, %r148;
	setp.lt.f32 	%p231, %f428, %f429;
	selp.f32 	%f430, %f429, %f428, %p231;
	selp.f32 	%f431, %f428, %f430, %p230;
	mov.b32 	%r136, %f431;
	mov.b32 	%r137, 4;
	// begin inline asm
	shfl.sync.down.b32 %r135, %r136, %r137, %r148, %r149;
	// end inline asm
	mov.b32 	%f432, %r135;
	add.s32 	%r155, %r124, 4;
	setp.gt.s32 	%p232, %r155, %r148;
	setp.lt.f32 	%p233, %f431, %f432;
	selp.f32 	%f433, %f432, %f431, %p233;
	selp.f32 	%f434, %f431, %f433, %p232;
	mov.b32 	%r141, %f434;
	mov.b32 	%r142, 8;
	// begin inline asm
	shfl.sync.down.b32 %r140, %r141, %r142, %r148, %r149;
	// end inline asm
	mov.b32 	%f435, %r140;
	add.s32 	%r156, %r124, 8;
	setp.gt.s32 	%p234, %r156, %r148;
	setp.lt.f32 	%p235, %f434, %f435;
	selp.f32 	%f436, %f435, %f434, %p235;
	selp.f32 	%f437, %f434, %f436, %p234;
	mov.b32 	%r146, %f437;
	mov.b32 	%r147, 16;
	// begin inline asm
	shfl.sync.down.b32 %r145, %r146, %r147, %r148, %r149;
	// end inline asm
	mov.b32 	%f438, %r145;
	add.s32 	%r157, %r124, 16;
	setp.gt.s32 	%p236, %r157, %r148;
	setp.lt.f32 	%p237, %f437, %f438;
	selp.f32 	%f439, %f438, %f437, %p237;
	selp.f32 	%f522, %f437, %f439, %p236;
	setp.ne.s32 	%p238, %r124, 0;
	@%p238 bra 	$L__BB7_26;
	shr.u32 	%r158, %r1, 3;
	and.b32  	%r159, %r158, 124;
	mov.u32 	%r160, _ZZN3cub18CUB_300001_SM_10006detail6reduce28DeviceReduceSingleTileKernelINS2_10policy_hubIfjN4cuda3__47maximumIfEEE10Policy1000EN6thrust24THRUST_300001_SM_1000_NS10device_ptrIfEEPdjS8_df14absolute_valueEEvT0_T1_T2_T3_T4_T6_E12temp_storage;
	add.s32 	%r161, %r160, %r159;
	st.shared.f32 	[%r161+8], %f522;
$L__BB7_26:
	bar.sync 	0;
	setp.ne.s32 	%p239, %r1, 0;
	@%p239 bra 	$L__BB7_50;
	setp.gt.u32 	%p240, %r51, 32;
	ld.shared.f32 	%f440, [_ZZN3cub18CUB_300001_SM_10006detail6reduce28DeviceReduceSingleTileKernelINS2_10policy_hubIfjN4cuda3__47maximumIfEEE10Policy1000EN6thrust24THRUST_300001_SM_1000_NS10device_ptrIfEEPdjS8_df14absolute_valueEEvT0_T1_T2_T3_T4_T6_E12temp_storage+12];
	setp.lt.f32 	%p241, %f522, %f440;
	selp.f32 	%f442, %f440, %f522, %p241;
	selp.f32 	%f443, %f442, %f522, %p240;
	setp.gt.u32 	%p242, %r51, 64;
	ld.shared.f32 	%f445, [_ZZN3cub18CUB_300001_SM_10006detail6reduce28DeviceReduceSingleTileKernelINS2_10policy_hubIfjN4cuda3__47maximumIfEEE10Policy1000EN6thrust24THRUST_300001_SM_1000_NS10device_ptrIfEEPdjS8_df14absolute_valueEEvT0_T1_T2_T3_T4_T6_E12temp_storage+16];
	setp.lt.f32 	%p243, %f443, %f445;
	selp.f32 	%f447, %f445, %f443, %p243;
	selp.f32 	%f448, %f447, %f443, %p242;
	setp.gt.u32 	%p244, %r51, 96;
	ld.shared.f32 	%f450, [_ZZN3cub18CUB_300001_SM_10006detail6reduce28DeviceReduceSingleTileKernelINS2_10policy_hubIfjN4cuda3__47maximumIfEEE10Policy1000EN6thrust24THRUST_300001_SM_1000_NS10device_ptrIfEEPdjS8_df14absolute_valueEEvT0_T1_T2_T3_T4_T6_E12temp_storage+20];
	setp.lt.f32 	%p245, %f448, %f450;
	selp.f32 	%f452, %f450, %f448, %p245;
	selp.f32 	%f453, %f452, %f448, %p244;
	setp.gt.u32 	%p246, %r51, 128;
	ld.shared.f32 	%f455, [_ZZN3cub18CUB_300001_SM_10006detail6reduce28DeviceReduceSingleTileKernelINS2_10policy_hubIfjN4cuda3__47maximumIfEEE10Policy1000EN6thrust24THRUST_300001_SM_1000_NS10device_ptrIfEEPdjS8_df14absolute_valueEEvT0_T1_T2_T3_T4_T6_E12temp_storage+24];
	setp.lt.f32 	%p247, %f453, %f455;
	selp.f32 	%f457, %f455, %f453, %p247;
	selp.f32 	%f458, %f457, %f453, %p246;
	setp.gt.u32 	%p248, %r51, 160;
	ld.shared.f32 	%f460, [_ZZN3cub18CUB_300001_SM_10006detail6reduce28DeviceReduceSingleTileKernelINS2_10policy_hubIfjN4cuda3__47maximumIfEEE10Policy1000EN6thrust24THRUST_300001_SM_1000_NS10device_ptrIfEEPdjS8_df14absolute_valueEEvT0_T1_T2_T3_T4_T6_E12temp_storage+28];
	setp.lt.f32 	%p249, %f458, %f460;
	selp.f32 	%f462, %f460, %f458, %p249;
	selp.f32 	%f463, %f462, %f458, %p248;
	setp.gt.u32 	%p250, %r51, 192;
	ld.shared.f32 	%f465, [_ZZN3cub18CUB_300001_SM_10006detail6reduce28DeviceReduceSingleTileKernelINS2_10policy_hubIfjN4cuda3__47maximumIfEEE10Policy1000EN6thrust24THRUST_300001_SM_1000_NS10device_ptrIfEEPdjS8_df14absolute_valueEEvT0_T1_T2_T3_T4_T6_E12temp_storage+32];
	setp.lt.f32 	%p251, %f463, %f465;
	selp.f32 	%f467, %f465, %f463, %p251;
	selp.f32 	%f468, %f467, %f463, %p250;
	setp.gt.u32 	%p252, %r51, 224;
	ld.shared.f32 	%f470, [_ZZN3cub18CUB_300001_SM_10006detail6reduce28DeviceReduceSingleTileKernelINS2_10policy_hubIfjN4cuda3__47maximumIfEEE10Policy1000EN6thrust24THRUST_300001_SM_1000_NS10device_ptrIfEEPdjS8_df14absolute_valueEEvT0_T1_T2_T3_T4_T6_E12temp_storage+36];
	setp.lt.f32 	%p253, %f468, %f470;
	selp.f32 	%f472, %f470, %f468, %p253;
	selp.f32 	%f522, %f472, %f468, %p252;
	bra.uni 	$L__BB7_50;
$L__BB7_28:
	mov.u32 	%r21, %tid.x;
	mul.wide.u32 	%rd11, %r21, 4;
	add.s64 	%rd12, %rd2, %rd11;
	ld.global.f32 	%f42, [%rd12];
	setp.lt.f32 	%p3, %f42, 0f00000000;
	neg.f32 	%f43, %f42;
	selp.f32 	%f44, %f43, %f42, %p3;
	ld.global.f32 	%f45, [%rd12+1024];
	setp.lt.f32 	%p4, %f45, 0f00000000;
	neg.f32 	%f46, %f45;
	selp.f32 	%f47, %f46, %f45, %p4;
	ld.global.f32 	%f48, [%rd12+2048];
	setp.lt.f32 	%p5, %f48, 0f00000000;
	neg.f32 	%f49, %f48;
	selp.f32 	%f50, %f49, %f48, %p5;
	ld.global.f32 	%f51, [%rd12+3072];
	setp.lt.f32 	%p6, %f51, 0f00000000;
	neg.f32 	%f52, %f51;
	selp.f32 	%f53, %f52, %f51, %p6;
	ld.global.f32 	%f54, [%rd12+4096];
	setp.lt.f32 	%p7, %f54, 0f00000000;
	neg.f32 	%f55, %f54;
	selp.f32 	%f56, %f55, %f54, %p7;
	ld.global.f32 	%f57, [%rd12+5120];
	setp.lt.f32 	%p8, %f57, 0f00000000;
	neg.f32 	%f58, %f57;
	selp.f32 	%f59, %f58, %f57, %p8;
	ld.global.f32 	%f60, [%rd12+6144];
	setp.lt.f32 	%p9, %f60, 0f00000000;
	neg.f32 	%f61, %f60;
	selp.f32 	%f62, %f61, %f60, %p9;
	ld.global.f32 	%f63, [%rd12+7168];
	setp.lt.f32 	%p10, %f63, 0f00000000;
	neg.f32 	%f64, %f63;
	selp.f32 	%f65, %f64, %f63, %p10;
	ld.global.f32 	%f66, [%rd12+8192];
	setp.lt.f32 	%p11, %f66, 0f00000000;
	neg.f32 	%f67, %f66;
	selp.f32 	%f68, %f67, %f66, %p11;
	ld.global.f32 	%f69, [%rd12+9216];
	setp.lt.f32 	%p12, %f69, 0f00000000;
	neg.f32 	%f70, %f69;
	selp.f32 	%f71, %f70, %f69, %p12;
	ld.global.f32 	%f72, [%rd12+10240];
	setp.lt.f32 	%p13, %f72, 0f00000000;
	neg.f32 	%f73, %f72;
	selp.f32 	%f74, %f73, %f72, %p13;
	ld.global.f32 	%f75, [%rd12+11264];
	setp.lt.f32 	%p14, %f75, 0f00000000;
	neg.f32 	%f76, %f75;
	selp.f32 	%f77, %f76, %f75, %p14;
	ld.global.f32 	%f78, [%rd12+12288];
	setp.lt.f32 	%p15, %f78, 0f00000000;
	neg.f32 	%f79, %f78;
	selp.f32 	%f80, %f79, %f78, %p15;
	ld.global.f32 	%f81, [%rd12+13312];
	setp.lt.f32 	%p16, %f81, 0f00000000;
	neg.f32 	%f82, %f81;
	selp.f32 	%f83, %f82, %f81, %p16;
	ld.global.f32 	%f84, [%rd12+14336];
	setp.lt.f32 	%p17, %f84, 0f00000000;
	neg.f32 	%f85, %f84;
	selp.f32 	%f86, %f85, %f84, %p17;
	ld.global.f32 	%f87, [%rd12+15360];
	setp.lt.f32 	%p18, %f87, 0f00000000;
	neg.f32 	%f88, %f87;
	selp.f32 	%f89, %f88, %f87, %p18;
	setp.lt.f32 	%p19, %f44, %f47;
	selp.f32 	%f90, %f47, %f44, %p19;
	setp.lt.f32 	%p20, %f50, %f53;
	selp.f32 	%f91, %f53, %f50, %p20;
	setp.lt.f32 	%p21, %f56, %f59;
	selp.f32 	%f92, %f59, %f56, %p21;
	setp.lt.f32 	%p22, %f62, %f65;
	selp.f32 	%f93, %f65, %f62, %p22;
	setp.lt.f32 	%p23, %f68, %f71;
	selp.f32 	%f94, %f71, %f68, %p23;
	setp.lt.f32 	%p24, %f74, %f77;
	selp.f32 	%f95, %f77, %f74, %p24;
	setp.lt.f32 	%p25, %f80, %f83;
	selp.f32 	%f96, %f83, %f80, %p25;
	setp.lt.f32 	%p26, %f86, %f89;
	selp.f32 	%f97, %f89, %f86, %p26;
	setp.lt.f32 	%p27, %f90, %f91;
	selp.f32 	%f98, %f91, %f90, %p27;
	setp.lt.f32 	%p28, %f92, %f93;
	selp.f32 	%f99, %f93, %f92, %p28;
	setp.lt.f32 	%p29, %f94, %f95;
	selp.f32 	%f100, %f95, %f94, %p29;
	setp.lt.f32 	%p30, %f96, %f97;
	selp.f32 	%f101, %f97, %f96, %p30;
	setp.lt.f32 	%p31, %f98, %f99;
	selp.f32 	%f102, %f99, %f98, %p31;
	setp.lt.f32 	%p32, %f100, %f101;
	selp.f32 	%f103, %f101, %f100, %p32;
	setp.lt.f32 	%p33, %f102, %f103;
	selp.f32 	%f521, %f103, %f102, %p33;
	add.s32 	%r22, %r51, -4096;
	setp.lt.u32 	%p34, %r22, 4096;
	mov.b32 	%r202, 4096;
	@%p34 bra 	$L__BB7_32;
	mov.b32 	%r202, 4096;
$L__BB7_30:
	add.s32 	%r54, %r21, %r202;
	mul.wide.u32 	%rd13, %r54, 4;
	add.s64 	%rd14, %rd2, %rd13;
	ld.global.f32 	%f104, [%rd14];
	setp.lt.f32 	%p35, %f104, 0f00000000;
	neg.f32 	%f105, %f104;
	selp.f32 	%f106, %f105, %f104, %p35;
	ld.global.f32 	%f107, [%rd14+1024];
	setp.lt.f32 	%p36, %f107, 0f00000000;
	neg.f32 	%f108, %f107;
	selp.f32 	%f109, %f108, %f107, %p36;
	ld.global.f32 	%f110, [%rd14+2048];
	setp.lt.f32 	%p37, %f110, 0f00000000;
	neg.f32 	%f111, %f110;
	selp.f32 	%f112, %f111, %f110, %p37;
	ld.global.f32 	%f113, [%rd14+3072];
	setp.lt.f32 	%p38, %f113, 0f00000000;
	neg.f32 	%f114, %f113;
	selp.f32 	%f115, %f114, %f113, %p38;
	ld.global.f32 	%f116, [%rd14+4096];
	setp.lt.f32 	%p39, %f116, 0f00000000;
	neg.f32 	%f117, %f116;
	selp.f32 	%f118, %f117, %f116, %p39;
	ld.global.f32 	%f119, [%rd14+5120];
	setp.lt.f32 	%p40, %f119, 0f00000000;
	neg.f32 	%f120, %f119;
	selp.f32 	%f121, %f120, %f119, %p40;
	ld.global.f32 	%f122, [%rd14+6144];
	setp.lt.f32 	%p41, %f122, 0f00000000;
	neg.f32 	%f123, %f122;
	selp.f32 	%f124, %f123, %f122, %p41;
	ld.global.f32 	%f125, [%rd14+7168];
	setp.lt.f32 	%p42, %f125, 0f00000000;
	neg.f32 	%f126, %f125;
	selp.f32 	%f127, %f126, %f125, %p42;
	ld.global.f32 	%f128, [%rd14+8192];
	setp.lt.f32 	%p43, %f128, 0f00000000;
	neg.f32 	%f129, %f128;
	selp.f32 	%f130, %f129, %f128, %p43;
	ld.global.f32 	%f131, [%rd14+9216];
	setp.lt.f32 	%p44, %f131, 0f00000000;
	neg.f32 	%f132, %f131;
	selp.f32 	%f133, %f132, %f131, %p44;
	ld.global.f32 	%f134, [%rd14+10240];
	setp.lt.f32 	%p45, %f134, 0f00000000;
	neg.f32 	%f135, %f134;
	selp.f32 	%f136, %f135, %f134, %p45;
	ld.global.f32 	%f137, [%rd14+11264];
	setp.lt.f32 	%p46, %f137, 0f00000000;
	neg.f32 	%f138, %f137;
	selp.f32 	%f139, %f138, %f137, %p46;
	ld.global.f32 	%f140, [%rd14+12288];
	setp.lt.f32 	%p47, %f140, 0f00000000;
	neg.f32 	%f141, %f140;
	selp.f32 	%f142, %f141, %f140, %p47;
	ld.global.f32 	%f143, [%rd14+13312];
	setp.lt.f32 	%p48, %f143, 0f00000000;
	neg.f32 	%f144, %f143;
	selp.f32 	%f145, %f144, %f143, %p48;
	ld.global.f32 	%f146, [%rd14+14336];
	setp.lt.f32 	%p49, %f146, 0f00000000;
	neg.f32 	%f147, %f146;
	selp.f32 	%f148, %f147, %f146, %p49;
	ld.global.f32 	%f149, [%rd14+15360];
	setp.lt.f32 	%p50, %f149, 0f00000000;
	neg.f32 	%f150, %f149;
	selp.f32 	%f151, %f150, %f149, %p50;
	setp.lt.f32 	%p51, %f521, %f106;
	selp.f32 	%f152, %f106, %f521, %p51;
	setp.lt.f32 	%p52, %f109, %f112;
	selp.f32 	%f153, %f112, %f109, %p52;
	setp.lt.f32 	%p53, %f115, %f118;
	selp.f32 	%f154, %f118, %f115, %p53;
	setp.lt.f32 	%p54, %f121, %f124;
	selp.f32 	%f155, %f124, %f121, %p54;
	setp.lt.f32 	%p55, %f127, %f130;
	selp.f32 	%f156, %f130, %f127, %p55;
	setp.lt.f32 	%p56, %f133, %f136;
	selp.f32 	%f157, %f136, %f133, %p56;
	setp.lt.f32 	%p57, %f139, %f142;
	selp.f32 	%f158, %f142, %f139, %p57;
	setp.lt.f32 	%p58, %f145, %f148;
	selp.f32 	%f159, %f148, %f145, %p58;
	setp.lt.f32 	%p59, %f152, %f153;
	selp.f32 	%f160, %f153, %f152, %p59;
	setp.lt.f32 	%p60, %f154, %f155;
	selp.f32 	%f161, %f155, %f154, %p60;
	setp.lt.f32 	%p61, %f156, %f157;
	selp.f32 	%f162, %f157, %f156, %p61;
	setp.lt.f32 	%p62, %f158, %f159;
	selp.f32 	%f163, %f159, %f158, %p62;
	setp.lt.f32 	%p63, %f160, %f161;
	selp.f32 	%f164, %f161, %f160, %p63;
	setp.lt.f32 	%p64, %f162, %f163;
	selp.f32 	%f165, %f163, %f162, %p64;
	setp.lt.f32 	%p65, %f164, %f165;
	selp.f32 	%f166, %f165, %f164, %p65;
	setp.lt.f32 	%p66, %f166, %f151;
	selp.f32 	%f521, %f151, %f166, %p66;
	sub.s32 	%r55, %r51, %r202;
	setp.lt.u32 	%p67, %r55, 4096;
	@%p67 bra 	$L__BB7_46;
	add.s32 	%r202, %r202, 4096;
	setp.le.u32 	%p68, %r202, %r22;
	@%p68 bra 	$L__BB7_30;
$L__BB7_32:
	setp.le.u32 	%p69, %r51, %r202;
	sub.s32 	%r56, %r51, %r202;
	setp.ge.s32 	%p70, %r21, %r56;
	or.pred  	%p71, %p69, %p70;
	@%p71 bra 	$L__BB7_46;
	not.b32 	%r58, %r21;
	add.s32 	%r59, %r51, %r58;
	sub.s32 	%r60, %r59, %r202;
	shr.u32 	%r61, %r60, 8;
	add.s32 	%r26, %r61, 1;
	and.b32  	%r27, %r26, 15;
	setp.lt.u32 	%p72, %r60, 3840;
	mov.u32 	%r207, %r21;
	@%p72 bra 	$L__BB7_37;
	or.b32  	%r205, %r21, 2048;
	add.s32 	%r204, %r21, %r202;
	and.b32  	%r62, %r26, 33554416;
	neg.s32 	%r203, %r62;
$L__BB7_35:
	.pragma "nounroll";
	mul.wide.u32 	%rd15, %r204, 4;
	add.s64 	%rd16, %rd2, %rd15;
	ld.global.f32 	%f168, [%rd16];
	setp.lt.f32 	%p73, %f168, 0f00000000;
	neg.f32 	%f169, %f168;
	selp.f32 	%f170, %f169, %f168, %p73;
	setp.lt.f32 	%p74, %f521, %f170;
	selp.f32 	%f171, %f170, %f521, %p74;
	add.s32 	%r63, %r204, 256;
	mul.wide.u32 	%rd17, %r63, 4;
	add.s64 	%rd18, %rd2, %rd17;
	ld.global.f32 	%f172, [%rd18];
	setp.lt.f32 	%p75, %f172, 0f00000000;
	neg.f32 	%f173, %f172;
	selp.f32 	%f174, %f173, %f172, %p75;
	setp.lt.f32 	%p76, %f171, %f174;
	selp.f32 	%f175, %f174, %f171, %p76;
	add.s32 	%r64, %r204, 512;
	mul.wide.u32 	%rd19, %r64, 4;
	add.s64 	%rd20, %rd2, %rd19;
	ld.global.f32 	%f176, [%rd20];
	setp.lt.f32 	%p77, %f176, 0f00000000;
	neg.f32 	%f177, %f176;
	selp.f32 	%f178, %f177, %f176, %p77;
	setp.lt.f32 	%p78, %f175, %f178;
	selp.f32 	%f179, %f178, %f175, %p78;
	add.s32 	%r65, %r204, 768;
	mul.wide.u32 	%rd21, %r65, 4;
	add.s64 	%rd22, %rd2, %rd21;
	ld.global.f32 	%f180, [%rd22];
	setp.lt.f32 	%p79, %f180, 0f00000000;
	neg.f32 	%f181, %f180;
	selp.f32 	%f182, %f181, %f180, %p79;
	setp.lt.f32 	%p80, %f179, %f182;
	selp.f32 	%f183, %f182, %f179, %p80;
	add.s32 	%r66, %r204, 1024;
	mul.wide.u32 	%rd23, %r66, 4;
	add.s64 	%rd24, %rd2, %rd23;
	ld.global.f32 	%f184, [%rd24];
	setp.lt.f32 	%p81, %f184, 0f00000000;
	neg.f32 	%f185, %f184;
	selp.f32 	%f186, %f185, %f184, %p81;
	setp.lt.f32 	%p82, %f183, %f186;
	selp.f32 	%f187, %f186, %f183, %p82;
	add.s32 	%r67, %r204, 1280;
	mul.wide.u32 	%rd25, %r67, 4;
	add.s64 	%rd26, %rd2, %rd25;
	ld.global.f32 	%f188, [%rd26];
	setp.lt.f32 	%p83, %f188, 0f00000000;
	neg.f32 	%f189, %f188;
	selp.f32 	%f190, %f189, %f188, %p83;
	setp.lt.f32 	%p84, %f187, %f190;
	selp.f32 	%f191, %f190, %f187, %p84;
	add.s32 	%r68, %r204, 1536;
	mul.wide.u32 	%rd27, %r68, 4;
	add.s64 	%rd28, %rd2, %rd27;
	ld.global.f32 	%f192, [%rd28];
	setp.lt.f32 	%p85, %f192, 0f00000000;
	neg.f32 	%f193, %f192;
	selp.f32 	%f194, %f193, %f192, %p85;
	setp.lt.f32 	%p86, %f191, %f194;
	selp.f32 	%f195, %f194, %f191, %p86;
	add.s32 	%r69, %r204, 1792;
	mul.wide.u32 	%rd29, %r69, 4;
	add.s64 	%rd30, %rd2, %rd29;
	ld.global.f32 	%f196, [%rd30];
	setp.lt.f32 	%p87, %f196, 0f00000000;
	neg.f32 	%f197, %f196;
	selp.f32 	%f198, %f197, %f196, %p87;
	setp.lt.f32 	%p88, %f195, %f198;
	selp.f32 	%f199, %f198, %f195, %p88;
	add.s32 	%r70, %r204, 2048;
	mul.wide.u32 	%rd31, %r70, 4;
	add.s64 	%rd32, %rd2, %rd31;
	ld.global.f32 	%f200, [%rd32];
	setp.lt.f32 	%p89, %f200, 0f00000000;
	neg.f32 	%f201, %f200;
	selp.f32 	%f202, %f201, %f200, %p89;
	setp.lt.f32 	%p90, %f199, %f202;
	selp.f32 	%f203, %f202, %f199, %p90;
	add.s32 	%r71, %r204, 2304;
	mul.wide.u32 	%rd33, %r71, 4;
	add.s64 	%rd34, %rd2, %rd33;
	ld.global.f32 	%f204, [%rd34];
	setp.lt.f32 	%p91, %f204, 0f00000000;
	neg.f32 	%f205, %f204;
	selp.f32 	%f206, %f205, %f204, %p91;
	setp.lt.f32 	%p92, %f203, %f206;
	selp.f32 	%f207, %f206, %f203, %p92;
	add.s32 	%r72, %r204, 2560;
	mul.wide.u32 	%rd35, %r72, 4;
	add.s64 	%rd36, %rd2, %rd35;
	ld.global.f32 	%f208, [%rd36];
	setp.lt.f32 	%p93, %f208, 0f00000000;
	neg.f32 	%f209, %f208;
	selp.f32 	%f210, %f209, %f208, %p93;
	setp.lt.f32 	%p94, %f207, %f210;
	selp.f32 	%f211, %f210, %f207, %p94;
	add.s32 	%r73, %r204, 2816;
	mul.wide.u32 	%rd37, %r73, 4;
	add.s64 	%rd38, %rd2, %rd37;
	ld.global.f32 	%f212, [%rd38];
	setp.lt.f32 	%p95, %f212, 0f00000000;
	neg.f32 	%f213, %f212;
	selp.f32 	%f214, %f213, %f212, %p95;
	setp.lt.f32 	%p96, %f211, %f214;
	selp.f32 	%f215, %f214, %f211, %p96;
	add.s32 	%r74, %r204, 3072;
	mul.wide.u32 	%rd39, %r74, 4;
	add.s64 	%rd40, %rd2, %rd39;
	ld.global.f32 	%f216, [%rd40];
	setp.lt.f32 	%p97, %f216, 0f00000000;
	neg.f32 	%f217, %f216;
	selp.f32 	%f218, %f217, %f216, %p97;
	setp.lt.f32 	%p98, %f215, %f218;
	selp.f32 	%f219, %f218, %f215, %p98;
	add.s32 	%r75, %r204, 3328;
	mul.wide.u32 	%rd41, %r75, 4;
	add.s64 	%rd42, %rd2, %rd41;
	ld.global.f32 	%f220, [%rd42];
	setp.lt.f32 	%p99, %f220, 0f00000000;
	neg.f32 	%f221, %f220;
	selp.f32 	%f222, %f221, %f220, %p99;
	setp.lt.f32 	%p100, %f219, %f222;
	selp.f32 	%f223, %f222, %f219, %p100;
	add.s32 	%r76, %r204, 3584;
	mul.wide.u32 	%rd43, %r76, 4;
	add.s64 	%rd44, %rd2, %rd43;
	ld.global.f32 	%f224, [%rd44];
	setp.lt.f32 	%p101, %f224, 0f00000000;
	neg.f32 	%f225, %f224;
	selp.f32 	%f226, %f225, %f224, %p101;
	setp.lt.f32 	%p102, %f223, %f226;
	selp.f32 	%f227, %f226, %f223, %p102;
	add.s32 	%r77, %r204, 3840;
	mul.wide.u32 	%rd45, %r77, 4;
	add.s64 	%rd46, %rd2, %rd45;
	ld.global.f32 	%f228, [%rd46];
	setp.lt.f32 	%p103, %f228, 0f00000000;
	neg.f32 	%f229, %f228;
	selp.f32 	%f230, %f229, %f228, %p103;
	setp.lt.f32 	%p104, %f227, %f230;
	selp.f32 	%f521, %f230, %f227, %p104;
	add.s32 	%r205, %r205, 4096;
	add.s32 	%r204, %r204, 4096;
	add.s32 	%r203, %r203, 16;
	setp.ne.s32 	%p105, %r203, 0;
	@%p105 bra 	$L__BB7_35;
	add.s32 	%r207, %r205, -2048;
$L__BB7_37:
	setp.eq.s32 	%p106, %r27, 0;
	@%p106 bra 	$L__BB7_46;
	and.b32  	%r39, %r26, 7;
	setp.lt.u32 	%p107, %r27, 8;
	@%p107 bra 	$L__BB7_40;
	add.s32 	%r78, %r207, %r202;
	mul.wide.u32 	%rd47, %r78, 4;
	add.s64 	%rd48, %rd2, %rd47;
	ld.global.f32 	%f232, [%rd48];
	setp.lt.f32 	%p108, %f232, 0f00000000;
	neg.f32 	%f233, %f232;
	selp.f32 	%f234, %f233, %f232, %p108;
	setp.lt.f32 	%p109, %f521, %f234;
	selp.f32 	%f235, %f234, %f521, %p109;
	add.s32 	%r79, %r78, 256;
	mul.wide.u32 	%rd49, %r79, 4;
	add.s64 	%rd50, %rd2, %rd49;
	ld.global.f32 	%f236, [%rd50];
	setp.lt.f32 	%p110, %f236, 0f00000000;
	neg.f32 	%f237, %f236;
	selp.f32 	%f238, %f237, %f236, %p110;
	setp.lt.f32 	%p111, %f235, %f238;
	selp.f32 	%f239, %f238, %f235, %p111;
	add.s32 	%r80, %r78, 512;
	mul.wide.u32 	%rd51, %r80, 4;
	add.s64 	%rd52, %rd2, %rd51;
	ld.global.f32 	%f240, [%rd52];
	setp.lt.f32 	%p112, %f240, 0f00000000;
	neg.f32 	%f241, %f240;
	selp.f32 	%f242, %f241, %f240, %p112;
	setp.lt.f32 	%p113, %f239, %f242;
	selp.f32 	%f243, %f242, %f239, %p113;
	add.s32 	%r81, %r78, 768;
	mul.wide.u32 	%rd53, %r81, 4;
	add.s64 	%rd54, %rd2, %rd53;
	ld.global.f32 	%f244, [%rd54];
	setp.lt.f32 	%p114, %f244, 0f00000000;
	neg.f32 	%f245, %f244;
	selp.f32 	%f246, %f245, %f244, %p114;
	setp.lt.f32 	%p115, %f243, %f246;
	selp.f32 	%f247, %f246, %f243, %p115;
	add.s32 	%r82, %r78, 1024;
	mul.wide.u32 	%rd55, %r82, 4;
	add.s64 	%rd56, %rd2, %rd55;
	ld.global.f32 	%f248, [%rd56];
	setp.lt.f32 	%p116, %f248, 0f00000000;
	neg.f32 	%f249, %f248;
	selp.f32 	%f250, %f249, %f248, %p116;
	setp.lt.f32 	%p117, %f247, %f250;
	selp.f32 	%f251, %f250, %f247, %p117;
	add.s32 	%r83, %r78, 1280;
	mul.wide.u32 	%rd57, %r83, 4;
	add.s64 	%rd58, %rd2, %rd57;
	ld.global.f32 	%f252, [%rd58];
	setp.lt.f32 	%p118, %f252, 0f00000000;
	neg.f32 	%f253, %f252;
	selp.f32 	%f254, %f253, %f252, %p118;
	setp.lt.f32 	%p119, %f251, %f254;
	selp.f32 	%f255, %f254, %f251, %p119;
	add.s32 	%r84, %r78, 1536;
	mul.wide.u32 	%rd59, %r84, 4;
	add.s64 	%rd60, %rd2, %rd59;
	ld.global.f32 	%f256, [%rd60];
	setp.lt.f32 	%p120, %f256, 0f00000000;
	neg.f32 	%f257, %f256;
	selp.f32 	%f258, %f257, %f256, %p120;
	setp.lt.f32 	%p121, %f255, %f258;
	selp.f32 	%f259, %f258, %f255, %p121;
	add.s32 	%r85, %r78, 1792;
	mul.wide.u32 	%rd61, %r85, 4;
	add.s64 	%rd62, %rd2, %rd61;
	ld.global.f32 	%f260, [%rd62];
	setp.lt.f32 	%p122, %f260, 0f00000000;
	neg.f32 	%f261, %f260;
	selp.f32 	%f262, %f261, %f260, %p122;
	setp.lt.f32 	%p123, %f259, %f262;
	selp.f32 	%f521, %f262, %f259, %p123;
	add.s32 	%r207, %r207, 2048;
$L__BB7_40:
	setp.eq.s32 	%p124, %r39, 0;
	@%p124 bra 	$L__BB7_46;
	and.b32  	%r42, %r26, 3;
	setp.lt.u32 	%p125, %r39, 4;
	@%p125 bra 	$L__BB7_43;
	add.s32 	%r86, %r207, %r202;
	mul.wide.u32 	%rd63, %r86, 4;
	add.s64 	%rd64, %rd2, %rd63;
	ld.global.f32 	%f264, [%rd64];
	setp.lt.f32 	%p126, %f264, 0f00000000;
	neg.f32 	%f265, %f264;
	selp.f32 	%f266, %f265, %f264, %p126;
	setp.lt.f32 	%p127, %f521, %f266;
	selp.f32 	%f267, %f266, %f521, %p127;
	add.s32 	%r87, %r86, 256;
	mul.wide.u32 	%rd65, %r87, 4;
	add.s64 	%rd66, %rd2, %rd65;
	ld.global.f32 	%f268, [%rd66];
	setp.lt.f32 	%p128, %f268, 0f00000000;
	neg.f32 	%f269, %f268;
	selp.f32 	%f270, %f269, %f268, %p128;
	setp.lt.f32 	%p129, %f267, %f270;
	selp.f32 	%f271, %f270, %f267, %p129;
	add.s32 	%r88, %r86, 512;
	mul.wide.u32 	%rd67, %r88, 4;
	add.s64 	%rd68, %rd2, %rd67;
	ld.global.f32 	%f272, [%rd68];
	setp.lt.f32 	%p130, %f272, 0f00000000;
	neg.f32 	%f273, %f272;
	selp.f32 	%f274, %f273, %f272, %p130;
	setp.lt.f32 	%p131, %f271, %f274;
	selp.f32 	%f275, %f274, %f271, %p131;
	add.s32 	%r89, %r86, 768;
	mul.wide.u32 	%rd69, %r89, 4;
	add.s64 	%rd70, %rd2, %rd69;
	ld.global.f32 	%f276, [%rd70];
	setp.lt.f32 	%p132, %f276, 0f00000000;
	neg.f32 	%f277, %f276;
	selp.f32 	%f278, %f277, %f276, %p132;
	setp.lt.f32 	%p133, %f275, %f278;
	selp.f32 	%f521, %f278, %f275, %p133;
	add.s32 	%r207, %r207, 1024;
$L__BB7_43:
	setp.eq.s32 	%p134, %r42, 0;
	@%p134 bra 	$L__BB7_46;
	add.s32 	%r210, %r207, %r202;
	neg.s32 	%r209, %r42;
$L__BB7_45:
	.pragma "nounroll";
	mul.wide.u32 	%rd71, %r210, 4;
	add.s64 	%rd72, %rd2, %rd71;
	ld.global.f32 	%f279, [%rd72];
	setp.lt.f32 	%p135, %f279, 0f00000000;
	neg.f32 	%f280, %f279;
	selp.f32 	%f281, %f280, %f279, %p135;
	setp.lt.f32 	%p136, %f521, %f281;
	selp.f32 	%f521, %f281, %f521, %p136;
	add.s32 	%r210, %r210, 256;
	add.s32 	%r209, %r209, 1;
	setp.ne.s32 	%p137, %r209, 0;
	@%p137 bra 	$L__BB7_45;
$L__BB7_46:
	// begin inline asm
	mov.u32 %r90, %laneid;
	// end inline asm
	mov.b32 	%r92, %f521;
	mov.b32 	%r93, 1;
	mov.b32 	%r114, 31;
	mov.b32 	%r115, -1;
	// begin inline asm
	shfl.sync.down.b32 %r91, %r92, %r93, %r114, %r115;
	// end inline asm
	mov.b32 	%f282, %r91;
	setp.gt.s32 	%p138, %r90, 30;
	setp.lt.f32 	%p139, %f521, %f282;
	selp.f32 	%f283, %f282, %f521, %p139;
	selp.f32 	%f284, %f521, %f283, %p138;
	mov.b32 	%r97, %f284;
	mov.b32 	%r98, 2;
	// begin inline asm
	shfl.sync.down.b32 %r96, %r97, %r98, %r114, %r115;
	// end inline asm
	mov.b32 	%f285, %r96;
	setp.gt.s32 	%p140, %r90, 29;
	setp.lt.f32 	%p141, %f284, %f285;
	selp.f32 	%f286, %f285, %f284, %p141;
	selp.f32 	%f287, %f284, %f286, %p140;
	mov.b32 	%r102, %f287;
	mov.b32 	%r103, 4;
	// begin inline asm
	shfl.sync.down.b32 %r101, %r102, %r103, %r114, %r115;
	// end inline asm
	mov.b32 	%f288, %r101;
	setp.gt.s32 	%p142, %r90, 27;
	setp.lt.f32 	%p143, %f287, %f288;
	selp.f32 	%f289, %f288, %f287, %p143;
	selp.f32 	%f290, %f287, %f289, %p142;
	mov.b32 	%r107, %f290;
	mov.b32 	%r108, 8;
	// begin inline asm
	shfl.sync.down.b32 %r106, %r107, %r108, %r114, %r115;
	// end inline asm
	mov.b32 	%f291, %r106;
	setp.gt.s32 	%p144, %r90, 23;
	setp.lt.f32 	%p145, %f290, %f291;
	selp.f32 	%f292, %f291, %f290, %p145;
	selp.f32 	%f293, %f290, %f292, %p144;
	mov.b32 	%r112, %f293;
	mov.b32 	%r113, 16;
	// begin inline asm
	shfl.sync.down.b32 %r111, %r112, %r113, %r114, %r115;
	// end inline asm
	mov.b32 	%f294, %r111;
	setp.gt.s32 	%p146, %r90, 15;
	setp.lt.f32 	%p147, %f293, %f294;
	selp.f32 	%f38, %f294, %f293, %p147;
	selp.f32 	%f522, %f293, %f38, %p146;
	setp.ne.s32 	%p148, %r90, 0;
	@%p148 bra 	$L__BB7_48;
	shr.u32 	%r116, %r21, 3;
	and.b32  	%r117, %r116, 124;
	mov.u32 	%r118, _ZZN3cub18CUB_300001_SM_10006detail6reduce28DeviceReduceSingleTileKernelINS2_10policy_hubIfjN4cuda3__47maximumIfEEE10Policy1000EN6thrust24THRUST_300001_SM_1000_NS10device_ptrIfEEPdjS8_df14absolute_valueEEvT0_T1_T2_T3_T4_T6_E12temp_storage;
	add.s32 	%r119, %r118, %r117;
	st.shared.f32 	[%r119+8], %f38;
$L__BB7_48:
	bar.sync 	0;
	setp.ne.s32 	%p149, %r21, 0;
	@%p149 bra 	$L__BB7_50;
	ld.shared.f32 	%f295, [_ZZN3cub18CUB_300001_SM_10006detail6reduce28DeviceReduceSingleTileKernelINS2_10policy_hubIfjN4cuda3__47maximumIfEEE10Policy1000EN6thrust24THRUST_300001_SM_1000_NS10device_ptrIfEEPdjS8_df14absolute_valueEEvT0_T1_T2_T3_T4_T6_E12temp_storage+12];
	setp.lt.f32 	%p150, %f522, %f295;
	selp.f32 	%f296, %f295, %f522, %p150;
	ld.shared.f32 	%f297, [_ZZN3cub18CUB_300001_SM_10006detail6reduce28DeviceReduceSingleTileKernelINS2_10policy_hubIfjN4cuda3__47maximumIfEEE10Policy1000EN6thrust24THRUST_300001_SM_1000_NS10device_ptrIfEEPdjS8_df14absolute_valueEEvT0_T1_T2_T3_T4_T6_E12temp_storage+16];
	setp.lt.f32 	%p151, %f296, %f297;
	selp.f32 	%f298, %f297, %f296, %p151;
	ld.shared.f32 	%f299, [_ZZN3cub18CUB_300001_SM_10006detail6reduce28DeviceReduceSingleTileKernelINS2_10policy_hubIfjN4cuda3__47maximumIfEEE10Policy1000EN6thrust24THRUST_300001_SM_1000_NS10device_ptrIfEEPdjS8_df14absolute_valueEEvT0_T1_T2_T3_T4_T6_E12temp_storage+20];
	setp.lt.f32 	%p152, %f298, %f299;
	selp.f32 	%f300, %f299, %f298, %p152;
	ld.shared.f32 	%f301, [_ZZN3cub18CUB_300001_SM_10006detail6reduce28DeviceReduceSingleTileKernelINS2_10policy_hubIfjN4cuda3__47maximumIfEEE10Policy1000EN6thrust24THRUST_300001_SM_1000_NS10device_ptrIfEEPdjS8_df14absolute_valueEEvT0_T1_T2_T3_T4_T6_E12temp_storage+24];
	setp.lt.f32 	%p153, %f300, %f301;
	selp.f32 	%f302, %f301, %f300, %p153;
	ld.shared.f32 	%f303, [_ZZN3cub18CUB_300001_SM_10006detail6reduce28DeviceReduceSingleTileKernelINS2_10policy_hubIfjN4cuda3__47maximumIfEEE10Policy1000EN6thrust24THRUST_300001_SM_1000_NS10device_ptrIfEEPdjS8_df14absolute_valueEEvT0_T1_T2_T3_T4_T6_E12temp_storage+28];
	setp.lt.f32 	%p154, %f302, %f303;
	selp.f32 	%f304, %f303, %f302, %p154;
	ld.shared.f32 	%f305, [_ZZN3cub18CUB_300001_SM_10006detail6reduce28DeviceReduceSingleTileKernelINS2_10policy_hubIfjN4cuda3__47maximumIfEEE10Policy1000EN6thrust24THRUST_300001_SM_1000_NS10device_ptrIfEEPdjS8_df14absolute_valueEEvT0_T1_T2_T3_T4_T6_E12temp_storage+32];
	setp.lt.f32 	%p155, %f304, %f305;
	selp.f32 	%f306, %f305, %f304, %p155;
	ld.shared.f32 	%f307, [_ZZN3cub18CUB_300001_SM_10006detail6reduce28DeviceReduceSingleTileKernelINS2_10policy_hubIfjN4cuda3__47maximumIfEEE10Policy1000EN6thrust24THRUST_300001_SM_1000_NS10device_ptrIfEEPdjS8_df14absolute_valueEEvT0_T1_T2_T3_T4_T6_E12temp_storage+36];
	setp.lt.f32 	%p156, %f306, %f307;
	selp.f32 	%f522, %f307, %f306, %p156;
$L__BB7_50:
	mov.u32 	%r192, %tid.x;
	setp.ne.s32 	%p273, %r192, 0;
	@%p273 bra 	$L__BB7_52;
	cvt.rn.f32.f64 	%f499, %fd1;
	setp.gt.f32 	%p274, %f522, %f499;
	selp.f32 	%f500, %f522, %f499, %p274;
	cvt.f64.f32 	%fd2, %f500;
	st.global.f64 	[%rd1], %fd2;
$L__BB7_52:
	ret;

}
	// .globl	_ZN3cub18CUB_300001_SM_10006detail6reduce18DeviceReduceKernelINS2_10policy_hubIfjN4cuda3__47maximumIfEEE10Policy1000EN6thrust24THRUST_300001_SM_1000_NS10device_ptrIfEEjS8_f14absolute_valueEEvT0_PT3_T1_NS0_13GridEvenShareISJ_EET2_T4_
.visible .entry _ZN3cub18CUB_300001_SM_10006detail6reduce18DeviceReduceKernelINS2_10policy_hubIfjN4cuda3__47maximumIfEEE10Policy1000EN6thrust24THRUST_300001_SM_1000_NS10device_ptrIfEEjS8_f14absolute_valueEEvT0_PT3_T1_NS0_13GridEvenShareISJ_EET2_T4_(
	.param .align 8 .b8 _ZN3cub18CUB_300001_SM_10006detail6reduce18DeviceReduceKernelINS2_10policy_hubIfjN4cuda3__47maximumIfEEE10Policy1000EN6thrust24THRUST_300001_SM_1000_NS10device_ptrIfEEjS8_f14absolute_valueEEvT0_PT3_T1_NS0_13GridEvenShareISJ_EET2_T4__param_0[8],
	.param .u64 .ptr .align 1 _ZN3cub18CUB_300001_SM_10006detail6reduce18DeviceReduceKernelINS2_10policy_hubIfjN4cuda3__47maximumIfEEE10Policy1000EN6thrust24THRUST_300001_SM_1000_NS10device_ptrIfEEjS8_f14absolute_valueEEvT0_PT3_T1_NS0_13GridEvenShareISJ_EET2_T4__param_1,
	.param .u32 _ZN3cub18CUB_300001_SM_10006detail6reduce18DeviceReduceKernelINS2_10policy_hubIfjN4cuda3__47maximumIfEEE10Policy1000EN6thrust24THRUST_300001_SM_1000_NS10device_ptrIfEEjS8_f14absolute_valueEEvT0_PT3_T1_NS0_13GridEvenShareISJ_EET2_T4__param_2,
	.param .align 4 .b8 _ZN3cub18CUB_300001_SM_10006detail6reduce18DeviceReduceKernelINS2_10policy_hubIfjN4cuda3__47maximumIfEEE10Policy1000EN6thrust24THRUST_300001_SM_1000_NS10device_ptrIfEEjS8_f14absolute_valueEEvT0_PT3_T1_NS0_13GridEvenShareISJ_EET2_T4__param_3[40],
	.param .align 1 .b8 _ZN3cub18CUB_300001_SM_10006detail6reduce18DeviceReduceKernelINS2_10policy_hubIfjN4cuda3__47maximumIfEEE10Policy1000EN6thrust24THRUST_300001_SM_1000_NS10device_ptrIfEEjS8_f14absolute_valueEEvT0_PT3_T1_NS0_13GridEvenShareISJ_EET2_T4__param_4[1],
	.param .align 1 .b8 _ZN3cub18CUB_300001_SM_10006detail6reduce18DeviceReduceKernelINS2_10policy_hubIfjN4cuda3__47maximumIfEEE10Policy1000EN6thrust24THRUST_300001_SM_1000_NS10device_ptrIfEEjS8_f14absolute_valueEEvT0_PT3_T1_NS0_13GridEvenShareISJ_EET2_T4__param_5[1]
)
.maxntid 256
{
	.reg .pred 	%p<273>;
	.reg .b16 	%rs<4>;
	.reg .b32 	%r<279>;
	.reg .b32 	%f<519>;
	.reg .b64 	%rd<130>;
	// demoted variable
	.shared .align 4 .b8 _ZZN3cub18CUB_300001_SM_10006detail6reduce18DeviceReduceKernelINS2_10policy_hubIfjN4cuda3__47maximumIfEEE10Policy1000EN6thrust24THRUST_300001_SM_1000_NS10device_ptrIfEEjS8_f14absolute_valueEEvT0_PT3_T1_NS0_13GridEvenShareISJ_EET2_T4_E12temp_storage[44];
	ld.param.u32 	%r1, [_ZN3cub18CUB_300001_SM_10006detail6reduce18DeviceReduceKernelINS2_10policy_hubIfjN4cuda3__47maximumIfEEE10Policy1000EN6thrust24THRUST_300001_SM_1000_NS10device_ptrIfEEjS8_f14absolute_valueEEvT0_PT3_T1_NS0_13GridEvenShareISJ_EET2_T4__param_3+20];
	ld.param.u32 	%r2, [_ZN3cub18CUB_300001_SM_10006detail6reduce18DeviceReduceKernelINS2_10policy_hubIfjN4cuda3__47maximumIfEEE10Policy1000EN6thrust24THRUST_300001_SM_1000_NS10device_ptrIfEEjS8_f14absolute_valueEEvT0_PT3_T1_NS0_13GridEvenShareISJ_EET2_T4__param_3+24];
	ld.param.u64 	%rd3, [_ZN3cub18CUB_300001_SM_10006detail6reduce18DeviceReduceKernelINS2_10policy_hubIfjN4cuda3__47maximumIfEEE10Policy1000EN6thrust24THRUST_300001_SM_1000_NS10device_ptrIfEEjS8_f14absolute_valueEEvT0_PT3_T1_NS0_13GridEvenShareISJ_EET2_T4__param_0];
	cvta.to.global.u64 	%rd1, %rd3;
	mov.u32 	%r3, %ctaid.x;
	shl.b32 	%r4, %r2, 12;
	shl.b32 	%r270, %r3, 12;
	sub.s32 	%r6, %r1, %r270;
	setp.gt.u32 	%p1, %r6, 4095;
	@%p1 bra 	$L__BB8_26;
	mov.u32 	%r7, %tid.x;
	setp.ge.u32 	%p156, %r7, %r6;
	mov.f32 	%f507, 0f00000000;
	mov.u32 	%r261, %r7;
	@%p156 bra 	$L__BB8_3;
	add.s32 	%r155, %r270, %r7;
	mul.wide.u32 	%rd66, %r155, 4;
	add.s64 	%rd67, %rd1, %rd66;
	ld.global.f32 	%f308, [%rd67];
	setp.lt.f32 	%p157, %f308, 0f00000000;
	neg.f32 	%f309, %f308;
	selp.f32 	%f507, %f309, %f308, %p157;
	add.s32 	%r261, %r7, 256;
$L__BB8_3:
	setp.ge.u32 	%p158, %r261, %r6;
	@%p158 bra 	$L__BB8_17;
	not.b32 	%r156, %r261;
	add.s32 	%r157, %r1, %r156;
	sub.s32 	%r158, %r157, %r270;
	shr.u32 	%r159, %r158, 8;
	add.s32 	%r10, %r159, 1;
	and.b32  	%r11, %r10, 15;
	setp.lt.u32 	%p159, %r158, 3840;
	@%p159 bra 	$L__BB8_8;
	or.b32  	%r260, %r261, 2048;
	add.s32 	%r259, %r261, %r270;
	and.b32  	%r160, %r10, 33554416;
	neg.s32 	%r258, %r160;
$L__BB8_6:
	.pragma "nounroll";
	mul.wide.u32 	%rd68, %r259, 4;
	add.s64 	%rd69, %rd1, %rd68;
	ld.global.f32 	%f311, [%rd69];
	setp.lt.f32 	%p160, %f311, 0f00000000;
	neg.f32 	%f312, %f311;
	selp.f32 	%f313, %f312, %f311, %p160;
	setp.lt.f32 	%p161, %f507, %f313;
	selp.f32 	%f314, %f313, %f507, %p161;
	add.s32 	%r161, %r259, 256;
	mul.wide.u32 	%rd70, %r161, 4;
	add.s64 	%rd71, %rd1, %rd70;
	ld.global.f32 	%f315, [%rd71];
	setp.lt.f32 	%p162, %f315, 0f00000000;
	neg.f32 	%f316, %f315;
	selp.f32 	%f317, %f316, %f315, %p162;
	setp.lt.f32 	%p163, %f314, %f317;
	selp.f32 	%f318, %f317, %f314, %p163;
	add.s32 	%r162, %r259, 512;
	mul.wide.u32 	%rd72, %r162, 4;
	add.s64 	%rd73, %rd1, %rd72;
	ld.global.f32 	%f319, [%rd73];
	setp.lt.f32 	%p164, %f319, 0f00000000;
	neg.f32 	%f320, %f319;
	selp.f32 	%f321, %f320, %f319, %p164;
	setp.lt.f32 	%p165, %f318, %f321;
	selp.f32 	%f322, %f321, %f318, %p165;
	add.s32 	%r163, %r259, 768;
	mul.wide.u32 	%rd74, %r163, 4;
	add.s64 	%rd75, %rd1, %rd74;
	ld.global.f32 	%f323, [%rd75];
	setp.lt.f32 	%p166, %f323, 0f00000000;
	neg.f32 	%f324, %f323;
	selp.f32 	%f325, %f324, %f323, %p166;
	setp.lt.f32 	%p167, %f322, %f325;
	selp.f32 	%f326, %f325, %f322, %p167;
	add.s32 	%r164, %r259, 1024;
	mul.wide.u32 	%rd76, %r164, 4;
	add.s64 	%rd77, %rd1, %rd76;
	ld.global.f32 	%f327, [%rd77];
	setp.lt.f32 	%p168, %f327, 0f00000000;
	neg.f32 	%f328, %f327;
	selp.f32 	%f329, %f328, %f327, %p168;
	setp.lt.f32 	%p169, %f326, %f329;
	selp.f32 	%f330, %f329, %f326, %p169;
	add.s32 	%r165, %r259, 1280;
	mul.wide.u32 	%rd78, %r165, 4;
	add.s64 	%rd79, %rd1, %rd78;
	ld.global.f32 	%f331, [%rd79];
	setp.lt.f32 	%p170, %f331, 0f00000000;
	neg.f32 	%f332, %f331;
	selp.f32 	%f333, %f332, %f331, %p170;
	setp.lt.f32 	%p171, %f330, %f333;
	selp.f32 	%f334, %f333, %f330, %p171;
	add.s32 	%r166, %r259, 1536;
	mul.wide.u32 	%rd80, %r166, 4;
	add.s64 	%rd81, %rd1, %rd80;
	ld.global.f32 	%f335, [%rd81];
	setp.lt.f32 	%p172, %f335, 0f00000000;
	neg.f32 	%f336, %f335;
	selp.f32 	%f337, %f336, %f335, %p172;
	setp.lt.f32 	%p173, %f334, %f337;
	selp.f32 	%f338, %f337, %f334, %p173;
	add.s32 	%r167, %r259, 1792;
	mul.wide.u32 	%rd82, %r167, 4;
	add.s64 	%rd83, %rd1, %rd82;
	ld.global.f32 	%f339, [%rd83];
	setp.lt.f32 	%p174, %f339, 0f00000000;
	neg.f32 	%f340, %f339;
	selp.f32 	%f341, %f340, %f339, %p174;
	setp.lt.f32 	%p175, %f338, %f341;
	selp.f32 	%f342, %f341, %f338, %p175;
	add.s32 	%r168, %r259, 2048;
	mul.wide.u32 	%rd84, %r168, 4;
	add.s64 	%rd85, %rd1, %rd84;
	ld.global.f32 	%f343, [%rd85];
	setp.lt.f32 	%p176, %f343, 0f00000000;
	neg.f32 	%f344, %f343;
	selp.f32 	%f345, %f344, %f343, %p176;
	setp.lt.f32 	%p177, %f342, %f345;
	selp.f32 	%f346, %f345, %f342, %p177;
	add.s32 	%r169, %r259, 2304;
	mul.wide.u32 	%rd86, %r169, 4;
	add.s64 	%rd87, %rd1, %rd86;
	ld.global.f32 	%f347, [%rd87];
	setp.lt.f32 	%p178, %f347, 0f00000000;
	neg.f32 	%f348, %f347;
	selp.f32 	%f349, %f348, %f347, %p178;
	setp.lt.f32 	%p179, %f346, %f349;
	selp.f32 	%f350, %f349, %f346, %p179;
	add.s32 	%r170, %r259, 2560;
	mul.wide.u32 	%rd88, %r170, 4;
	add.s64 	%rd89, %rd1, %rd88;
	ld.global.f32 	%f351, [%rd89];
	setp.lt.f32 	%p180, %f351, 0f00000000;
	neg.f32 	%f352, %f351;
	selp.f32 	%f353, %f352, %f351, %p180;
	setp.lt.f32 	%p181, %f350, %f353;
	selp.f32 	%f354, %f353, %f350, %p181;
	add.s32 	%r171, %r259, 2816;
	mul.wide.u32 	%rd90, %r171, 4;
	add.s64 	%rd91, %rd1, %rd90;
	ld.global.f32 	%f355, [%rd91];
	setp.lt.f32 	%p182, %f355, 0f00000000;
	neg.f32 	%f356, %f355;
	selp.f32 	%f357, %f356, %f355, %p182;
	setp.lt.f32 	%p183, %f354, %f357;
	selp.f32 	%f358, %f357, %f354, %p183;
	add.s32 	%r172, %r259, 3072;
	mul.wide.u32 	%rd92, %r172, 4;
	add.s64 	%rd93, %rd1, %rd92;
	ld.global.f32 	%f359, [%rd93];
	setp.lt.f32 	%p184, %f359, 0f00000000;
	neg.f32 	%f360, %f359;
	selp.f32 	%f361, %f360, %f359, %p184;
	setp.lt.f32 	%p185, %f358, %f361;
	selp.f32 	%f362, %f361, %f358, %p185;
	add.s32 	%r173, %r259, 3328;
	mul.wide.u32 	%rd94, %r173, 4;
	add.s64 	%rd95, %rd1, %rd94;
	ld.global.f32 	%f363, [%rd95];
	setp.lt.f32 	%p186, %f363, 0f00000000;
	neg.f32 	%f364, %f363;
	selp.f32 	%f365, %f364, %f363, %p186;
	setp.lt.f32 	%p187, %f362, %f365;
	selp.f32 	%f366, %f365, %f362, %p187;
	add.s32 	%r174, %r259, 3584;
	mul.wide.u32 	%rd96, %r174, 4;
	add.s64 	%rd97, %rd1, %rd96;
	ld.global.f32 	%f367, [%rd97];
	setp.lt.f32 	%p188, %f367, 0f00000000;
	neg.f32 	%f368, %f367;
	selp.f32 	%f369, %f368, %f367, %p188;
	setp.lt.f32 	%p189, %f366, %f369;
	selp.f32 	%f370, %f369, %f366, %p189;
	add.s32 	%r175, %r259, 3840;
	mul.wide.u32 	%rd98, %r175, 4;
	add.s64 	%rd99, %rd1, %rd98;
	ld.global.f32 	%f371, [%rd99];
	setp.lt.f32 	%p190, %f371, 0f00000000;
	neg.f32 	%f372, %f371;
	selp.f32 	%f373, %f372, %f371, %p190;
	setp.lt.f32 	%p191, %f370, %f373;
	selp.f32 	%f507, %f373, %f370, %p191;
	add.s32 	%r260, %r260, 4096;
	add.s32 	%r259, %r259, 4096;
	add.s32 	%r258, %r258, 16;
	setp.ne.s32 	%p192, %r258, 0;
	@%p192 bra 	$L__BB8_6;
	add.s32 	%r261, %r260, -2048;
$L__BB8_8:
	setp.eq.s32 	%p193, %r11, 0;
	@%p193 bra 	$L__BB8_17;
	and.b32  	%r23, %r10, 7;
	setp.lt.u32 	%p194, %r11, 8;
	@%p194 bra 	$L__BB8_11;
	add.s32 	%r176, %r270, %r261;
	mul.wide.u32 	%rd100, %r176, 4;
	add.s64 	%rd101, %rd1, %rd100;
	ld.global.f32 	%f375, [%rd101];
	setp.lt.f32 	%p195, %f375, 0f00000000;
	neg.f32 	%f376, %f375;
	selp.f32 	%f377, %f376, %f375, %p195;
	setp.lt.f32 	%p196, %f507, %f377;
	selp.f32 	%f378, %f377, %f507, %p196;
	add.s32 	%r177, %r176, 256;
	mul.wide.u32 	%rd102, %r177, 4;
	add.s64 	%rd103, %rd1, %rd102;
	ld.global.f32 	%f379, [%rd103];
	setp.lt.f32 	%p197, %f379, 0f00000000;
	neg.f32 	%f380, %f379;
	selp.f32 	%f381, %f380, %f379, %p197;
	setp.lt.f32 	%p198, %f378, %f381;
	selp.f32 	%f382, %f381, %f378, %p198;
	add.s32 	%r178, %r176, 512;
	mul.wide.u32 	%rd104, %r178, 4;
	add.s64 	%rd105, %rd1, %rd104;
	ld.global.f32 	%f383, [%rd105];
	setp.lt.f32 	%p199, %f383, 0f00000000;
	neg.f32 	%f384, %f383;
	selp.f32 	%f385, %f384, %f383, %p199;
	setp.lt.f32 	%p200, %f382, %f385;
	selp.f32 	%f386, %f385, %f382, %p200;
	add.s32 	%r179, %r176, 768;
	mul.wide.u32 	%rd106, %r179, 4;
	add.s64 	%rd107, %rd1, %rd106;
	ld.global.f32 	%f387, [%rd107];
	setp.lt.f32 	%p201, %f387, 0f00000000;
	neg.f32 	%f388, %f387;
	selp.f32 	%f389, %f388, %f387, %p201;
	setp.lt.f32 	%p202, %f386, %f389;
	selp.f32 	%f390, %f389, %f386, %p202;
	add.s32 	%r180, %r176, 1024;
	mul.wide.u32 	%rd108, %r180, 4;
	add.s64 	%rd109, %rd1, %rd108;
	ld.global.f32 	%f391, [%rd109];
	setp.lt.f32 	%p203, %f391, 0f00000000;
	neg.f32 	%f392, %f391;
	selp.f32 	%f393, %f392, %f391, %p203;
	setp.lt.f32 	%p204, %f390, %f393;
	selp.f32 	%f394, %f393, %f390, %p204;
	add.s32 	%r181, %r176, 1280;
	mul.wide.u32 	%rd110, %r181, 4;
	add.s64 	%rd111, %rd1, %rd110;
	ld.global.f32 	%f395, [%rd111];
	setp.lt.f32 	%p205, %f395, 0f00000000;
	neg.f32 	%f396, %f395;
	selp.f32 	%f397, %f396, %f395, %p205;
	setp.lt.f32 	%p206, %f394, %f397;
	selp.f32 	%f398, %f397, %f394, %p206;
	add.s32 	%r182, %r176, 1536;
	mul.wide.u32 	%rd112, %r182, 4;
	add.s64 	%rd113, %rd1, %rd112;
	ld.global.f32 	%f399, [%rd113];
	setp.lt.f32 	%p207, %f399, 0f00000000;
	neg.f32 	%f400, %f399;
	selp.f32 	%f401, %f400, %f399, %p207;
	setp.lt.f32 	%p208, %f398, %f401;
	selp.f32 	%f402, %f401, %f398, %p208;
	add.s32 	%r183, %r176, 1792;
	mul.wide.u32 	%rd114, %r183, 4;
	add.s64 	%rd115, %rd1, %rd114;
	ld.global.f32 	%f403, [%rd115];
	setp.lt.f32 	%p209, %f403, 0f00000000;
	neg.f32 	%f404, %f403;
	selp.f32 	%f405, %f404, %f403, %p209;
	setp.lt.f32 	%p210, %f402, %f405;
	selp.f32 	%f507, %f405, %f402, %p210;
	add.s32 	%r261, %r261, 2048;
$L__BB8_11:
	setp.eq.s32 	%p211, %r23, 0;
	@%p211 bra 	$L__BB8_17;
	and.b32  	%r26, %r10, 3;
	setp.lt.u32 	%p212, %r23, 4;
	@%p212 bra 	$L__BB8_14;
	add.s32 	%r184, %r270, %r261;
	mul.wide.u32 	%rd116, %r184, 4;
	add.s64 	%rd117, %rd1, %rd116;
	ld.global.f32 	%f407, [%rd117];
	setp.lt.f32 	%p213, %f407, 0f00000000;
	neg.f32 	%f408, %f407;
	selp.f32 	%f409, %f408, %f407, %p213;
	setp.lt.f32 	%p214, %f507, %f409;
	selp.f32 	%f410, %f409, %f507, %p214;
	add.s32 	%r185, %r184, 256;
	mul.wide.u32 	%rd118, %r185, 4;
	add.s64 	%rd119, %rd1, %rd118;
	ld.global.f32 	%f411, [%rd119];
	setp.lt.f32 	%p215, %f411, 0f00000000;
	neg.f32 	%f412, %f411;
	selp.f32 	%f413, %f412, %f411, %p215;
	setp.lt.f32 	%p216, %f410, %f413;
	selp.f32 	%f414, %f413, %f410, %p216;
	add.s32 	%r186, %r184, 512;
	mul.wide.u32 	%rd120, %r186, 4;
	add.s64 	%rd121, %rd1, %rd120;
	ld.global.f32 	%f415, [%rd121];
	setp.lt.f32 	%p217, %f415, 0f00000000;
	neg.f32 	%f416, %f415;
	selp.f32 	%f417, %f416, %f415, %p217;
	setp.lt.f32 	%p218, %f414, %f417;
	selp.f32 	%f418, %f417, %f414, %p218;
	add.s32 	%r187, %r184, 768;
	mul.wide.u32 	%rd122, %r187, 4;
	add.s64 	%rd123, %rd1, %rd122;
	ld.global.f32 	%f419, [%rd123];
	setp.lt.f32 	%p219, %f419, 0f00000000;
	neg.f32 	%f420, %f419;
	selp.f32 	%f421, %f420, %f419, %p219;
	setp.lt.f32 	%p220, %f418, %f421;
	selp.f32 	%f507, %f421, %f418, %p220;
	add.s32 	%r261, %r261, 1024;
$L__BB8_14:
	setp.eq.s32 	%p221, %r26, 0;
	@%p221 bra 	$L__BB8_17;
	add.s32 	%r265, %r261, %r270;
	neg.s32 	%r264, %r26;
$L__BB8_16:
	.pragma "nounroll";
	mul.wide.u32 	%rd124, %r265, 4;
	add.s64 	%rd125, %rd1, %rd124;
	ld.global.f32 	%f422, [%rd125];
	setp.lt.f32 	%p222, %f422, 0f00000000;
	neg.f32 	%f423, %f422;
	selp.f32 	%f424, %f423, %f422, %p222;
	setp.lt.f32 	%p223, %f507, %f424;
	selp.f32 	%f507, %f424, %f507, %p223;
	add.s32 	%r265, %r265, 256;
	add.s32 	%r264, %r264, 1;
	setp.ne.s32 	%p224, %r264, 0;
	@%p224 bra 	$L__BB8_16;
$L__BB8_17:
	setp.lt.u32 	%p225, %r6, 256;
	@%p225 bra 	$L__BB8_22;
	// begin inline asm
	mov.u32 %r226, %laneid;
	// end inline asm
	mov.b32 	%r228, %f507;
	mov.b32 	%r229, 1;
	mov.b32 	%r250, 31;
	mov.b32 	%r251, -1;
	// begin inline asm
	shfl.sync.down.b32 %r227, %r228, %r229, %r250, %r251;
	// end inline asm
	mov.b32 	%f472, %r227;
	setp.gt.s32 	%p253, %r226, 30;
	setp.lt.f32 	%p254, %f507, %f472;
	selp.f32 	%f473, %f472, %f507, %p254;
	selp.f32 	%f474, %f507, %f473, %p253;
	mov.b32 	%r233, %f474;
	mov.b32 	%r234, 2;
	// begin inline asm
	shfl.sync.down.b32 %r232, %r233, %r234, %r250, %r251;
	// end inline asm
	mov.b32 	%f475, %r232;
	setp.gt.s32 	%p255, %r226, 29;
	setp.lt.f32 	%p256, %f474, %f475;
	selp.f32 	%f476, %f475, %f474, %p256;
	selp.f32 	%f477, %f474, %f476, %p255;
	mov.b32 	%r238, %f477;
	mov.b32 	%r239, 4;
	// begin inline asm
	shfl.sync.down.b32 %r237, %r238, %r239, %r250, %r251;
	// end inline asm
	mov.b32 	%f478, %r237;
	setp.gt.s32 	%p257, %r226, 27;
	setp.lt.f32 	%p258, %f477, %f478;
	selp.f32 	%f479, %f478, %f477, %p258;
	selp.f32 	%f480, %f477, %f479, %p257;
	mov.b32 	%r243, %f480;
	mov.b32 	%r244, 8;
	// begin inline asm
	shfl.sync.down.b32 %r242, %r243, %r244, %r250, %r251;
	// end inline asm
	mov.b32 	%f481, %r242;
	setp.gt.s32 	%p259, %r226, 23;
	setp.lt.f32 	%p260, %f480, %f481;
	selp.f32 	%f482, %f481, %f480, %p260;
	selp.f32 	%f483, %f480, %f482, %p259;
	mov.b32 	%r248, %f483;
	mov.b32 	%r249, 16;
	// begin inline asm
	shfl.sync.down.b32 %r247, %r248, %r249, %r250, %r251;
	// end inline asm
	mov.b32 	%f484, %r247;
	setp.gt.s32 	%p261, %r226, 15;
	setp.lt.f32 	%p262, %f483, %f484;
	selp.f32 	%f16, %f484, %f483, %p262;
	selp.f32 	%f518, %f483, %f16, %p261;
	setp.ne.s32 	%p263, %r226, 0;
	@%p263 bra 	$L__BB8_20;
	shr.u32 	%r252, %r7, 3;
	and.b32  	%r253, %r252, 124;
	mov.u32 	%r254, _ZZN3cub18CUB_300001_SM_10006detail6reduce18DeviceReduceKernelINS2_10policy_hubIfjN4cuda3__47maximumIfEEE10Policy1000EN6thrust24THRUST_300001_SM_1000_NS10device_ptrIfEEjS8_f14absolute_valueEEvT0_PT3_T1_NS0_13GridEvenShareISJ_EET2_T4_E12temp_storage;
	add.s32 	%r255, %r254, %r253;
	st.shared.f32 	[%r255+8], %f16;
$L__BB8_20:
	bar.sync 	0;
	setp.ne.s32 	%p264, %r7, 0;
	@%p264 bra 	$L__BB8_48;
	ld.shared.f32 	%f485, [_ZZN3cub18CUB_300001_SM_10006detail6reduce18DeviceReduceKernelINS2_10policy_hubIfjN4cuda3__47maximumIfEEE10Policy1000EN6thrust24THRUST_300001_SM_1000_NS10device_ptrIfEEjS8_f14absolute_valueEEvT0_PT3_T1_NS0_13GridEvenShareISJ_EET2_T4_E12temp_storage+12];
	setp.lt.f32 	%p265, %f518, %f485;
	selp.f32 	%f486, %f485, %f518, %p265;
	ld.shared.f32 	%f487, [_ZZN3cub18CUB_300001_SM_10006detail6reduce18DeviceReduceKernelINS2_10policy_hubIfjN4cuda3__47maximumIfEEE10Policy1000EN6thrust24THRUST_300001_SM_1000_NS10device_ptrIfEEjS8_f14absolute_valueEEvT0_PT3_T1_NS0_13GridEvenShareISJ_EET2_T4_E12temp_storage+16];
	setp.lt.f32 	%p266, %f486, %f487;
	selp.f32 	%f488, %f487, %f486, %p266;
	ld.shared.f32 	%f489, [_ZZN3cub18CUB_300001_SM_10006detail6reduce18DeviceReduceKernelINS2_10policy_hubIfjN4cuda3__47maximumIfEEE10Policy1000EN6thrust24THRUST_300001_SM_1000_NS10device_ptrIfEEjS8_f14absolute_valueEEvT0_PT3_T1_NS0_13GridEvenShareISJ_EET2_T4_E12temp_storage+20];
	setp.lt.f32 	%p267, %f488, %f489;
	selp.f32 	%f490, %f489, %f488, %p267;
	ld.shared.f32 	%f491, [_ZZN3cub18CUB_300001_SM_10006detail6reduce18DeviceReduceKernelINS2_10policy_hubIfjN4cuda3__47maximumIfEEE10Policy1000EN6thrust24THRUST_300001_SM_1000_NS10device_ptrIfEEjS8_f14absolute_valueEEvT0_PT3_T1_NS0_13GridEvenShareISJ_EET2_T4_E12temp_storage+24];
	setp.lt.f32 	%p268, %f490, %f491;
	selp.f32 	%f492, %f491, %f490, %p268;
	ld.shared.f32 	%f493, [_ZZN3cub18CUB_300001_SM_10006detail6reduce18DeviceReduceKernelINS2_10policy_hubIfjN4cuda3__47maximumIfEEE10Policy1000EN6thrust24THRUST_300001_SM_1000_NS10device_ptrIfEEjS8_f14absolute_valueEEvT0_PT3_T1_NS0_13GridEvenShareISJ_EET2_T4_E12temp_storage+28];
	setp.lt.f32 	%p269, %f492, %f493;
	selp.f32 	%f494, %f493, %f492, %p269;
	ld.shared.f32 	%f495, [_ZZN3cub18CUB_300001_SM_10006detail6reduce18DeviceReduceKernelINS2_10policy_hubIfjN4cuda3__47maximumIfEEE10Policy1000EN6thrust24THRUST_300001_SM_1000_NS10device_ptrIfEEjS8_f14absolute_valueEEvT0_PT3_T1_NS0_13GridEvenShareISJ_EET2_T4_E12temp_storage+32];
	setp.lt.f32 	%p270, %f494, %f495;
	selp.f32 	%f496, %f495, %f494, %p270;
	ld.shared.f32 	%f497, [_ZZN3cub18CUB_300001_SM_10006detail6reduce18DeviceReduceKernelINS2_10policy_hubIfjN4cuda3__47maximumIfEEE10Policy1000EN6thrust24THRUST_300001_SM_1000_NS10device_ptrIfEEjS8_f14absolute_valueEEvT0_PT3_T1_NS0_13GridEvenShareISJ_EET2_T4_E12temp_storage+36];
	setp.lt.f32 	%p271, %f496, %f497;
	selp.f32 	%f518, %f497, %f496, %p271;
	bra.uni 	$L__BB8_48;
$L__BB8_22:
	// begin inline asm
	mov.u32 %r188, %laneid;
	// end inline asm
	and.b32  	%r214, %r7, 992;
	add.s32 	%r215, %r214, 32;
	setp.gt.u32 	%p226, %r215, %r6;
	not.b32 	%r216, %r214;
	add.s32 	%r217, %r6, %r216;
	selp.b32 	%r212, %r217, 31, %p226;
	mov.b32 	%r190, %f507;
	mov.b32 	%r191, 1;
	mov.b32 	%r213, -1;
	// begin inline asm
	shfl.sync.down.b32 %r189, %r190, %r191, %r212, %r213;
	// end inline asm
	mov.b32 	%f425, %r189;
	setp.lt.s32 	%p227, %r188, %r212;
	setp.lt.f32 	%p228, %f507, %f425;
	selp.f32 	%f426, %f425, %f507, %p228;
	selp.f32 	%f427, %f426, %f507, %p227;
	mov.b32 	%r195, %f427;
	mov.b32 	%r196, 2;
	// begin inline asm
	shfl.sync.down.b32 %r194, %r195, %r196, %r212, %r213;
	// end inline asm
	mov.b32 	%f428, %r194;
	add.s32 	%r218, %r188, 2;
	setp.gt.s32 	%p229, %r218, %r212;
	setp.lt.f32 	%p230, %f427, %f428;
	selp.f32 	%f429, %f428, %f427, %p230;
	selp.f32 	%f430, %f427, %f429, %p229;
	mov.b32 	%r200, %f430;
	mov.b32 	%r201, 4;
	// begin inline asm
	shfl.sync.down.b32 %r199, %r200, %r201, %r212, %r213;
	// end inline asm
	mov.b32 	%f431, %r199;
	add.s32 	%r219, %r188, 4;
	setp.gt.s32 	%p231, %r219, %r212;
	setp.lt.f32 	%p232, %f430, %f431;
	selp.f32 	%f432, %f431, %f430, %p232;
	selp.f32 	%f433, %f430, %f432, %p231;
	mov.b32 	%r205, %f433;
	mov.b32 	%r206, 8;
	// begin inline asm
	shfl.sync.down.b32 %r204, %r205, %r206, %r212, %r213;
	// end inline asm
	mov.b32 	%f434, %r204;
	add.s32 	%r220, %r188, 8;
	setp.gt.s32 	%p233, %r220, %r212;
	setp.lt.f32 	%p234, %f433, %f434;
	selp.f32 	%f435, %f434, %f433, %p234;
	selp.f32 	%f436, %f433, %f435, %p233;
	mov.b32 	%r210, %f436;
	mov.b32 	%r211, 16;
	// begin inline asm
	shfl.sync.down.b32 %r209, %r210, %r211, %r212, %r213;
	// end inline asm
	mov.b32 	%f437, %r209;
	add.s32 	%r221, %r188, 16;
	setp.gt.s32 	%p235, %r221, %r212;
	setp.lt.f32 	%p236, %f436, %f437;
	selp.f32 	%f438, %f437, %f436, %p236;
	selp.f32 	%f518, %f436, %f438, %p235;
	setp.ne.s32 	%p237, %r188, 0;
	@%p237 bra 	$L__BB8_24;
	shr.u32 	%r222, %r7, 3;
	and.b32  	%r223, %r222, 124;
	mov.u32 	%r224, _ZZN3cub18CUB_300001_SM_10006detail6reduce18DeviceReduceKernelINS2_10policy_hubIfjN4cuda3__47maximumIfEEE10Policy1000EN6thrust24THRUST_300001_SM_1000_NS10device_ptrIfEEjS8_f14absolute_valueEEvT0_PT3_T1_NS0_13GridEvenShareISJ_EET2_T4_E12temp_storage;
	add.s32 	%r225, %r224, %r223;
	st.shared.f32 	[%r225+8], %f518;
$L__BB8_24:
	bar.sync 	0;
	setp.ne.s32 	%p238, %r7, 0;
	@%p238 bra 	$L__BB8_48;
	setp.gt.u32 	%p239, %r6, 32;
	ld.shared.f32 	%f439, [_ZZN3cub18CUB_300001_SM_10006detail6reduce18DeviceReduceKernelINS2_10policy_hubIfjN4cuda3__47maximumIfEEE10Policy1000EN6thrust24THRUST_300001_SM_1000_NS10device_ptrIfEEjS8_f14absolute_valueEEvT0_PT3_T1_NS0_13GridEvenShareISJ_EET2_T4_E12temp_storage+12];
	setp.lt.f32 	%p240, %f518, %f439;
	selp.f32 	%f441, %f439, %f518, %p240;
	selp.f32 	%f442, %f441, %f518, %p239;
	setp.gt.u32 	%p241, %r6, 64;
	ld.shared.f32 	%f444, [_ZZN3cub18CUB_300001_SM_10006detail6reduce18DeviceReduceKernelINS2_10policy_hubIfjN4cuda3__47maximumIfEEE10Policy1000EN6thrust24THRUST_300001_SM_1000_NS10device_ptrIfEEjS8_f14absolute_valueEEvT0_PT3_T1_NS0_13GridEvenShareISJ_EET2_T4_E12temp_storage+16];
	setp.lt.f32 	%p242, %f442, %f444;
	selp.f32 	%f446, %f444, %f442, %p242;
	selp.f32 	%f447, %f446, %f442, %p241;
	setp.gt.u32 	%p243, %r6, 96;
	ld.shared.f32 	%f449, [_ZZN3cub18CUB_300001_SM_10006detail6reduce18DeviceReduceKernelINS2_10policy_hubIfjN4cuda3__47maximumIfEEE10Policy1000EN6thrust24THRUST_300001_SM_1000_NS10device_ptrIfEEjS8_f14absolute_valueEEvT0_PT3_T1_NS0_13GridEvenShareISJ_EET2_T4_E12temp_storage+20];
	setp.lt.f32 	%p244, %f447, %f449;
	selp.f32 	%f451, %f449, %f447, %p244;
	selp.f32 	%f452, %f451, %f447, %p243;
	setp.gt.u32 	%p245, %r6, 128;
	ld.shared.f32 	%f454, [_ZZN3cub18CUB_300001_SM_10006detail6reduce18DeviceReduceKernelINS2_10policy_hubIfjN4cuda3__47maximumIfEEE10Policy1000EN6thrust24THRUST_300001_SM_1000_NS10device_ptrIfEEjS8_f14absolute_valueEEvT0_PT3_T1_NS0_13GridEvenShareISJ_EET2_T4_E12temp_storage+24];
	setp.lt.f32 	%p246, %f452, %f454;
	selp.f32 	%f456, %f454, %f452, %p246;
	selp.f32 	%f457, %f456, %f452, %p245;
	setp.gt.u32 	%p247, %r6, 160;
	ld.shared.f32 	%f459, [_ZZN3cub18CUB_300001_SM_10006detail6reduce18DeviceReduceKernelINS2_10policy_hubIfjN4cuda3__47maximumIfEEE10Policy1000EN6thrust24THRUST_300001_SM_1000_NS10device_ptrIfEEjS8_f14absolute_valueEEvT0_PT3_T1_NS0_13GridEvenShareISJ_EET2_T4_E12temp_storage+28];
	setp.lt.f32 	%p248, %f457, %f459;
	selp.f32 	%f461, %f459, %f457, %p248;
	selp.f32 	%f462, %f461, %f457, %p247;
	setp.gt.u32 	%p249, %r6, 192;
	ld.shared.f32 	%f464, [_ZZN3cub18CUB_300001_SM_10006detail6reduce18DeviceReduceKernelINS2_10policy_hubIfjN4cuda3__47maximumIfEEE10Policy1000EN6thrust24THRUST_300001_SM_1000_NS10device_ptrIfEEjS8_f14absolute_valueEEvT0_PT3_T1_NS0_13GridEvenShareISJ_EET2_T4_E12temp_storage+32];
	setp.lt.f32 	%p250, %f462, %f464;
	selp.f32 	%f466, %f464, %f462, %p250;
	selp.f32 	%f467, %f466, %f462, %p249;
	setp.gt.u32 	%p251, %r6, 224;
	ld.shared.f32 	%f469, [_ZZN3cub18CUB_300001_SM_10006detail6reduce18DeviceReduceKernelINS2_10policy_hubIfjN4cuda3__47maximumIfEEE10Policy1000EN6thrust24THRUST_300001_SM_1000_NS10device_ptrIfEEjS8_f14absolute_valueEEvT0_PT3_T1_NS0_13GridEvenShareISJ_EET2_T4_E12temp_storage+36];
	setp.lt.f32 	%p252, %f467, %f469;
	selp.f32 	%f471, %f469, %f467, %p252;
	selp.f32 	%f518, %f471, %f467, %p251;
	bra.uni 	$L__BB8_48;
$L__BB8_26:
	mov.u32 	%r35, %tid.x;
	add.s32 	%r72, %r35, %r270;
	mul.wide.u32 	%rd4, %r72, 4;
	add.s64 	%rd5, %rd1, %rd4;
	ld.global.f32 	%f41, [%rd5];
	setp.lt.f32 	%p2, %f41, 0f00000000;
	neg.f32 	%f42, %f41;
	selp.f32 	%f43, %f42, %f41, %p2;
	ld.global.f32 	%f44, [%rd5+1024];
	setp.lt.f32 	%p3, %f44, 0f00000000;
	neg.f32 	%f45, %f44;
	selp.f32 	%f46, %f45, %f44, %p3;
	ld.global.f32 	%f47, [%rd5+2048];
	setp.lt.f32 	%p4, %f47, 0f00000000;
	neg.f32 	%f48, %f47;
	selp.f32 	%f49, %f48, %f47, %p4;
	ld.global.f32 	%f50, [%rd5+3072];
	setp.lt.f32 	%p5, %f50, 0f00000000;
	neg.f32 	%f51, %f50;
	selp.f32 	%f52, %f51, %f50, %p5;
	ld.global.f32 	%f53, [%rd5+4096];
	setp.lt.f32 	%p6, %f53, 0f00000000;
	neg.f32 	%f54, %f53;
	selp.f32 	%f55, %f54, %f53, %p6;
	ld.global.f32 	%f56, [%rd5+5120];
	setp.lt.f32 	%p7, %f56, 0f00000000;
	neg.f32 	%f57, %f56;
	selp.f32 	%f58, %f57, %f56, %p7;
	ld.global.f32 	%f59, [%rd5+6144];
	setp.lt.f32 	%p8, %f59, 0f00000000;
	neg.f32 	%f60, %f59;
	selp.f32 	%f61, %f60, %f59, %p8;
	ld.global.f32 	%f62, [%rd5+7168];
	setp.lt.f32 	%p9, %f62, 0f00000000;
	neg.f32 	%f63, %f62;
	selp.f32 	%f64, %f63, %f62, %p9;
	ld.global.f32 	%f65, [%rd5+8192];
	setp.lt.f32 	%p10, %f65, 0f00000000;
	neg.f32 	%f66, %f65;
	selp.f32 	%f67, %f66, %f65, %p10;
	ld.global.f32 	%f68, [%rd5+9216];
	setp.lt.f32 	%p11, %f68, 0f00000000;
	neg.f32 	%f69, %f68;
	selp.f32 	%f70, %f69, %f68, %p11;
	ld.global.f32 	%f71, [%rd5+10240];
	setp.lt.f32 	%p12, %f71, 0f00000000;
	neg.f32 	%f72, %f71;
	selp.f32 	%f73, %f72, %f71, %p12;
	ld.global.f32 	%f74, [%rd5+11264];
	setp.lt.f32 	%p13, %f74, 0f00000000;
	neg.f32 	%f75, %f74;
	selp.f32 	%f76, %f75, %f74, %p13;
	ld.global.f32 	%f77, [%rd5+12288];
	setp.lt.f32 	%p14, %f77, 0f00000000;
	neg.f32 	%f78, %f77;
	selp.f32 	%f79, %f78, %f77, %p14;
	ld.global.f32 	%f80, [%rd5+13312];
	setp.lt.f32 	%p15, %f80, 0f00000000;
	neg.f32 	%f81, %f80;
	selp.f32 	%f82, %f81, %f80, %p15;
	ld.global.f32 	%f83, [%rd5+14336];
	setp.lt.f32 	%p16, %f83, 0f00000000;
	neg.f32 	%f84, %f83;
	selp.f32 	%f85, %f84, %f83, %p16;
	ld.global.f32 	%f86, [%rd5+15360];
	setp.lt.f32 	%p17, %f86, 0f00000000;
	neg.f32 	%f87, %f86;
	selp.f32 	%f88, %f87, %f86, %p17;
	setp.lt.f32 	%p18, %f43, %f46;
	selp.f32 	%f89, %f46, %f43, %p18;
	setp.lt.f32 	%p19, %f49, %f52;
	selp.f32 	%f90, %f52, %f49, %p19;
	setp.lt.f32 	%p20, %f55, %f58;
	selp.f32 	%f91, %f58, %f55, %p20;
	setp.lt.f32 	%p21, %f61, %f64;
	selp.f32 	%f92, %f64, %f61, %p21;
	setp.lt.f32 	%p22, %f67, %f70;
	selp.f32 	%f93, %f70, %f67, %p22;
	setp.lt.f32 	%p23, %f73, %f76;
	selp.f32 	%f94, %f76, %f73, %p23;
	setp.lt.f32 	%p24, %f79, %f82;
	selp.f32 	%f95, %f82, %f79, %p24;
	setp.lt.f32 	%p25, %f85, %f88;
	selp.f32 	%f96, %f88, %f85, %p25;
	setp.lt.f32 	%p26, %f89, %f90;
	selp.f32 	%f97, %f90, %f89, %p26;
	setp.lt.f32 	%p27, %f91, %f92;
	selp.f32 	%f98, %f92, %f91, %p27;
	setp.lt.f32 	%p28, %f93, %f94;
	selp.f32 	%f99, %f94, %f93, %p28;
	setp.lt.f32 	%p29, %f95, %f96;
	selp.f32 	%f100, %f96, %f95, %p29;
	setp.lt.f32 	%p30, %f97, %f98;
	selp.f32 	%f101, %f98, %f97, %p30;
	setp.lt.f32 	%p31, %f99, %f100;
	selp.f32 	%f102, %f100, %f99, %p31;
	setp.lt.f32 	%p32, %f101, %f102;
	selp.f32 	%f517, %f102, %f101, %p32;
	setp.lt.u32 	%p33, %r6, %r4;
	@%p33 bra 	$L__BB8_44;
	add.s32 	%r36, %r4, %r270;
	not.b32 	%r74, %r35;
	add.s32 	%r75, %r74, %r1;
	sub.s32 	%r76, %r75, %r4;
	sub.s32 	%r267, %r76, %r270;
	add.s32 	%r77, %r36, %r35;
	add.s32 	%r266, %r77, 2048;
	mov.b32 	%r269, 0;
	mov.u32 	%r268, %r36;
$L__BB8_28:
	shl.b32 	%r78, %r2, 12;
	add.s32 	%r270, %r270, %r78;
	add.s32 	%r79, %r1, -4096;
	setp.gt.u32 	%p34, %r270, %r79;
	@%p34 bra 	$L__BB8_30;
	add.s32 	%r80, %r35, %r270;
	mul.wide.u32 	%rd6, %r80, 4;
	add.s64 	%rd7, %rd1, %rd6;
	ld.global.f32 	%f103, [%rd7];
	setp.lt.f32 	%p35, %f103, 0f00000000;
	neg.f32 	%f104, %f103;
	selp.f32 	%f105, %f104, %f103, %p35;
	ld.global.f32 	%f106, [%rd7+1024];
	setp.lt.f32 	%p36, %f106, 0f00000000;
	neg.f32 	%f107, %f106;
	selp.f32 	%f108, %f107, %f106, %p36;
	ld.global.f32 	%f109, [%rd7+2048];
	setp.lt.f32 	%p37, %f109, 0f00000000;
	neg.f32 	%f110, %f109;
	selp.f32 	%f111, %f110, %f109, %p37;
	ld.global.f32 	%f112, [%rd7+3072];
	setp.lt.f32 	%p38, %f112, 0f00000000;
	neg.f32 	%f113, %f112;
	selp.f32 	%f114, %f113, %f112, %p38;
	ld.global.f32 	%f115, [%rd7+4096];
	setp.lt.f32 	%p39, %f115, 0f00000000;
	neg.f32 	%f116, %f115;
	selp.f32 	%f117, %f116, %f115, %p39;
	ld.global.f32 	%f118, [%rd7+5120];
	setp.lt.f32 	%p40, %f118, 0f00000000;
	neg.f32 	%f119, %f118;
	selp.f32 	%f120, %f119, %f118, %p40;
	ld.global.f32 	%f121, [%rd7+6144];
	setp.lt.f32 	%p41, %f121, 0f00000000;
	neg.f32 	%f122, %f121;
	selp.f32 	%f123, %f122, %f121, %p41;
	ld.global.f32 	%f124, [%rd7+7168];
	setp.lt.f32 	%p42, %f124, 0f00000000;
	neg.f32 	%f125, %f124;
	selp.f32 	%f126, %f125, %f124, %p42;
	ld.global.f32 	%f127, [%rd7+8192];
	setp.lt.f32 	%p43, %f127, 0f00000000;
	neg.f32 	%f128, %f127;
	selp.f32 	%f129, %f128, %f127, %p43;
	ld.global.f32 	%f130, [%rd7+9216];
	setp.lt.f32 	%p44, %f130, 0f00000000;
	neg.f32 	%f131, %f130;
	selp.f32 	%f132, %f131, %f130, %p44;
	ld.global.f32 	%f133, [%rd7+10240];
	setp.lt.f32 	%p45, %f133, 0f00000000;
	neg.f32 	%f134, %f133;
	selp.f32 	%f135, %f134, %f133, %p45;
	ld.global.f32 	%f136, [%rd7+11264];
	setp.lt.f32 	%p46, %f136, 0f00000000;
	neg.f32 	%f137, %f136;
	selp.f32 	%f138, %f137, %f136, %p46;
	ld.global.f32 	%f139, [%rd7+12288];
	setp.lt.f32 	%p47, %f139, 0f00000000;
	neg.f32 	%f140, %f139;
	selp.f32 	%f141, %f140, %f139, %p47;
	ld.global.f32 	%f142, [%rd7+13312];
	setp.lt.f32 	%p48, %f142, 0f00000000;
	neg.f32 	%f143, %f142;
	selp.f32 	%f144, %f143, %f142, %p48;
	ld.global.f32 	%f145, [%rd7+14336];
	setp.lt.f32 	%p49, %f145, 0f00000000;
	neg.f32 	%f146, %f145;
	selp.f32 	%f147, %f146, %f145, %p49;
	ld.global.f32 	%f148, [%rd7+15360];
	setp.lt.f32 	%p50, %f148, 0f00000000;
	neg.f32 	%f149, %f148;
	selp.f32 	%f150, %f149, %f148, %p50;
	setp.lt.f32 	%p51, %f517, %f105;
	selp.f32 	%f151, %f105, %f517, %p51;
	setp.lt.f32 	%p52, %f108, %f111;
	selp.f32 	%f152, %f111, %f108, %p52;
	setp.lt.f32 	%p53, %f114, %f117;
	selp.f32 	%f153, %f117, %f114, %p53;
	setp.lt.f32 	%p54, %f120, %f123;
	selp.f32 	%f154, %f123, %f120, %p54;
	setp.lt.f32 	%p55, %f126, %f129;
	selp.f32 	%f155, %f129, %f126, %p55;
	setp.lt.f32 	%p56, %f132, %f135;
	selp.f32 	%f156, %f135, %f132, %p56;
	setp.lt.f32 	%p57, %f138, %f141;
	selp.f32 	%f157, %f141, %f138, %p57;
	setp.lt.f32 	%p58, %f144, %f147;
	selp.f32 	%f158, %f147, %f144, %p58;
	setp.lt.f32 	%p59, %f151, %f152;
	selp.f32 	%f159, %f152, %f151, %p59;
	setp.lt.f32 	%p60, %f153, %f154;
	selp.f32 	%f160, %f154, %f153, %p60;
	setp.lt.f32 	%p61, %f155, %f156;
	selp.f32 	%f161, %f156, %f155, %p61;
	setp.lt.f32 	%p62, %f157, %f158;
	selp.f32 	%f162, %f158, %f157, %p62;
	setp.lt.f32 	%p63, %f159, %f160;
	selp.f32 	%f163, %f160, %f159, %p63;
	setp.lt.f32 	%p64, %f161, %f162;
	selp.f32 	%f164, %f162, %f161, %p64;
	setp.lt.f32 	%p65, %f163, %f164;
	selp.f32 	%f165, %f164, %f163, %p65;
	setp.lt.f32 	%p66, %f165, %f150;
	selp.f32 	%f517, %f150, %f165, %p66;
	sub.s32 	%r81, %r1, %r270;
	shl.b32 	%r82, %r2, 12;
	setp.lt.u32 	%p67, %r81, %r82;
	add.s32 	%r269, %r269, 1;
	add.s32 	%r268, %r268, %r82;
	sub.s32 	%r267, %r267, %r82;
	add.s32 	%r266, %r266, %r82;
	@%p67 bra 	$L__BB8_44;
	bra.uni 	$L__BB8_28;
$L__BB8_30:
	setp.le.u32 	%p68, %r1, %r270;
	sub.s32 	%r83, %r1, %r270;
	setp.ge.s32 	%p69, %r35, %r83;
	or.pred  	%p70, %p68, %p69;
	@%p70 bra 	$L__BB8_44;
	not.b32 	%r85, %r35;
	add.s32 	%r86, %r1, %r85;
	sub.s32 	%r87, %r86, %r36;
	mul.lo.s32 	%r88, %r2, %r269;
	shl.b32 	%r89, %r88, 12;
	sub.s32 	%r90, %r87, %r89;
	shr.u32 	%r91, %r90, 8;
	add.s32 	%r49, %r91, 1;
	and.b32  	%r50, %r49, 15;
	setp.lt.u32 	%p71, %r90, 3840;
	mov.u32 	%r275, %r35;
	@%p71 bra 	$L__BB8_35;
	or.b32  	%r273, %r35, 2048;
	shr.u32 	%r92, %r267, 8;
	add.s32 	%r93, %r92, 1;
	and.b32  	%r94, %r93, 33554416;
	neg.s32 	%r271, %r94;
$L__BB8_33:
	.pragma "nounroll";
	add.s32 	%r95, %r266, -2048;
	mul.wide.u32 	%rd8, %r95, 4;
	add.s64 	%rd9, %rd1, %rd8;
	ld.global.f32 	%f167, [%rd9];
	setp.lt.f32 	%p72, %f167, 0f00000000;
	neg.f32 	%f168, %f167;
	selp.f32 	%f169, %f168, %f167, %p72;
	setp.lt.f32 	%p73, %f517, %f169;
	selp.f32 	%f170, %f169, %f517, %p73;
	add.s32 	%r96, %r266, -1792;
	mul.wide.u32 	%rd10, %r96, 4;
	add.s64 	%rd11, %rd1, %rd10;
	ld.global.f32 	%f171, [%rd11];
	setp.lt.f32 	%p74, %f171, 0f00000000;
	neg.f32 	%f172, %f171;
	selp.f32 	%f173, %f172, %f171, %p74;
	setp.lt.f32 	%p75, %f170, %f173;
	selp.f32 	%f174, %f173, %f170, %p75;
	add.s32 	%r97, %r266, -1536;
	mul.wide.u32 	%rd12, %r97, 4;
	add.s64 	%rd13, %rd1, %rd12;
	ld.global.f32 	%f175, [%rd13];
	setp.lt.f32 	%p76, %f175, 0f00000000;
	neg.f32 	%f176, %f175;
	selp.f32 	%f177, %f176, %f175, %p76;
	setp.lt.f32 	%p77, %f174, %f177;
	selp.f32 	%f178, %f177, %f174, %p77;
	add.s32 	%r98, %r266, -1280;
	mul.wide.u32 	%rd14, %r98, 4;
	add.s64 	%rd15, %rd1, %rd14;
	ld.global.f32 	%f179, [%rd15];
	setp.lt.f32 	%p78, %f179, 0f00000000;
	neg.f32 	%f180, %f179;
	selp.f32 	%f181, %f180, %f179, %p78;
	setp.lt.f32 	%p79, %f178, %f181;
	selp.f32 	%f182, %f181, %f178, %p79;
	add.s32 	%r99, %r266, -1024;
	mul.wide.u32 	%rd16, %r99, 4;
	add.s64 	%rd17, %rd1, %rd16;
	ld.global.f32 	%f183, [%rd17];
	setp.lt.f32 	%p80, %f183, 0f00000000;
	neg.f32 	%f184, %f183;
	selp.f32 	%f185, %f184, %f183, %p80;
	setp.lt.f32 	%p81, %f182, %f185;
	selp.f32 	%f186, %f185, %f182, %p81;
	add.s32 	%r100, %r266, -768;
	mul.wide.u32 	%rd18, %r100, 4;
	add.s64 	%rd19, %rd1, %rd18;
	ld.global.f32 	%f187, [%rd19];
	setp.lt.f32 	%p82, %f187, 0f00000000;
	neg.f32 	%f188, %f187;
	selp.f32 	%f189, %f188, %f187, %p82;
	setp.lt.f32 	%p83, %f186, %f189;
	selp.f32 	%f190, %f189, %f186, %p83;
	add.s32 	%r101, %r266, -512;
	mul.wide.u32 	%rd20, %r101, 4;
	add.s64 	%rd21, %rd1, %rd20;
	ld.global.f32 	%f191, [%rd21];
	setp.lt.f32 	%p84, %f191, 0f00000000;
	neg.f32 	%f192, %f191;
	selp.f32 	%f193, %f192, %f191, %p84;
	setp.lt.f32 	%p85, %f190, %f193;
	selp.f32 	%f194, %f193, %f190, %p85;
	add.s32 	%r102, %r266, 1792;
	add.s32 	%r103, %r266, -256;
	mul.wide.u32 	%rd22, %r103, 4;
	add.s64 	%rd23, %rd1, %rd22;
	ld.global.f32 	%f195, [%rd23];
	setp.lt.f32 	%p86, %f195, 0f00000000;
	neg.f32 	%f196, %f195;
	selp.f32 	%f197, %f196, %f195, %p86;
	setp.lt.f32 	%p87, %f194, %f197;
	selp.f32 	%f198, %f197, %f194, %p87;
	mul.wide.u32 	%rd24, %r266, 4;
	add.s64 	%rd25, %rd1, %rd24;
	ld.global.f32 	%f199, [%rd25];
	setp.lt.f32 	%p88, %f199, 0f00000000;
	neg.f32 	%f200, %f199;
	selp.f32 	%f201, %f200, %f199, %p88;
	setp.lt.f32 	%p89, %f198, %f201;
	selp.f32 	%f202, %f201, %f198, %p89;
	add.s32 	%r104, %r266, 256;
	mul.wide.u32 	%rd26, %r104, 4;
	add.s64 	%rd27, %rd1, %rd26;
	ld.global.f32 	%f203, [%rd27];
	setp.lt.f32 	%p90, %f203, 0f00000000;
	neg.f32 	%f204, %f203;
	selp.f32 	%f205, %f204, %f203, %p90;
	setp.lt.f32 	%p91, %f202, %f205;
	selp.f32 	%f206, %f205, %f202, %p91;
	add.s32 	%r105, %r266, 512;
	mul.wide.u32 	%rd28, %r105, 4;
	add.s64 	%rd29, %rd1, %rd28;
	ld.global.f32 	%f207, [%rd29];
	setp.lt.f32 	%p92, %f207, 0f00000000;
	neg.f32 	%f208, %f207;
	selp.f32 	%f209, %f208, %f207, %p92;
	setp.lt.f32 	%p93, %f206, %f209;
	selp.f32 	%f210, %f209, %f206, %p93;
	add.s32 	%r106, %r266, 768;
	mul.wide.u32 	%rd30, %r106, 4;
	add.s64 	%rd31, %rd1, %rd30;
	ld.global.f32 	%f211, [%rd31];
	setp.lt.f32 	%p94, %f211, 0f00000000;
	neg.f32 	%f212, %f211;
	selp.f32 	%f213, %f212, %f211, %p94;
	setp.lt.f32 	%p95, %f210, %f213;
	selp.f32 	%f214, %f213, %f210, %p95;
	add.s32 	%r107, %r266, 1024;
	mul.wide.u32 	%rd32, %r107, 4;
	add.s64 	%rd33, %rd1, %rd32;
	ld.global.f32 	%f215, [%rd33];
	setp.lt.f32 	%p96, %f215, 0f00000000;
	neg.f32 	%f216, %f215;
	selp.f32 	%f217, %f216, %f215, %p96;
	setp.lt.f32 	%p97, %f214, %f217;
	selp.f32 	%f218, %f217, %f214, %p97;
	add.s32 	%r108, %r266, 1280;
	mul.wide.u32 	%rd34, %r108, 4;
	add.s64 	%rd35, %rd1, %rd34;
	ld.global.f32 	%f219, [%rd35];
	setp.lt.f32 	%p98, %f219, 0f00000000;
	neg.f32 	%f220, %f219;
	selp.f32 	%f221, %f220, %f219, %p98;
	setp.lt.f32 	%p99, %f218, %f221;
	selp.f32 	%f222, %f221, %f218, %p99;
	add.s32 	%r109, %r266, 1536;
	mul.wide.u32 	%rd36, %r109, 4;
	add.s64 	%rd37, %rd1, %rd36;
	ld.global.f32 	%f223, [%rd37];
	setp.lt.f32 	%p100, %f223, 0f00000000;
	neg.f32 	%f224, %f223;
	selp.f32 	%f225, %f224, %f223, %p100;
	setp.lt.f32 	%p101, %f222, %f225;
	selp.f32 	%f226, %f225, %f222, %p101;
	mul.wide.u32 	%rd38, %r102, 4;
	add.s64 	%rd39, %rd1, %rd38;
	ld.global.f32 	%f227, [%rd39];
	setp.lt.f32 	%p102, %f227, 0f00000000;
	neg.f32 	%f228, %f227;
	selp.f32 	%f229, %f228, %f227, %p102;
	setp.lt.f32 	%p103, %f226, %f229;
	selp.f32 	%f517, %f229, %f226, %p103;
	add.s32 	%r273, %r273, 4096;
	add.s32 	%r266, %r266, 4096;
	add.s32 	%r271, %r271, 16;
	setp.ne.s32 	%p104, %r271, 0;
	@%p104 bra 	$L__BB8_33;
	add.s32 	%r275, %r273, -2048;
$L__BB8_35:
	setp.eq.s32 	%p105, %r50, 0;
	@%p105 bra 	$L__BB8_44;
	and.b32  	%r61, %r49, 7;
	setp.lt.u32 	%p106, %r50, 8;
	@%p106 bra 	$L__BB8_38;
	add.s32 	%r110, %r275, %r270;
	mul.wide.u32 	%rd40, %r110, 4;
	add.s64 	%rd41, %rd1, %rd40;
	ld.global.f32 	%f231, [%rd41];
	setp.lt.f32 	%p107, %f231, 0f00000000;
	neg.f32 	%f232, %f231;
	selp.f32 	%f233, %f232, %f231, %p107;
	setp.lt.f32 	%p108, %f517, %f233;
	selp.f32 	%f234, %f233, %f517, %p108;
	add.s32 	%r111, %r110, 256;
	mul.wide.u32 	%rd42, %r111, 4;
	add.s64 	%rd43, %rd1, %rd42;
	ld.global.f32 	%f235, [%rd43];
	setp.lt.f32 	%p109, %f235, 0f00000000;
	neg.f32 	%f236, %f235;
	selp.f32 	%f237, %f236, %f235, %p109;
	setp.lt.f32 	%p110, %f234, %f237;
	selp.f32 	%f238, %f237, %f234, %p110;
	add.s32 	%r112, %r110, 512;
	mul.wide.u32 	%rd44, %r112, 4;
	add.s64 	%rd45, %rd1, %rd44;
	ld.global.f32 	%f239, [%rd45];
	setp.lt.f32 	%p111, %f239, 0f00000000;
	neg.f32 	%f240, %f239;
	selp.f32 	%f241, %f240, %f239, %p111;
	setp.lt.f32 	%p112, %f238, %f241;
	selp.f32 	%f242, %f241, %f238, %p112;
	add.s32 	%r113, %r110, 768;
	mul.wide.u32 	%rd46, %r113, 4;
	add.s64 	%rd47, %rd1, %rd46;
	ld.global.f32 	%f243, [%rd47];
	setp.lt.f32 	%p113, %f243, 0f00000000;
	neg.f32 	%f244, %f243;
	selp.f32 	%f245, %f244, %f243, %p113;
	setp.lt.f32 	%p114, %f242, %f245;
	selp.f32 	%f246, %f245, %f242, %p114;
	add.s32 	%r114, %r110, 1024;
	mul.wide.u32 	%rd48, %r114, 4;
	add.s64 	%rd49, %rd1, %rd48;
	ld.global.f32 	%f247, [%rd49];
	setp.lt.f32 	%p115, %f247, 0f00000000;
	neg.f32 	%f248, %f247;
	selp.f32 	%f249, %f248, %f247, %p115;
	setp.lt.f32 	%p116, %f246, %f249;
	selp.f32 	%f250, %f249, %f246, %p116;
	add.s32 	%r115, %r110, 1280;
	mul.wide.u32 	%rd50, %r115, 4;
	add.s64 	%rd51, %rd1, %rd50;
	ld.global.f32 	%f251, [%rd51];
	setp.lt.f32 	%p117, %f251, 0f00000000;
	neg.f32 	%f252, %f251;
	selp.f32 	%f253, %f252, %f251, %p117;
	setp.lt.f32 	%p118, %f250, %f253;
	selp.f32 	%f254, %f253, %f250, %p118;
	add.s32 	%r116, %r110, 1536;
	mul.wide.u32 	%rd52, %r116, 4;
	add.s64 	%rd53, %rd1, %rd52;
	ld.global.f32 	%f255, [%rd53];
	setp.lt.f32 	%p119, %f255, 0f00000000;
	neg.f32 	%f256, %f255;
	selp.f32 	%f257, %f256, %f255, %p119;
	setp.lt.f32 	%p120, %f254, %f257;
	selp.f32 	%f258, %f257, %f254, %p120;
	add.s32 	%r117, %r110, 1792;
	mul.wide.u32 	%rd54, %r117, 4;
	add.s64 	%rd55, %rd1, %rd54;
	ld.global.f32 	%f259, [%rd55];
	setp.lt.f32 	%p121, %f259, 0f00000000;
	neg.f32 	%f260, %f259;
	selp.f32 	%f261, %f260, %f259, %p121;
	setp.lt.f32 	%p122, %f258, %f261;
	selp.f32 	%f517, %f261, %f258, %p122;
	add.s32 	%r275, %r275, 2048;
$L__BB8_38:
	setp.eq.s32 	%p123, %r61, 0;
	@%p123 bra 	$L__BB8_44;
	setp.lt.u32 	%p124, %r61, 4;
	@%p124 bra 	$L__BB8_41;
	add.s32 	%r118, %r275, %r270;
	mul.wide.u32 	%rd56, %r118, 4;
	add.s64 	%rd57, %rd1, %rd56;
	ld.global.f32 	%f263, [%rd57];
	setp.lt.f32 	%p125, %f263, 0f00000000;
	neg.f32 	%f264, %f263;
	selp.f32 	%f265, %f264, %f263, %p125;
	setp.lt.f32 	%p126, %f517, %f265;
	selp.f32 	%f266, %f265, %f517, %p126;
	add.s32 	%r119, %r118, 256;
	mul.wide.u32 	%rd58, %r119, 4;
	add.s64 	%rd59, %rd1, %rd58;
	ld.global.f32 	%f267, [%rd59];
	setp.lt.f32 	%p127, %f267, 0f00000000;
	neg.f32 	%f268, %f267;
	selp.f32 	%f269, %f268, %f267, %p127;
	setp.lt.f32 	%p128, %f266, %f269;
	selp.f32 	%f270, %f269, %f266, %p128;
	add.s32 	%r120, %r118, 512;
	mul.wide.u32 	%rd60, %r120, 4;
	add.s64 	%rd61, %rd1, %rd60;
	ld.global.f32 	%f271, [%rd61];
	setp.lt.f32 	%p129, %f271, 0f00000000;
	neg.f32 	%f272, %f271;
	selp.f32 	%f273, %f272, %f271, %p129;
	setp.lt.f32 	%p130, %f270, %f273;
	selp.f32 	%f274, %f273, %f270, %p130;
	add.s32 	%r121, %r118, 768;
	mul.wide.u32 	%rd62, %r121, 4;
	add.s64 	%rd63, %rd1, %rd62;
	ld.global.f32 	%f275, [%rd63];
	setp.lt.f32 	%p131, %f275, 0f00000000;
	neg.f32 	%f276, %f275;
	selp.f32 	%f277, %f276, %f275, %p131;
	setp.lt.f32 	%p132, %f274, %f277;
	selp.f32 	%f517, %f277, %f274, %p132;
	add.s32 	%r275, %r275, 1024;
$L__BB8_41:
	and.b32  	%r122, %r49, 3;
	setp.eq.s32 	%p133, %r122, 0;
	@%p133 bra 	$L__BB8_44;
	add.s32 	%r278, %r275, %r268;
	cvt.u16.u32 	%rs1, %r267;
	shr.u16 	%rs2, %rs1, 8;
	add.s16 	%rs3, %rs2, 1;
	cvt.u32.u16 	%r123, %rs3;
	and.b32  	%r124, %r123, 3;
	neg.s32 	%r277, %r124;
$L__BB8_43:
	.pragma "nounroll";
	mul.wide.u32 	%rd64, %r278, 4;
	add.s64 	%rd65, %rd1, %rd64;
	ld.global.f32 	%f278, [%rd65];
	setp.lt.f32 	%p134, %f278, 0f00000000;
	neg.f32 	%f279, %f278;
	selp.f32 	%f280, %f279, %f278, %p134;
	setp.lt.f32 	%p135, %f517, %f280;
	selp.f32 	%f517, %f280, %f517, %p135;
	add.s32 	%r278, %r278, 256;
	add.s32 	%r277, %r277, 1;
	setp.ne.s32 	%p136, %r277, 0;
	@%p136 bra 	$L__BB8_43;
$L__BB8_44:
	// begin inline asm
	mov.u32 %r125, %laneid;
	// end inline asm
	mov.b32 	%r127, %f517;
	mov.b32 	%r128, 1;
	mov.b32 	%r149, 31;
	mov.b32 	%r150, -1;
	// begin inline asm
	shfl.sync.down.b32 %r126, %r127, %r128, %r149, %r150;
	// end inline asm
	mov.b32 	%f281, %r126;
	setp.gt.s32 	%p137, %r125, 30;
	setp.lt.f32 	%p138, %f517, %f281;
	selp.f32 	%f282, %f281, %f517, %p138;
	selp.f32 	%f283, %f517, %f282, %p137;
	mov.b32 	%r132, %f283;
	mov.b32 	%r133, 2;
	// begin inline asm
	shfl.sync.down.b32 %r131, %r132, %r133, %r149, %r150;
	// end inline asm
	mov.b32 	%f284, %r131;
	setp.gt.s32 	%p139, %r125, 29;
	setp.lt.f32 	%p140, %f283, %f284;
	selp.f32 	%f285, %f284, %f283, %p140;
	selp.f32 	%f286, %f283, %f285, %p139;
	mov.b32 	%r137, %f286;
	mov.b32 	%r138, 4;
	// begin inline asm
	shfl.sync.down.b32 %r136, %r137, %r138, %r149, %r150;
	// end inline asm
	mov.b32 	%f287, %r136;
	setp.gt.s32 	%p141, %r125, 27;
	setp.lt.f32 	%p142, %f286, %f287;
	selp.f32 	%f288, %f287, %f286, %p142;
	selp.f32 	%f289, %f286, %f288, %p141;
	mov.b32 	%r142, %f289;
	mov.b32 	%r143, 8;
	// begin inline asm
	shfl.sync.down.b32 %r141, %r142, %r143, %r149, %r150;
	// end inline asm
	mov.b32 	%f290, %r141;
	setp.gt.s32 	%p143, %r125, 23;
	setp.lt.f32 	%p144, %f289, %f290;
	selp.f32 	%f291, %f290, %f289, %p144;
	selp.f32 	%f292, %f289, %f291, %p143;
	mov.b32 	%r147, %f292;
	mov.b32 	%r148, 16;
	// begin inline asm
	shfl.sync.down.b32 %r146, %r147, %r148, %r149, %r150;
	// end inline asm
	mov.b32 	%f293, %r146;
	setp.gt.s32 	%p145, %r125, 15;
	setp.lt.f32 	%p146, %f292, %f293;
	selp.f32 	%f37, %f293, %f292, %p146;
	selp.f32 	%f518, %f292, %f37, %p145;
	setp.ne.s32 	%p147, %r125, 0;
	@%p147 bra 	$L__BB8_46;
	shr.u32 	%r151, %r35, 3;
	and.b32  	%r152, %r151, 124;
	mov.u32 	%r153, _ZZN3cub18CUB_300001_SM_10006detail6reduce18DeviceReduceKernelINS2_10policy_hubIfjN4cuda3__47maximumIfEEE10Policy1000EN6thrust24THRUST_300001_SM_1000_NS10device_ptrIfEEjS8_f14absolute_valueEEvT0_PT3_T1_NS0_13GridEvenShareISJ_EET2_T4_E12temp_storage;
	add.s32 	%r154, %r153, %r152;
	st.shared.f32 	[%r154+8], %f37;
$L__BB8_46:
	bar.sync 	0;
	setp.ne.s32 	%p148, %r35, 0;
	@%p148 bra 	$L__BB8_48;
	ld.shared.f32 	%f294, [_ZZN3cub18CUB_300001_SM_10006detail6reduce18DeviceReduceKernelINS2_10policy_hubIfjN4cuda3__47maximumIfEEE10Policy1000EN6thrust24THRUST_300001_SM_1000_NS10device_ptrIfEEjS8_f14absolute_valueEEvT0_PT3_T1_NS0_13GridEvenShareISJ_EET2_T4_E12temp_storage+12];
	setp.lt.f32 	%p149, %f518, %f294;
	selp.f32 	%f295, %f294, %f518, %p149;
	ld.shared.f32 	%f296, [_ZZN3cub18CUB_300001_SM_10006detail6reduce18DeviceReduceKernelINS2_10policy_hubIfjN4cuda3__47maximumIfEEE10Policy1000EN6thrust24THRUST_300001_SM_1000_NS10device_ptrIfEEjS8_f14absolute_valueEEvT0_PT3_T1_NS0_13GridEvenShareISJ_EET2_T4_E12temp_storage+16];
	setp.lt.f32 	%p150, %f295, %f296;
	selp.f32 	%f297, %f296, %f295, %p150;
	ld.shared.f32 	%f298, [_ZZN3cub18CUB_300001_SM_10006detail6reduce18DeviceReduceKernelINS2_10policy_hubIfjN4cuda3__47maximumIfEEE10Policy1000EN6thrust24THRUST_300001_SM_1000_NS10device_ptrIfEEjS8_f14absolute_valueEEvT0_PT3_T1_NS0_13GridEvenShareISJ_EET2_T4_E12temp_storage+20];
	setp.lt.f32 	%p151, %f297, %f298;
	selp.f32 	%f299, %f298, %f297, %p151;
	ld.shared.f32 	%f300, [_ZZN3cub18CUB_300001_SM_10006detail6reduce18DeviceReduceKernelINS2_10policy_hubIfjN4cuda3__47maximumIfEEE10Policy1000EN6thrust24THRUST_300001_SM_1000_NS10device_ptrIfEEjS8_f14absolute_valueEEvT0_PT3_T1_NS0_13GridEvenShareISJ_EET2_T4_E12temp_storage+24];
	setp.lt.f32 	%p152, %f299, %f300;
	selp.f32 	%f301, %f300, %f299, %p152;
	ld.shared.f32 	%f302, [_ZZN3cub18CUB_300001_SM_10006detail6reduce18DeviceReduceKernelINS2_10policy_hubIfjN4cuda3__47maximumIfEEE10Policy1000EN6thrust24THRUST_300001_SM_1000_NS10device_ptrIfEEjS8_f14absolute_valueEEvT0_PT3_T1_NS0_13GridEvenShareISJ_EET2_T4_E12temp_storage+28];
	setp.lt.f32 	%p153, %f301, %f302;
	selp.f32 	%f303, %f302, %f301, %p153;
	ld.shared.f32 	%f304, [_ZZN3cub18CUB_300001_SM_10006detail6reduce18DeviceReduceKernelINS2_10policy_hubIfjN4cuda3__47maximumIfEEE10Policy1000EN6thrust24THRUST_300001_SM_1000_NS10device_ptrIfEEjS8_f14absolute_valueEEvT0_PT3_T1_NS0_13GridEvenShareISJ_EET2_T4_E12temp_storage+32];
	setp.lt.f32 	%p154, %f303, %f304;
	selp.f32 	%f305, %f304, %f303, %p154;
	ld.shared.f32 	%f306, [_ZZN3cub18CUB_300001_SM_10006detail6reduce18DeviceReduceKernelINS2_10policy_hubIfjN4cuda3__47maximumIfEEE10Policy1000EN6thrust24THRUST_300001_SM_1000_NS10device_ptrIfEEjS8_f14absolute_valueEEvT0_PT3_T1_NS0_13GridEvenShareISJ_EET2_T4_E12temp_storage+36];
	setp.lt.f32 	%p155, %f305, %f306;
	selp.f32 	%f518, %f306, %f305, %p155;
$L__BB8_48:
	mov.u32 	%r256, %tid.x;
	setp.ne.s32 	%p272, %r256, 0;
	@%p272 bra 	$L__BB8_50;
	ld.param.u64 	%rd129, [_ZN3cub18CUB_300001_SM_10006detail6reduce18DeviceReduceKernelINS2_10policy_hubIfjN4cuda3__47maximumIfEEE10Policy1000EN6thrust24THRUST_300001_SM_1000_NS10device_ptrIfEEjS8_f14absolute_valueEEvT0_PT3_T1_NS0_13GridEvenShareISJ_EET2_T4__param_1];
	cvta.to.global.u64 	%rd126, %rd129;
	mul.wide.u32 	%rd127, %r3, 4;
	add.s64 	%rd128, %rd126, %rd127;
	st.global.f32 	[%rd128], %f518;
$L__BB8_50:
	ret;

}
	// .globl	_ZN3cub18CUB_300001_SM_10006detail6reduce28DeviceReduceSingleTileKernelINS2_10policy_hubIfjN4cuda3__47maximumIfEEE10Policy1000EPfPdiS8_dfNS5_3std3__410__identityEEEvT0_T1_T2_T3_T4_T6_
.visible .entry _ZN3cub18CUB_300001_SM_10006detail6reduce28DeviceReduceSingleTileKernelINS2_10policy_hubIfjN4cuda3__47maximumIfEEE10Policy1000EPfPdiS8_dfNS5_3std3__410__identityEEEvT0_T1_T2_T3_T4_T6_(
	.param .u64 .ptr .align 1 _ZN3cub18CUB_300001_SM_10006detail6reduce28DeviceReduceSingleTileKernelINS2_10policy_hubIfjN4cuda3__47maximumIfEEE10Policy1000EPfPdiS8_dfNS5_3std3__410__identityEEEvT0_T1_T2_T3_T4_T6__param_0,
	.param .u64 .ptr .align 1 _ZN3cub18CUB_300001_SM_10006detail6reduce28DeviceReduceSingleTileKernelINS2_10policy_hubIfjN4cuda3__47maximumIfEEE10Policy1000EPfPdiS8_dfNS5_3std3__410__identityEEEvT0_T1_T2_T3_T4_T6__param_1,
	.param .u32 _ZN3cub18CUB_300001_SM_10006detail6reduce28DeviceReduceSingleTileKernelINS2_10policy_hubIfjN4cuda3__47maximumIfEEE10Policy1000EPfPdiS8_dfNS5_3std3__410__identityEEEvT0_T1_T2_T3_T4_T6__param_2,
	.param .align 1 .b8 _ZN3cub18CUB_300001_SM_10006detail6reduce28DeviceReduceSingleTileKernelINS2_10policy_hubIfjN4cuda3__47maximumIfEEE10Policy1000EPfPdiS8_dfNS5_3std3__410__identityEEEvT0_T1_T2_T3_T4_T6__param_3[1],
	.param .f64 _ZN3cub18CUB_300001_SM_10006detail6reduce28DeviceReduceSingleTileKernelINS2_10policy_hubIfjN4cuda3__47maximumIfEEE10Policy1000EPfPdiS8_dfNS5_3std3__410__identityEEEvT0_T1_T2_T3_T4_T6__param_4,
	.param .align 1 .b8 _ZN3cub18CUB_300001_SM_10006detail6reduce28DeviceReduceSingleTileKernelINS2_10policy_hubIfjN4cuda3__47maximumIfEEE10Policy1000EPfPdiS8_dfNS5_3std3__410__identityEEEvT0_T1_T2_T3_T4_T6__param_5[1]
)
.maxntid 256
.minnctapersm 1
{
	.reg .pred 	%p<252>;
	.reg .b32 	%r<407>;
	.reg .b32 	%f<445>;
	.reg .b64 	%rd<125>;
	.reg .b64 	%fd<3>;
	// demoted variable
	.shared .align 4 .b8 _ZZN3cub18CUB_300001_SM_10006detail6reduce28DeviceReduceSingleTileKernelINS2_10policy_hubIfjN4cuda3__47maximumIfEEE10Policy1000EPfPdiS8_dfNS5_3std3__410__identityEEEvT0_T1_T2_T3_T4_T6_E12temp_storage[44];
	ld.param.u64 	%rd16, [_ZN3cub18CUB_300001_SM_10006detail6reduce28DeviceReduceSingleTileKernelINS2_10policy_hubIfjN4cuda3__47maximumIfEEE10Policy1000EPfPdiS8_dfNS5_3std3__410__identityEEEvT0_T1_T2_T3_T4_T6__param_0];
	ld.param.u64 	%rd17, [_ZN3cub18CUB_300001_SM_10006detail6reduce28DeviceReduceSingleTileKernelINS2_10policy_hubIfjN4cuda3__47maximumIfEEE10Policy1000EPfPdiS8_dfNS5_3std3__410__identityEEEvT0_T1_T2_T3_T4_T6__param_1];
	ld.param.u32 	%r67, [_ZN3cub18CUB_300001_SM_10006detail6reduce28DeviceReduceSingleTileKernelINS2_10policy_hubIfjN4cuda3__47maximumIfEEE10Policy1000EPfPdiS8_dfNS5_3std3__410__identityEEEvT0_T1_T2_T3_T4_T6__param_2];
	ld.param.f64 	%fd1, [_ZN3cub18CUB_300001_SM_10006detail6reduce28DeviceReduceSingleTileKernelINS2_10policy_hubIfjN4cuda3__47maximumIfEEE10Policy1000EPfPdiS8_dfNS5_3std3__410__identityEEEvT0_T1_T2_T3_T4_T6__param_4];
	cvta.to.global.u64 	%rd1, %rd17;
	setp.ne.s32 	%p1, %r67, 0;
	@%p1 bra 	$L__BB9_3;
	mov.u32 	%r380, %tid.x;
	setp.ne.s32 	%p251, %r380, 0;
	@%p251 bra 	$L__BB9_74;
	st.global.f64 	[%rd1], %fd1;
	bra.uni 	$L__BB9_74;
$L__BB9_3:
	and.b64  	%rd18, %rd16, 15;
	setp.ne.s64 	%p2, %rd18, 0;
	@%p2 bra 	$L__BB9_38;
	setp.gt.s32 	%p126, %r67, 4095;
	@%p126 bra 	$L__BB9_22;
	mov.u32 	%r1, %tid.x;
	setp.ge.s32 	%p191, %r1, %r67;
	mov.f32 	%f423, 0f00000000;
	mov.u32 	%r384, %r1;
	@%p191 bra 	$L__BB9_7;
	mul.wide.u32 	%rd113, %r1, 4;
	add.s64 	%rd112, %rd16, %rd113;
	// begin inline asm
	ld.global.nc.u32 %r300, [%rd112];
	// end inline asm
	mov.b32 	%f423, %r300;
	add.s32 	%r384, %r1, 256;
$L__BB9_7:
	setp.ge.s32 	%p192, %r384, %r67;
	@%p192 bra 	$L__BB9_13;
	not.b32 	%r301, %r384;
	add.s32 	%r4, %r67, %r301;
	and.b32  	%r302, %r4, 768;
	setp.eq.s32 	%p193, %r302, 768;
	@%p193 bra 	$L__BB9_11;
	mul.wide.u32 	%rd114, %r384, 4;
	add.s64 	%rd121, %rd16, %rd114;
	shr.u32 	%r303, %r4, 8;
	add.s32 	%r304, %r303, 1;
	and.b32  	%r305, %r304, 3;
	neg.s32 	%r382, %r305;
$L__BB9_10:
	.pragma "nounroll";
	// begin inline asm
	ld.global.nc.u32 %r306, [%rd121];
	// end inline asm
	mov.b32 	%f335, %r306;
	setp.lt.f32 	%p194, %f423, %f335;
	selp.f32 	%f423, %f335, %f423, %p194;
	add.s32 	%r384, %r384, 256;
	add.s64 	%rd121, %rd121, 1024;
	add.s32 	%r382, %r382, 1;
	setp.ne.s32 	%p195, %r382, 0;
	@%p195 bra 	$L__BB9_10;
$L__BB9_11:
	setp.lt.u32 	%p196, %r4, 768;
	@%p196 bra 	$L__BB9_13;
$L__BB9_12:
	mul.wide.s32 	%rd120, %r384, 4;
	add.s64 	%rd116, %rd16, %rd120;
	// begin inline asm
	ld.global.nc.u32 %r307, [%rd116];
	// end inline asm
	mov.b32 	%f336, %r307;
	setp.lt.f32 	%p197, %f423, %f336;
	selp.f32 	%f337, %f336, %f423, %p197;
	add.s64 	%rd117, %rd116, 1024;
	// begin inline asm
	ld.global.nc.u32 %r308, [%rd117];
	// end inline asm
	mov.b32 	%f338, %r308;
	setp.lt.f32 	%p198, %f337, %f338;
	selp.f32 	%f339, %f338, %f337, %p198;
	add.s64 	%rd118, %rd116, 2048;
	// begin inline asm
	ld.global.nc.u32 %r309, [%rd118];
	// end inline asm
	mov.b32 	%f340, %r309;
	setp.lt.f32 	%p199, %f339, %f340;
	selp.f32 	%f341, %f340, %f339, %p199;
	add.s64 	%rd119, %rd116, 3072;
	// begin inline asm
	ld.global.nc.u32 %r310, [%rd119];
	// end inline asm
	mov.b32 	%f342, %r310;
	setp.lt.f32 	%p200, %f341, %f342;
	selp.f32 	%f423, %f342, %f341, %p200;
	add.s32 	%r384, %r384, 1024;
	setp.lt.s32 	%p201, %r384, %r67;
	@%p201 bra 	$L__BB9_12;
$L__BB9_13:
	setp.lt.s32 	%p202, %r67, 256;
	@%p202 bra 	$L__BB9_18;
	// begin inline asm
	mov.u32 %r349, %laneid;
	// end inline asm
	mov.b32 	%r351, %f423;
	mov.b32 	%r352, 1;
	mov.b32 	%r373, 31;
	mov.b32 	%r374, -1;
	// begin inline asm
	shfl.sync.down.b32 %r350, %r351, %r352, %r373, %r374;
	// end inline asm
	mov.b32 	%f390, %r350;
	setp.gt.s32 	%p230, %r349, 30;
	setp.lt.f32 	%p231, %f423, %f390;
	selp.f32 	%f391, %f390, %f423, %p231;
	selp.f32 	%f392, %f423, %f391, %p230;
	mov.b32 	%r356, %f392;
	mov.b32 	%r357, 2;
	// begin inline asm
	shfl.sync.down.b32 %r355, %r356, %r357, %r373, %r374;
	// end inline asm
	mov.b32 	%f393, %r355;
	setp.gt.s32 	%p232, %r349, 29;
	setp.lt.f32 	%p233, %f392, %f393;
	selp.f32 	%f394, %f393, %f392, %p233;
	selp.f32 	%f395, %f392, %f394, %p232;
	mov.b32 	%r361, %f395;
	mov.b32 	%r362, 4;
	// begin inline asm
	shfl.sync.down.b32 %r360, %r361, %r362, %r373, %r374;
	// end inline asm
	mov.b32 	%f396, %r360;
	setp.gt.s32 	%p234, %r349, 27;
	setp.lt.f32 	%p235, %f395, %f396;
	selp.f32 	%f397, %f396, %f395, %p235;
	selp.f32 	%f398, %f395, %f397, %p234;
	mov.b32 	%r366, %f398;
	mov.b32 	%r367, 8;
	// begin inline asm
	shfl.sync.down.b32 %r365, %r366, %r367, %r373, %r374;
	// end inline asm
	mov.b32 	%f399, %r365;
	setp.gt.s32 	%p236, %r349, 23;
	setp.lt.f32 	%p237, %f398, %f399;
	selp.f32 	%f400, %f399, %f398, %p237;
	selp.f32 	%f401, %f398, %f400, %p236;
	mov.b32 	%r371, %f401;
	mov.b32 	%r372, 16;
	// begin inline asm
	shfl.sync.down.b32 %r370, %r371, %r372, %r373, %r374;
	// end inline asm
	mov.b32 	%f402, %r370;
	setp.gt.s32 	%p238, %r349, 15;
	setp.lt.f32 	%p239, %f401, %f402;
	selp.f32 	%f10, %f402, %f401, %p239;
	selp.f32 	%f444, %f401, %f10, %p238;
	setp.ne.s32 	%p240, %r349, 0;
	@%p240 bra 	$L__BB9_16;
	shr.u32 	%r375, %r1, 3;
	and.b32  	%r376, %r375, 124;
	mov.u32 	%r377, _ZZN3cub18CUB_300001_SM_10006detail6reduce28DeviceReduceSingleTileKernelINS2_10policy_hubIfjN4cuda3__47maximumIfEEE10Policy1000EPfPdiS8_dfNS5_3std3__410__identityEEEvT0_T1_T2_T3_T4_T6_E12temp_storage;
	add.s32 	%r378, %r377, %r376;
	st.shared.f32 	[%r378+8], %f10;
$L__BB9_16:
	bar.sync 	0;
	setp.ne.s32 	%p241, %r1, 0;
	@%p241 bra 	$L__BB9_72;
	ld.shared.f32 	%f403, [_ZZN3cub18CUB_300001_SM_10006detail6reduce28DeviceReduceSingleTileKernelINS2_10policy_hubIfjN4cuda3__47maximumIfEEE10Policy1000EPfPdiS8_dfNS5_3std3__410__identityEEEvT0_T1_T2_T3_T4_T6_E12temp_storage+12];
	setp.lt.f32 	%p242, %f444, %f403;
	selp.f32 	%f404, %f403, %f444, %p242;
	ld.shared.f32 	%f405, [_ZZN3cub18CUB_300001_SM_10006detail6reduce28DeviceReduceSingleTileKernelINS2_10policy_hubIfjN4cuda3__47maximumIfEEE10Policy1000EPfPdiS8_dfNS5_3std3__410__identityEEEvT0_T1_T2_T3_T4_T6_E12temp_storage+16];
	setp.lt.f32 	%p243, %f404, %f405;
	selp.f32 	%f406, %f405, %f404, %p243;
	ld.shared.f32 	%f407, [_ZZN3cub18CUB_300001_SM_10006detail6reduce28DeviceReduceSingleTileKernelINS2_10policy_hubIfjN4cuda3__47maximumIfEEE10Policy1000EPfPdiS8_dfNS5_3std3__410__identityEEEvT0_T1_T2_T3_T4_T6_E12temp_storage+20];
	setp.lt.f32 	%p244, %f406, %f407;
	selp.f32 	%f408, %f407, %f406, %p244;
	ld.shared.f32 	%f409, [_ZZN3cub18CUB_300001_SM_10006detail6reduce28DeviceReduceSingleTileKernelINS2_10policy_hubIfjN4cuda3__47maximumIfEEE10Policy1000EPfPdiS8_dfNS5_3std3__410__identityEEEvT0_T1_T2_T3_T4_T6_E12temp_storage+24];
	setp.lt.f32 	%p245, %f408, %f409;
	selp.f32 	%f410, %f409, %f408, %p245;
	ld.shared.f32 	%f411, [_ZZN3cub18CUB_300001_SM_10006detail6reduce28DeviceReduceSingleTileKernelINS2_10policy_hubIfjN4cuda3__47maximumIfEEE10Policy1000EPfPdiS8_dfNS5_3std3__410__identityEEEvT0_T1_T2_T3_T4_T6_E12temp_storage+28];
	setp.lt.f32 	%p246, %f410, %f411;
	selp.f32 	%f412, %f411, %f410, %p246;
	ld.shared.f32 	%f413, [_ZZN3cub18CUB_300001_SM_10006detail6reduce28DeviceReduceSingleTileKernelINS2_10policy_hubIfjN4cuda3__47maximumIfEEE10Policy1000EPfPdiS8_dfNS5_3std3__410__identityEEEvT0_T1_T2_T3_T4_T6_E12temp_storage+32];
	setp.lt.f32 	%p247, %f412, %f413;
	selp.f32 	%f414, %f413, %f412, %p247;
	ld.shared.f32 	%f415, [_ZZN3cub18CUB_300001_SM_10006detail6reduce28DeviceReduceSingleTileKernelINS2_10policy_hubIfjN4cuda3__47maximumIfEEE10Policy1000EPfPdiS8_dfNS5_3std3__410__identityEEEvT0_T1_T2_T3_T4_T6_E12temp_storage+36];
	setp.lt.f32 	%p248, %f414, %f415;
	selp.f32 	%f444, %f415, %f414, %p248;
	bra.uni 	$L__BB9_72;
$L__BB9_18:
	// begin inline asm
	mov.u32 %r311, %laneid;
	// end inline asm
	and.b32  	%r337, %r1, 992;
	add.s32 	%r338, %r337, 32;
	setp.gt.s32 	%p203, %r338, %r67;
	not.b32 	%r339, %r337;
	add.s32 	%r340, %r67, %r339;
	selp.b32 	%r335, %r340, 31, %p203;
	mov.b32 	%r313, %f423;
	mov.b32 	%r314, 1;
	mov.b32 	%r336, -1;
	// begin inline asm
	shfl.sync.down.b32 %r312, %r313, %r314, %r335, %r336;
	// end inline asm
	mov.b32 	%f343, %r312;
	setp.lt.s32 	%p204, %r311, %r335;
	setp.lt.f32 	%p205, %f423, %f343;
	selp.f32 	%f344, %f343, %f423, %p205;
	selp.f32 	%f345, %f344, %f423, %p204;
	mov.b32 	%r318, %f345;
	mov.b32 	%r319, 2;
	// begin inline asm
	shfl.sync.down.b32 %r317, %r318, %r319, %r335, %r336;
	// end inline asm
	mov.b32 	%f346, %r317;
	add.s32 	%r341, %r311, 2;
	setp.gt.s32 	%p206, %r341, %r335;
	setp.lt.f32 	%p207, %f345, %f346;
	selp.f32 	%f347, %f346, %f345, %p207;
	selp.f32 	%f348, %f345, %f347, %p206;
	mov.b32 	%r323, %f348;
	mov.b32 	%r324, 4;
	// begin inline asm
	shfl.sync.down.b32 %r322, %r323, %r324, %r335, %r336;
	// end inline asm
	mov.b32 	%f349, %r322;
	add.s32 	%r342, %r311, 4;
	setp.gt.s32 	%p208, %r342, %r335;
	setp.lt.f32 	%p209, %f348, %f349;
	selp.f32 	%f350, %f349, %f348, %p209;
	selp.f32 	%f351, %f348, %f350, %p208;
	mov.b32 	%r328, %f351;
	mov.b32 	%r329, 8;
	// begin inline asm
	shfl.sync.down.b32 %r327, %r328, %r329, %r335, %r336;
	// end inline asm
	mov.b32 	%f352, %r327;
	add.s32 	%r343, %r311, 8;
	setp.gt.s32 	%p210, %r343, %r335;
	setp.lt.f32 	%p211, %f351, %f352;
	selp.f32 	%f353, %f352, %f351, %p211;
	selp.f32 	%f354, %f351, %f353, %p210;
	mov.b32 	%r333, %f354;
	mov.b32 	%r334, 16;
	// begin inline asm
	shfl.sync.down.b32 %r332, %r333, %r334, %r335, %r336;
	// end inline asm
	mov.b32 	%f355, %r332;
	add.s32 	%r344, %r311, 16;
	setp.gt.s32 	%p212, %r344, %r335;
	setp.lt.f32 	%p213, %f354, %f355;
	selp.f32 	%f356, %f355, %f354, %p213;
	selp.f32 	%f444, %f354, %f356, %p212;
	setp.ne.s32 	%p214, %r311, 0;
	@%p214 bra 	$L__BB9_20;
	shr.u32 	%r345, %r1, 3;
	and.b32  	%r346, %r345, 124;
	mov.u32 	%r347, _ZZN3cub18CUB_300001_SM_10006detail6reduce28DeviceReduceSingleTileKernelINS2_10policy_hubIfjN4cuda3__47maximumIfEEE10Policy1000EPfPdiS8_dfNS5_3std3__410__identityEEEvT0_T1_T2_T3_T4_T6_E12temp_storage;
	add.s32 	%r348, %r347, %r346;
	st.shared.f32 	[%r348+8], %f444;
$L__BB9_20:
	bar.sync 	0;
	setp.ne.s32 	%p215, %r1, 0;
	@%p215 bra 	$L__BB9_72;
	setp.gt.s32 	%p216, %r67, 32;
	ld.shared.f32 	%f357, [_ZZN3cub18CUB_300001_SM_10006detail6reduce28DeviceReduceSingleTileKernelINS2_10policy_hubIfjN4cuda3__47maximumIfEEE10Policy1000EPfPdiS8_dfNS5_3std3__410__identityEEEvT0_T1_T2_T3_T4_T6_E12temp_storage+12];
	setp.lt.f32 	%p217, %f444, %f357;
	selp.f32 	%f359, %f357, %f444, %p217;
	selp.f32 	%f360, %f359, %f444, %p216;
	setp.gt.s32 	%p218, %r67, 64;
	ld.shared.f32 	%f362, [_ZZN3cub18CUB_300001_SM_10006detail6reduce28DeviceReduceSingleTileKernelINS2_10policy_hubIfjN4cuda3__47maximumIfEEE10Policy1000EPfPdiS8_dfNS5_3std3__410__identityEEEvT0_T1_T2_T3_T4_T6_E12temp_storage+16];
	setp.lt.f32 	%p219, %f360, %f362;
	selp.f32 	%f364, %f362, %f360, %p219;
	selp.f32 	%f365, %f364, %f360, %p218;
	setp.gt.s32 	%p220, %r67, 96;
	ld.shared.f32 	%f367, [_ZZN3cub18CUB_300001_SM_10006detail6reduce28DeviceReduceSingleTileKernelINS2_10policy_hubIfjN4cuda3__47maximumIfEEE10Policy1000EPfPdiS8_dfNS5_3std3__410__identityEEEvT0_T1_T2_T3_T4_T6_E12temp_storage+20];
	setp.lt.f32 	%p221, %f365, %f367;
	selp.f32 	%f369, %f367, %f365, %p221;
	selp.f32 	%f370, %f369, %f365, %p220;
	setp.gt.s32 	%p222, %r67, 128;
	ld.shared.f32 	%f372, [_ZZN3cub18CUB_300001_SM_10006detail6reduce28DeviceReduceSingleTileKernelINS2_10policy_hubIfjN4cuda3__47maximumIfEEE10Policy1000EPfPdiS8_dfNS5_3std3__410__identityEEEvT0_T1_T2_T3_T4_T6_E12temp_storage+24];
	setp.lt.f32 	%p223, %f370, %f372;
	selp.f32 	%f374, %f372, %f370, %p223;
	selp.f32 	%f375, %f374, %f370, %p222;
	setp.gt.s32 	%p224, %r67, 160;
	ld.shared.f32 	%f377, [_ZZN3cub18CUB_300001_SM_10006detail6reduce28DeviceReduceSingleTileKernelINS2_10policy_hubIfjN4cuda3__47maximumIfEEE10Policy1000EPfPdiS8_dfNS5_3std3__410__identityEEEvT0_T1_T2_T3_T4_T6_E12temp_storage+28];
	setp.lt.f32 	%p225, %f375, %f377;
	selp.f32 	%f379, %f377, %f375, %p225;
	selp.f32 	%f380, %f379, %f375, %p224;
	setp.gt.s32 	%p226, %r67, 192;
	ld.shared.f32 	%f382, [_ZZN3cub18CUB_300001_SM_10006detail6reduce28DeviceReduceSingleTileKernelINS2_10policy_hubIfjN4cuda3__47maximumIfEEE10Policy1000EPfPdiS8_dfNS5_3std3__410__identityEEEvT0_T1_T2_T3_T4_T6_E12temp_storage+32];
	setp.lt.f32 	%p227, %f380, %f382;
	selp.f32 	%f384, %f382, %f380, %p227;
	selp.f32 	%f385, %f384, %f380, %p226;
	setp.gt.s32 	%p228, %r67, 224;
	ld.shared.f32 	%f387, [_ZZN3cub18CUB_300001_SM_10006detail6reduce28DeviceReduceSingleTileKernelINS2_10policy_hubIfjN4cuda3__47maximumIfEEE10Policy1000EPfPdiS8_dfNS5_3std3__410__identityEEEvT0_T1_T2_T3_T4_T6_E12temp_storage+36];
	setp.lt.f32 	%p229, %f385, %f387;
	selp.f32 	%f389, %f387, %f385, %p229;
	selp.f32 	%f444, %f389, %f385, %p228;
	bra.uni 	$L__BB9_72;
$L__BB9_22:
	mov.u32 	%r13, %tid.x;
	shl.b32 	%r224, %r13, 2;
	mul.wide.u32 	%rd86, %r224, 4;
	add.s64 	%rd76, %rd16, %rd86;
	// begin inline asm
	ld.global.nc.v2.u64 {%rd74, %rd75}, [%rd76];
	// end inline asm
	mov.b64 	{%r225, %r226}, %rd75;
	mov.b64 	{%r227, %r228}, %rd74;
	mov.b32 	%f237, %r228;
	mov.b32 	%f238, %r227;
	mov.b32 	%f239, %r226;
	mov.b32 	%f240, %r225;
	add.s64 	%rd79, %rd76, 4096;
	// begin inline asm
	ld.global.nc.v2.u64 {%rd77, %rd78}, [%rd79];
	// end inline asm
	mov.b64 	{%r229, %r230}, %rd78;
	mov.b64 	{%r231, %r232}, %rd77;
	mov.b32 	%f241, %r232;
	mov.b32 	%f242, %r231;
	mov.b32 	%f243, %r230;
	mov.b32 	%f244, %r229;
	add.s64 	%rd82, %rd76, 8192;
	// begin inline asm
	ld.global.nc.v2.u64 {%rd80, %rd81}, [%rd82];
	// end inline asm
	mov.b64 	{%r233, %r234}, %rd81;
	mov.b64 	{%r235, %r236}, %rd80;
	mov.b32 	%f245, %r236;
	mov.b32 	%f246, %r235;
	mov.b32 	%f247, %r234;
	mov.b32 	%f248, %r233;
	add.s64 	%rd85, %rd76, 12288;
	// begin inline asm
	ld.global.nc.v2.u64 {%rd83, %rd84}, [%rd85];
	// end inline asm
	mov.b64 	{%r237, %r238}, %rd84;
	mov.b64 	{%r239, %r240}, %rd83;
	mov.b32 	%f249, %r240;
	mov.b32 	%f250, %r239;
	mov.b32 	%f251, %r238;
	mov.b32 	%f252, %r237;
	setp.lt.f32 	%p127, %f238, %f237;
	selp.f32 	%f253, %f237, %f238, %p127;
	setp.lt.f32 	%p128, %f240, %f239;
	selp.f32 	%f254, %f239, %f240, %p128;
	setp.lt.f32 	%p129, %f242, %f241;
	selp.f32 	%f255, %f241, %f242, %p129;
	setp.lt.f32 	%p130, %f244, %f243;
	selp.f32 	%f256, %f243, %f244, %p130;
	setp.lt.f32 	%p131, %f246, %f245;
	selp.f32 	%f257, %f245, %f246, %p131;
	setp.lt.f32 	%p132, %f248, %f247;
	selp.f32 	%f258, %f247, %f248, %p132;
	setp.lt.f32 	%p133, %f250, %f249;
	selp.f32 	%f259, %f249, %f250, %p133;
	setp.lt.f32 	%p134, %f252, %f251;
	selp.f32 	%f260, %f251, %f252, %p134;
	setp.lt.f32 	%p135, %f253, %f254;
	selp.f32 	%f261, %f254, %f253, %p135;
	setp.lt.f32 	%p136, %f255, %f256;
	selp.f32 	%f262, %f256, %f255, %p136;
	setp.lt.f32 	%p137, %f257, %f258;
	selp.f32 	%f263, %f258, %f257, %p137;
	setp.lt.f32 	%p138, %f259, %f260;
	selp.f32 	%f264, %f260, %f259, %p138;
	setp.lt.f32 	%p139, %f261, %f262;
	selp.f32 	%f265, %f262, %f261, %p139;
	setp.lt.f32 	%p140, %f263, %f264;
	selp.f32 	%f266, %f264, %f263, %p140;
	setp.lt.f32 	%p141, %f265, %f266;
	selp.f32 	%f430, %f266, %f265, %p141;
	setp.lt.u32 	%p142, %r67, 8192;
	mov.b32 	%r387, 4096;
	@%p142 bra 	$L__BB9_26;
	add.s32 	%r14, %r67, -4096;
	mov.b32 	%r387, 4096;
$L__BB9_24:
	mul.wide.s32 	%rd99, %r387, 4;
	add.s64 	%rd89, %rd76, %rd99;
	// begin inline asm
	ld.global.nc.v2.u64 {%rd87, %rd88}, [%rd89];
	// end inline asm
	mov.b64 	{%r242, %r243}, %rd88;
	mov.b64 	{%r244, %r245}, %rd87;
	mov.b32 	%f267, %r245;
	mov.b32 	%f268, %r244;
	mov.b32 	%f269, %r243;
	mov.b32 	%f270, %r242;
	add.s64 	%rd92, %rd89, 4096;
	// begin inline asm
	ld.global.nc.v2.u64 {%rd90, %rd91}, [%rd92];
	// end inline asm
	mov.b64 	{%r246, %r247}, %rd91;
	mov.b64 	{%r248, %r249}, %rd90;
	mov.b32 	%f271, %r249;
	mov.b32 	%f272, %r248;
	mov.b32 	%f273, %r247;
	mov.b32 	%f274, %r246;
	add.s64 	%rd95, %rd89, 8192;
	// begin inline asm
	ld.global.nc.v2.u64 {%rd93, %rd94}, [%rd95];
	// end inline asm
	mov.b64 	{%r250, %r251}, %rd94;
	mov.b64 	{%r252, %r253}, %rd93;
	mov.b32 	%f275, %r253;
	mov.b32 	%f276, %r252;
	mov.b32 	%f277, %r251;
	mov.b32 	%f278, %r250;
	add.s64 	%rd98, %rd89, 12288;
	// begin inline asm
	ld.global.nc.v2.u64 {%rd96, %rd97}, [%rd98];
	// end inline asm
	mov.b64 	{%r254, %r255}, %rd97;
	mov.b64 	{%r256, %r257}, %rd96;
	mov.b32 	%f279, %r257;
	mov.b32 	%f280, %r256;
	mov.b32 	%f281, %r255;
	mov.b32 	%f282, %r254;
	setp.lt.f32 	%p143, %f430, %f268;
	selp.f32 	%f283, %f268, %f430, %p143;
	setp.lt.f32 	%p144, %f267, %f270;
	selp.f32 	%f284, %f270, %f267, %p144;
	setp.lt.f32 	%p145, %f269, %f272;
	selp.f32 	%f285, %f272, %f269, %p145;
	setp.lt.f32 	%p146, %f271, %f274;
	selp.f32 	%f286, %f274, %f271, %p146;
	setp.lt.f32 	%p147, %f273, %f276;
	selp.f32 	%f287, %f276, %f273, %p147;
	setp.lt.f32 	%p148, %f275, %f278;
	selp.f32 	%f288, %f278, %f275, %p148;
	setp.lt.f32 	%p149, %f277, %f280;
	selp.f32 	%f289, %f280, %f277, %p149;
	setp.lt.f32 	%p150, %f279, %f282;
	selp.f32 	%f290, %f282, %f279, %p150;
	setp.lt.f32 	%p151, %f283, %f284;
	selp.f32 	%f291, %f284, %f283, %p151;
	setp.lt.f32 	%p152, %f285, %f286;
	selp.f32 	%f292, %f286, %f285, %p152;
	setp.lt.f32 	%p153, %f287, %f288;
	selp.f32 	%f293, %f288, %f287, %p153;
	setp.lt.f32 	%p154, %f289, %f290;
	selp.f32 	%f294, %f290, %f289, %p154;
	setp.lt.f32 	%p155, %f291, %f292;
	selp.f32 	%f295, %f292, %f291, %p155;
	setp.lt.f32 	%p156, %f293, %f294;
	selp.f32 	%f296, %f294, %f293, %p156;
	setp.lt.f32 	%p157, %f295, %f296;
	selp.f32 	%f297, %f296, %f295, %p157;
	setp.lt.f32 	%p158, %f297, %f281;
	selp.f32 	%f430, %f281, %f297, %p158;
	sub.s32 	%r258, %r67, %r387;
	setp.lt.s32 	%p159, %r258, 4096;
	@%p159 bra 	$L__BB9_34;
	add.s32 	%r387, %r387, 4096;
	setp.le.s32 	%p160, %r387, %r14;
	@%p160 bra 	$L__BB9_24;
$L__BB9_26:
	setp.le.s32 	%p161, %r67, %r387;
	@%p161 bra 	$L__BB9_34;
	sub.s32 	%r18, %r67, %r387;
	setp.ge.s32 	%p162, %r13, %r18;
	@%p162 bra 	$L__BB9_34;
	not.b32 	%r259, %r13;
	add.s32 	%r260, %r67, %r259;
	sub.s32 	%r19, %r260, %r387;
	and.b32  	%r261, %r19, 768;
	setp.eq.s32 	%p163, %r261, 768;
	mov.u32 	%r391, %r13;
	@%p163 bra 	$L__BB9_31;
	add.s32 	%r389, %r13, %r387;
	shr.u32 	%r262, %r19, 8;
	add.s32 	%r263, %r262, 1;
	and.b32  	%r264, %r263, 3;
	neg.s32 	%r388, %r264;
	mov.u32 	%r391, %r13;
$L__BB9_30:
	.pragma "nounroll";
	mul.wide.u32 	%rd101, %r389, 4;
	add.s64 	%rd100, %rd16, %rd101;
	// begin inline asm
	ld.global.nc.u32 %r265, [%rd100];
	// end inline asm
	mov.b32 	%f299, %r265;
	setp.lt.f32 	%p164, %f430, %f299;
	selp.f32 	%f430, %f299, %f430, %p164;
	add.s32 	%r391, %r391, 256;
	add.s32 	%r389, %r389, 256;
	add.s32 	%r388, %r388, 1;
	setp.ne.s32 	%p165, %r388, 0;
	@%p165 bra 	$L__BB9_30;
$L__BB9_31:
	setp.lt.u32 	%p166, %r19, 768;
	@%p166 bra 	$L__BB9_34;
	cvt.u64.u32 	%rd102, %r391;
	cvt.u64.u32 	%rd103, %r387;
	add.s64 	%rd104, %rd102, %rd103;
	shl.b64 	%rd105, %rd104, 2;
	add.s64 	%rd106, %rd105, %rd16;
	add.s64 	%rd122, %rd106, 2048;
	add.s32 	%r392, %r391, %r387;
$L__BB9_33:
	mul.wide.u32 	%rd111, %r392, 4;
	add.s64 	%rd107, %rd16, %rd111;
	// begin inline asm
	ld.global.nc.u32 %r266, [%rd107];
	// end inline asm
	mov.b32 	%f300, %r266;
	setp.lt.f32 	%p167, %f430, %f300;
	selp.f32 	%f301, %f300, %f430, %p167;
	add.s64 	%rd108, %rd122, -1024;
	// begin inline asm
	ld.global.nc.u32 %r267, [%rd108];
	// end inline asm
	mov.b32 	%f302, %r267;
	setp.lt.f32 	%p168, %f301, %f302;
	selp.f32 	%f303, %f302, %f301, %p168;
	// begin inline asm
	ld.global.nc.u32 %r268, [%rd122];
	// end inline asm
	mov.b32 	%f304, %r268;
	setp.lt.f32 	%p169, %f303, %f304;
	selp.f32 	%f305, %f304, %f303, %p169;
	add.s64 	%rd110, %rd122, 1024;
	// begin inline asm
	ld.global.nc.u32 %r269, [%rd110];
	// end inline asm
	mov.b32 	%f306, %r269;
	setp.lt.f32 	%p170, %f305, %f306;
	selp.f32 	%f430, %f306, %f305, %p170;
	add.s32 	%r391, %r391, 1024;
	add.s64 	%rd122, %rd122, 4096;
	add.s32 	%r392, %r392, 1024;
	setp.lt.s32 	%p171, %r391, %r18;
	@%p171 bra 	$L__BB9_33;
$L__BB9_34:
	// begin inline asm
	mov.u32 %r270, %laneid;
	// end inline asm
	mov.b32 	%r272, %f430;
	mov.b32 	%r273, 1;
	mov.b32 	%r294, 31;
	mov.b32 	%r295, -1;
	// begin inline asm
	shfl.sync.down.b32 %r271, %r272, %r273, %r294, %r295;
	// end inline asm
	mov.b32 	%f307, %r271;
	setp.gt.s32 	%p172, %r270, 30;
	setp.lt.f32 	%p173, %f430, %f307;
	selp.f32 	%f308, %f307, %f430, %p173;
	selp.f32 	%f309, %f430, %f308, %p172;
	mov.b32 	%r277, %f309;
	mov.b32 	%r278, 2;
	// begin inline asm
	shfl.sync.down.b32 %r276, %r277, %r278, %r294, %r295;
	// end inline asm
	mov.b32 	%f310, %r276;
	setp.gt.s32 	%p174, %r270, 29;
	setp.lt.f32 	%p175, %f309, %f310;
	selp.f32 	%f311, %f310, %f309, %p175;
	selp.f32 	%f312, %f309, %f311, %p174;
	mov.b32 	%r282, %f312;
	mov.b32 	%r283, 4;
	// begin inline asm
	shfl.sync.down.b32 %r281, %r282, %r283, %r294, %r295;
	// end inline asm
	mov.b32 	%f313, %r281;
	setp.gt.s32 	%p176, %r270, 27;
	setp.lt.f32 	%p177, %f312, %f313;
	selp.f32 	%f314, %f313, %f312, %p177;
	selp.f32 	%f315, %f312, %f314, %p176;
	mov.b32 	%r287, %f315;
	mov.b32 	%r288, 8;
	// begin inline asm
	shfl.sync.down.b32 %r286, %r287, %r288, %r294, %r295;
	// end inline asm
	mov.b32 	%f316, %r286;
	setp.gt.s32 	%p178, %r270, 23;
	setp.lt.f32 	%p179, %f315, %f316;
	selp.f32 	%f317, %f316, %f315, %p179;
	selp.f32 	%f318, %f315, %f317, %p178;
	mov.b32 	%r292, %f318;
	mov.b32 	%r293, 16;
	// begin inline asm
	shfl.sync.down.b32 %r291, %r292, %r293, %r294, %r295;
	// end inline asm
	mov.b32 	%f319, %r291;
	setp.gt.s32 	%p180, %r270, 15;
	setp.lt.f32 	%p181, %f318, %f319;
	selp.f32 	%f26, %f319, %f318, %p181;
	selp.f32 	%f444, %f318, %f26, %p180;
	setp.ne.s32 	%p182, %r270, 0;
	@%p182 bra 	$L__BB9_36;
	shr.u32 	%r296, %r13, 3;
	and.b32  	%r297, %r296, 124;
	mov.u32 	%r298, _ZZN3cub18CUB_300001_SM_10006detail6reduce28DeviceReduceSingleTileKernelINS2_10policy_hubIfjN4cuda3__47maximumIfEEE10Policy1000EPfPdiS8_dfNS5_3std3__410__identityEEEvT0_T1_T2_T3_T4_T6_E12temp_storage;
	add.s32 	%r299, %r298, %r297;
	st.shared.f32 	[%r299+8], %f26;
$L__BB9_36:
	bar.sync 	0;
	setp.ne.s32 	%p183, %r13, 0;
	@%p183 bra 	$L__BB9_72;
	ld.shared.f32 	%f320, [_ZZN3cub18CUB_300001_SM_10006detail6reduce28DeviceReduceSingleTileKernelINS2_10policy_hubIfjN4cuda3__47maximumIfEEE10Policy1000EPfPdiS8_dfNS5_3std3__410__identityEEEvT0_T1_T2_T3_T4_T6_E12temp_storage+12];
	setp.lt.f32 	%p184, %f444, %f320;
	selp.f32 	%f321, %f320, %f444, %p184;
	ld.shared.f32 	%f322, [_ZZN3cub18CUB_300001_SM_10006detail6reduce28DeviceReduceSingleTileKernelINS2_10policy_hubIfjN4cuda3__47maximumIfEEE10Policy1000EPfPdiS8_dfNS5_3std3__410__identityEEEvT0_T1_T2_T3_T4_T6_E12temp_storage+16];
	setp.lt.f32 	%p185, %f321, %f322;
	selp.f32 	%f323, %f322, %f321, %p185;
	ld.shared.f32 	%f324, [_ZZN3cub18CUB_300001_SM_10006detail6reduce28DeviceReduceSingleTileKernelINS2_10policy_hubIfjN4cuda3__47maximumIfEEE10Policy1000EPfPdiS8_dfNS5_3std3__410__identityEEEvT0_T1_T2_T3_T4_T6_E12temp_storage+20];
	setp.lt.f32 	%p186, %f323, %f324;
	selp.f32 	%f325, %f324, %f323, %p186;
	ld.shared.f32 	%f326, [_ZZN3cub18CUB_300001_SM_10006detail6reduce28DeviceReduceSingleTileKernelINS2_10policy_hubIfjN4cuda3__47maximumIfEEE10Policy1000EPfPdiS8_dfNS5_3std3__410__identityEEEvT0_T1_T2_T3_T4_T6_E12temp_storage+24];
	setp.lt.f32 	%p187, %f325, %f326;
	selp.f32 	%f327, %f326, %f325, %p187;
	ld.shared.f32 	%f328, [_ZZN3cub18CUB_300001_SM_10006detail6reduce28DeviceReduceSingleTileKernelINS2_10policy_hubIfjN4cuda3__47maximumIfEEE10Policy1000EPfPdiS8_dfNS5_3std3__410__identityEEEvT0_T1_T2_T3_T4_T6_E12temp_storage+28];
	setp.lt.f32 	%p188, %f327, %f328;
	selp.f32 	%f329, %f328, %f327, %p188;
	ld.shared.f32 	%f330, [_ZZN3cub18CUB_300001_SM_10006detail6reduce28DeviceReduceSingleTileKernelINS2_10policy_hubIfjN4cuda3__47maximumIfEEE10Policy1000EPfPdiS8_dfNS5_3std3__410__identityEEEvT0_T1_T2_T3_T4_T6_E12temp_storage+32];
	setp.lt.f32 	%p189, %f329, %f330;
	selp.f32 	%f331, %f330, %f329, %p189;
	ld.shared.f32 	%f332, [_ZZN3cub18CUB_300001_SM_10006detail6reduce28DeviceReduceSingleTileKernelINS2_10policy_hubIfjN4cuda3__47maximumIfEEE10Policy1000EPfPdiS8_dfNS5_3std3__410__identityEEEvT0_T1_T2_T3_T4_T6_E12temp_storage+36];
	setp.lt.f32 	%p190, %f331, %f332;
	selp.f32 	%f444, %f332, %f331, %p190;
	bra.uni 	$L__BB9_72;
$L__BB9_38:
	setp.gt.s32 	%p3, %r67, 4095;
	@%p3 bra 	$L__BB9_56;
	mov.u32 	%r34, %tid.x;
	setp.ge.s32 	%p68, %r34, %r67;
	mov.f32 	%f436, 0f00000000;
	mov.u32 	%r397, %r34;
	@%p68 bra 	$L__BB9_41;
	mul.wide.u32 	%rd66, %r34, 4;
	add.s64 	%rd65, %rd16, %rd66;
	// begin inline asm
	ld.global.nc.u32 %r144, [%rd65];
	// end inline asm
	mov.b32 	%f436, %r144;
	add.s32 	%r397, %r34, 256;
$L__BB9_41:
	setp.ge.s32 	%p69, %r397, %r67;
	@%p69 bra 	$L__BB9_47;
	not.b32 	%r145, %r397;
	add.s32 	%r37, %r67, %r145;
	and.b32  	%r146, %r37, 768;
	setp.eq.s32 	%p70, %r146, 768;
	@%p70 bra 	$L__BB9_45;
	mul.wide.u32 	%rd67, %r397, 4;
	add.s64 	%rd123, %rd16, %rd67;
	shr.u32 	%r147, %r37, 8;
	add.s32 	%r148, %r147, 1;
	and.b32  	%r149, %r148, 3;
	neg.s32 	%r395, %r149;
$L__BB9_44:
	.pragma "nounroll";
	// begin inline asm
	ld.global.nc.u32 %r150, [%rd123];
	// end inline asm
	mov.b32 	%f156, %r150;
	setp.lt.f32 	%p71, %f436, %f156;
	selp.f32 	%f436, %f156, %f436, %p71;
	add.s32 	%r397, %r397, 256;
	add.s64 	%rd123, %rd123, 1024;
	add.s32 	%r395, %r395, 1;
	setp.ne.s32 	%p72, %r395, 0;
	@%p72 bra 	$L__BB9_44;
$L__BB9_45:
	setp.lt.u32 	%p73, %r37, 768;
	@%p73 bra 	$L__BB9_47;
$L__BB9_46:
	mul.wide.s32 	%rd73, %r397, 4;
	add.s64 	%rd69, %rd16, %rd73;
	// begin inline asm
	ld.global.nc.u32 %r151, [%rd69];
	// end inline asm
	mov.b32 	%f157, %r151;
	setp.lt.f32 	%p74, %f436, %f157;
	selp.f32 	%f158, %f157, %f436, %p74;
	add.s64 	%rd70, %rd69, 1024;
	// begin inline asm
	ld.global.nc.u32 %r152, [%rd70];
	// end inline asm
	mov.b32 	%f159, %r152;
	setp.lt.f32 	%p75, %f158, %f159;
	selp.f32 	%f160, %f159, %f158, %p75;
	add.s64 	%rd71, %rd69, 2048;
	// begin inline asm
	ld.global.nc.u32 %r153, [%rd71];
	// end inline asm
	mov.b32 	%f161, %r153;
	setp.lt.f32 	%p76, %f160, %f161;
	selp.f32 	%f162, %f161, %f160, %p76;
	add.s64 	%rd72, %rd69, 3072;
	// begin inline asm
	ld.global.nc.u32 %r154, [%rd72];
	// end inline asm
	mov.b32 	%f163, %r154;
	setp.lt.f32 	%p77, %f162, %f163;
	selp.f32 	%f436, %f163, %f162, %p77;
	add.s32 	%r397, %r397, 1024;
	setp.lt.s32 	%p78, %r397, %r67;
	@%p78 bra 	$L__BB9_46;
$L__BB9_47:
	setp.lt.s32 	%p79, %r67, 256;
	@%p79 bra 	$L__BB9_52;
	// begin inline asm
	mov.u32 %r193, %laneid;
	// end inline asm
	mov.b32 	%r195, %f436;
	mov.b32 	%r196, 1;
	mov.b32 	%r217, 31;
	mov.b32 	%r218, -1;
	// begin inline asm
	shfl.sync.down.b32 %r194, %r195, %r196, %r217, %r218;
	// end inline asm
	mov.b32 	%f211, %r194;
	setp.gt.s32 	%p107, %r193, 30;
	setp.lt.f32 	%p108, %f436, %f211;
	selp.f32 	%f212, %f211, %f436, %p108;
	selp.f32 	%f213, %f436, %f212, %p107;
	mov.b32 	%r200, %f213;
	mov.b32 	%r201, 2;
	// begin inline asm
	shfl.sync.down.b32 %r199, %r200, %r201, %r217, %r218;
	// end inline asm
	mov.b32 	%f214, %r199;
	setp.gt.s32 	%p109, %r193, 29;
	setp.lt.f32 	%p110, %f213, %f214;
	selp.f32 	%f215, %f214, %f213, %p110;
	selp.f32 	%f216, %f213, %f215, %p109;
	mov.b32 	%r205, %f216;
	mov.b32 	%r206, 4;
	// begin inline asm
	shfl.sync.down.b32 %r204, %r205, %r206, %r217, %r218;
	// end inline asm
	mov.b32 	%f217, %r204;
	setp.gt.s32 	%p111, %r193, 27;
	setp.lt.f32 	%p112, %f216, %f217;
	selp.f32 	%f218, %f217, %f216, %p112;
	selp.f32 	%f219, %f216, %f218, %p111;
	mov.b32 	%r210, %f219;
	mov.b32 	%r211, 8;
	// begin inline asm
	shfl.sync.down.b32 %r209, %r210, %r211, %r217, %r218;
	// end inline asm
	mov.b32 	%f220, %r209;
	setp.gt.s32 	%p113, %r193, 23;
	setp.lt.f32 	%p114, %f219, %f220;
	selp.f32 	%f221, %f220, %f219, %p114;
	selp.f32 	%f222, %f219, %f221, %p113;
	mov.b32 	%r215, %f222;
	mov.b32 	%r216, 16;
	// begin inline asm
	shfl.sync.down.b32 %r214, %r215, %r216, %r217, %r218;
	// end inline asm
	mov.b32 	%f223, %r214;
	setp.gt.s32 	%p115, %r193, 15;
	setp.lt.f32 	%p116, %f222, %f223;
	selp.f32 	%f38, %f223, %f222, %p116;
	selp.f32 	%f444, %f222, %f38, %p115;
	setp.ne.s32 	%p117, %r193, 0;
	@%p117 bra 	$L__BB9_50;
	shr.u32 	%r219, %r34, 3;
	and.b32  	%r220, %r219, 124;
	mov.u32 	%r221, _ZZN3cub18CUB_300001_SM_10006detail6reduce28DeviceReduceSingleTileKernelINS2_10policy_hubIfjN4cuda3__47maximumIfEEE10Policy1000EPfPdiS8_dfNS5_3std3__410__identityEEEvT0_T1_T2_T3_T4_T6_E12temp_storage;
	add.s32 	%r222, %r221, %r220;
	st.shared.f32 	[%r222+8], %f38;
$L__BB9_50:
	bar.sync 	0;
	setp.ne.s32 	%p118, %r34, 0;
	@%p118 bra 	$L__BB9_72;
	ld.shared.f32 	%f224, [_ZZN3cub18CUB_300001_SM_10006detail6reduce28DeviceReduceSingleTileKernelINS2_10policy_hubIfjN4cuda3__47maximumIfEEE10Policy1000EPfPdiS8_dfNS5_3std3__410__identityEEEvT0_T1_T2_T3_T4_T6_E12temp_storage+12];
	setp.lt.f32 	%p119, %f444, %f224;
	selp.f32 	%f225, %f224, %f444, %p119;
	ld.shared.f32 	%f226, [_ZZN3cub18CUB_300001_SM_10006detail6reduce28DeviceReduceSingleTileKernelINS2_10policy_hubIfjN4cuda3__47maximumIfEEE10Policy1000EPfPdiS8_dfNS5_3std3__410__identityEEEvT0_T1_T2_T3_T4_T6_E12temp_storage+16];
	setp.lt.f32 	%p120, %f225, %f226;
	selp.f32 	%f227, %f226, %f225, %p120;
	ld.shared.f32 	%f228, [_ZZN3cub18CUB_300001_SM_10006detail6reduce28DeviceReduceSingleTileKernelINS2_10policy_hubIfjN4cuda3__47maximumIfEEE10Policy1000EPfPdiS8_dfNS5_3std3__410__identityEEEvT0_T1_T2_T3_T4_T6_E12temp_storage+20];
	setp.lt.f32 	%p121, %f227, %f228;
	selp.f32 	%f229, %f228, %f227, %p121;
	ld.shared.f32 	%f230, [_ZZN3cub18CUB_300001_SM_10006detail6reduce28DeviceReduceSingleTileKernelINS2_10policy_hubIfjN4cuda3__47maximumIfEEE10Policy1000EPfPdiS8_dfNS5_3std3__410__identityEEEvT0_T1_T2_T3_T4_T6_E12temp_storage+24];
	setp.lt.f32 	%p122, %f229, %f230;
	selp.f32 	%f231, %f230, %f229, %p122;
	ld.shared.f32 	%f232, [_ZZN3cub18CUB_300001_SM_10006detail6reduce28DeviceReduceSingleTileKernelINS2_10policy_hubIfjN4cuda3__47maximumIfEEE10Policy1000EPfPdiS8_dfNS5_3std3__410__identityEEEvT0_T1_T2_T3_T4_T6_E12temp_storage+28];
	setp.lt.f32 	%p123, %f231, %f232;
	selp.f32 	%f233, %f232, %f231, %p123;
	ld.shared.f32 	%f234, [_ZZN3cub18CUB_300001_SM_10006detail6reduce28DeviceReduceSingleTileKernelINS2_10policy_hubIfjN4cuda3__47maximumIfEEE10Policy1000EPfPdiS8_dfNS5_3std3__410__identityEEEvT0_T1_T2_T3_T4_T6_E12temp_storage+32];
	setp.lt.f32 	%p124, %f233, %f234;
	selp.f32 	%f235, %f234, %f233, %p124;
	ld.shared.f32 	%f236, [_ZZN3cub18CUB_300001_SM_10006detail6reduce28DeviceReduceSingleTileKernelINS2_10policy_hubIfjN4cuda3__47maximumIfEEE10Policy1000EPfPdiS8_dfNS5_3std3__410__identityEEEvT0_T1_T2_T3_T4_T6_E12temp_storage+36];
	setp.lt.f32 	%p125, %f235, %f236;
	selp.f32 	%f444, %f236, %f235, %p125;
	bra.uni 	$L__BB9_72;
$L__BB9_52:
	// begin inline asm
	mov.u32 %r155, %laneid;
	// end inline asm
	and.b32  	%r181, %r34, 992;
	add.s32 	%r182, %r181, 32;
	setp.gt.s32 	%p80, %r182, %r67;
	not.b32 	%r183, %r181;
	add.s32 	%r184, %r67, %r183;
	selp.b32 	%r179, %r184, 31, %p80;
	mov.b32 	%r157, %f436;
	mov.b32 	%r158, 1;
	mov.b32 	%r180, -1;
	// begin inline asm
	shfl.sync.down.b32 %r156, %r157, %r158, %r179, %r180;
	// end inline asm
	mov.b32 	%f164, %r156;
	setp.lt.s32 	%p81, %r155, %r179;
	setp.lt.f32 	%p82, %f436, %f164;
	selp.f32 	%f165, %f164, %f436, %p82;
	selp.f32 	%f166, %f165, %f436, %p81;
	mov.b32 	%r162, %f166;
	mov.b32 	%r163, 2;
	// begin inline asm
	shfl.sync.down.b32 %r161, %r162, %r163, %r179, %r180;
	// end inline asm
	mov.b32 	%f167, %r161;
	add.s32 	%r185, %r155, 2;
	setp.gt.s32 	%p83, %r185, %r179;
	setp.lt.f32 	%p84, %f166, %f167;
	selp.f32 	%f168, %f167, %f166, %p84;
	selp.f32 	%f169, %f166, %f168, %p83;
	mov.b32 	%r167, %f169;
	mov.b32 	%r168, 4;
	// begin inline asm
	shfl.sync.down.b32 %r166, %r167, %r168, %r179, %r180;
	// end inline asm
	mov.b32 	%f170, %r166;
	add.s32 	%r186, %r155, 4;
	setp.gt.s32 	%p85, %r186, %r179;
	setp.lt.f32 	%p86, %f169, %f170;
	selp.f32 	%f171, %f170, %f169, %p86;
	selp.f32 	%f172, %f169, %f171, %p85;
	mov.b32 	%r172, %f172;
	mov.b32 	%r173, 8;
	// begin inline asm
	shfl.sync.down.b32 %r171, %r172, %r173, %r179, %r180;
	// end inline asm
	mov.b32 	%f173, %r171;
	add.s32 	%r187, %r155, 8;
	setp.gt.s32 	%p87, %r187, %r179;
	setp.lt.f32 	%p88, %f172, %f173;
	selp.f32 	%f174, %f173, %f172, %p88;
	selp.f32 	%f175, %f172, %f174, %p87;
	mov.b32 	%r177, %f175;
	mov.b32 	%r178, 16;
	// begin inline asm
	shfl.sync.down.b32 %r176, %r177, %r178, %r179, %r180;
	// end inline asm
	mov.b32 	%f176, %r176;
	add.s32 	%r188, %r155, 16;
	setp.gt.s32 	%p89, %r188, %r179;
	setp.lt.f32 	%p90, %f175, %f176;
	selp.f32 	%f177, %f176, %f175, %p90;
	selp.f32 	%f444, %f175, %f177, %p89;
	setp.ne.s32 	%p91, %r155, 0;
	@%p91 bra 	$L__BB9_54;
	shr.u32 	%r189, %r34, 3;
	and.b32  	%r190, %r189, 124;
	mov.u32 	%r191, _ZZN3cub18CUB_300001_SM_10006detail6reduce28DeviceReduceSingleTileKernelINS2_10policy_hubIfjN4cuda3__47maximumIfEEE10Policy1000EPfPdiS8_dfNS5_3std3__410__identityEEEvT0_T1_T2_T3_T4_T6_E12temp_storage;
	add.s32 	%r192, %r191, %r190;
	st.shared.f32 	[%r192+8], %f444;
$L__BB9_54:
	bar.sync 	0;
	setp.ne.s32 	%p92, %r34, 0;
	@%p92 bra 	$L__BB9_72;
	setp.gt.s32 	%p93, %r67, 32;
	ld.shared.f32 	%f178, [_ZZN3cub18CUB_300001_SM_10006detail6reduce28DeviceReduceSingleTileKernelINS2_10policy_hubIfjN4cuda3__47maximumIfEEE10Policy1000EPfPdiS8_dfNS5_3std3__410__identityEEEvT0_T1_T2_T3_T4_T6_E12temp_storage+12];
	setp.lt.f32 	%p94, %f444, %f178;
	selp.f32 	%f180, %f178, %f444, %p94;
	selp.f32 	%f181, %f180, %f444, %p93;
	setp.gt.s32 	%p95, %r67, 64;
	ld.shared.f32 	%f183, [_ZZN3cub18CUB_300001_SM_10006detail6reduce28DeviceReduceSingleTileKernelINS2_10policy_hubIfjN4cuda3__47maximumIfEEE10Policy1000EPfPdiS8_dfNS5_3std3__410__identityEEEvT0_T1_T2_T3_T4_T6_E12temp_storage+16];
	setp.lt.f32 	%p96, %f181, %f183;
	selp.f32 	%f185, %f183, %f181, %p96;
	selp.f32 	%f186, %f185, %f181, %p95;
	setp.gt.s32 	%p97, %r67, 96;
	ld.shared.f32 	%f188, [_ZZN3cub18CUB_300001_SM_10006detail6reduce28DeviceReduceSingleTileKernelINS2_10policy_hubIfjN4cuda3__47maximumIfEEE10Policy1000EPfPdiS8_dfNS5_3std3__410__identityEEEvT0_T1_T2_T3_T4_T6_E12temp_storage+20];
	setp.lt.f32 	%p98, %f186, %f188;
	selp.f32 	%f190, %f188, %f186, %p98;
	selp.f32 	%f191, %f190, %f186, %p97;
	setp.gt.s32 	%p99, %r67, 128;
	ld.shared.f32 	%f193, [_ZZN3cub18CUB_300001_SM_10006detail6reduce28DeviceReduceSingleTileKernelINS2_10policy_hubIfjN4cuda3__47maximumIfEEE10Policy1000EPfPdiS8_dfNS5_3std3__410__identityEEEvT0_T1_T2_T3_T4_T6_E12temp_storage+24];
	setp.lt.f32 	%p100, %f191, %f193;
	selp.f32 	%f195, %f193, %f191, %p100;
	selp.f32 	%f196, %f195, %f191, %p99;
	setp.gt.s32 	%p101, %r67, 160;
	ld.shared.f32 	%f198, [_ZZN3cub18CUB_300001_SM_10006detail6reduce28DeviceReduceSingleTileKernelINS2_10policy_hubIfjN4cuda3__47maximumIfEEE10Policy1000EPfPdiS8_dfNS5_3std3__410__identityEEEvT0_T1_T2_T3_T4_T6_E12temp_storage+28];
	setp.lt.f32 	%p102, %f196, %f198;
	selp.f32 	%f200, %f198, %f196, %p102;
	selp.f32 	%f201, %f200, %f196, %p101;
	setp.gt.s32 	%p103, %r67, 192;
	ld.shared.f32 	%f203, [_ZZN3cub18CUB_300001_SM_10006detail6reduce28DeviceReduceSingleTileKernelINS2_10policy_hubIfjN4cuda3__47maximumIfEEE10Policy1000EPfPdiS8_dfNS5_3std3__410__identityEEEvT0_T1_T2_T3_T4_T6_E12temp_storage+32];
	setp.lt.f32 	%p104, %f201, %f203;
	selp.f32 	%f205, %f203, %f201, %p104;
	selp.f32 	%f206, %f205, %f201, %p103;
	setp.gt.s32 	%p105, %r67, 224;
	ld.shared.f32 	%f208, [_ZZN3cub18CUB_300001_SM_10006detail6reduce28DeviceReduceSingleTileKernelINS2_10policy_hubIfjN4cuda3__47maximumIfEEE10Policy1000EPfPdiS8_dfNS5_3std3__410__identityEEEvT0_T1_T2_T3_T4_T6_E12temp_storage+36];
	setp.lt.f32 	%p106, %f206, %f208;
	selp.f32 	%f210, %f208, %f206, %p106;
	selp.f32 	%f444, %f210, %f206, %p105;
	bra.uni 	$L__BB9_72;
$L__BB9_56:
	mov.u32 	%r46, %tid.x;
	mul.wide.u32 	%rd35, %r46, 4;
	add.s64 	%rd19, %rd16, %rd35;
	// begin inline asm
	ld.global.nc.u32 %r68, [%rd19];
	// end inline asm
	mov.b32 	%f58, %r68;
	add.s64 	%rd20, %rd19, 1024;
	// begin inline asm
	ld.global.nc.u32 %r69, [%rd20];
	// end inline asm
	mov.b32 	%f59, %r69;
	add.s64 	%rd21, %rd19, 2048;
	// begin inline asm
	ld.global.nc.u32 %r70, [%rd21];
	// end inline asm
	mov.b32 	%f60, %r70;
	add.s64 	%rd22, %rd19, 3072;
	// begin inline asm
	ld.global.nc.u32 %r71, [%rd22];
	// end inline asm
	mov.b32 	%f61, %r71;
	add.s64 	%rd23, %rd19, 4096;
	// begin inline asm
	ld.global.nc.u32 %r72, [%rd23];
	// end inline asm
	mov.b32 	%f62, %r72;
	add.s64 	%rd24, %rd19, 5120;
	// begin inline asm
	ld.global.nc.u32 %r73, [%rd24];
	// end inline asm
	mov.b32 	%f63, %r73;
	add.s64 	%rd25, %rd19, 6144;
	// begin inline asm
	ld.global.nc.u32 %r74, [%rd25];
	// end inline asm
	mov.b32 	%f64, %r74;
	add.s64 	%rd26, %rd19, 7168;
	// begin inline asm
	ld.global.nc.u32 %r75, [%rd26];
	// end inline asm
	mov.b32 	%f65, %r75;
	add.s64 	%rd27, %rd19, 8192;
	// begin inline asm
	ld.global.nc.u32 %r76, [%rd27];
	// end inline asm
	mov.b32 	%f66, %r76;
	add.s64 	%rd28, %rd19, 9216;
	// begin inline asm
	ld.global.nc.u32 %r77, [%rd28];
	// end inline asm
	mov.b32 	%f67, %r77;
	add.s64 	%rd29, %rd19, 10240;
	// begin inline asm
	ld.global.nc.u32 %r78, [%rd29];
	// end inline asm
	mov.b32 	%f68, %r78;
	add.s64 	%rd30, %rd19, 11264;
	// begin inline asm
	ld.global.nc.u32 %r79, [%rd30];
	// end inline asm
	mov.b32 	%f69, %r79;
	add.s64 	%rd31, %rd19, 12288;
	// begin inline asm
	ld.global.nc.u32 %r80, [%rd31];
	// end inline asm
	mov.b32 	%f70, %r80;
	add.s64 	%rd32, %rd19, 13312;
	// begin inline asm
	ld.global.nc.u32 %r81, [%rd32];
	// end inline asm
	mov.b32 	%f71, %r81;
	add.s64 	%rd33, %rd19, 14336;
	// begin inline asm
	ld.global.nc.u32 %r82, [%rd33];
	// end inline asm
	mov.b32 	%f72, %r82;
	add.s64 	%rd34, %rd19, 15360;
	// begin inline asm
	ld.global.nc.u32 %r83, [%rd34];
	// end inline asm
	mov.b32 	%f73, %r83;
	setp.lt.f32 	%p4, %f58, %f59;
	selp.f32 	%f74, %f59, %f58, %p4;
	setp.lt.f32 	%p5, %f60, %f61;
	selp.f32 	%f75, %f61, %f60, %p5;
	setp.lt.f32 	%p6, %f62, %f63;
	selp.f32 	%f76, %f63, %f62, %p6;
	setp.lt.f32 	%p7, %f64, %f65;
	selp.f32 	%f77, %f65, %f64, %p7;
	setp.lt.f32 	%p8, %f66, %f67;
	selp.f32 	%f78, %f67, %f66, %p8;
	setp.lt.f32 	%p9, %f68, %f69;
	selp.f32 	%f79, %f69, %f68, %p9;
	setp.lt.f32 	%p10, %f70, %f71;
	selp.f32 	%f80, %f71, %f70, %p10;
	setp.lt.f32 	%p11, %f72, %f73;
	selp.f32 	%f81, %f73, %f72, %p11;
	setp.lt.f32 	%p12, %f74, %f75;
	selp.f32 	%f82, %f75, %f74, %p12;
	setp.lt.f32 	%p13, %f76, %f77;
	selp.f32 	%f83, %f77, %f76, %p13;
	setp.lt.f32 	%p14, %f78, %f79;
	selp.f32 	%f84, %f79, %f78, %p14;
	setp.lt.f32 	%p15, %f80, %f81;
	selp.f32 	%f85, %f81, %f80, %p15;
	setp.lt.f32 	%p16, %f82, %f83;
	selp.f32 	%f86, %f83, %f82, %p16;
	setp.lt.f32 	%p17, %f84, %f85;
	selp.f32 	%f87, %f85, %f84, %p17;
	setp.lt.f32 	%p18, %f86, %f87;
	selp.f32 	%f443, %f87, %f86, %p18;
	setp.lt.u32 	%p19, %r67, 8192;
	mov.b32 	%r400, 4096;
	@%p19 bra 	$L__BB9_60;
	add.s32 	%r47, %r67, -4096;
	mov.b32 	%r400, 4096;
$L__BB9_58:
	mul.wide.s32 	%rd52, %r400, 4;
	add.s64 	%rd36, %rd19, %rd52;
	// begin inline asm
	ld.global.nc.u32 %r86, [%rd36];
	// end inline asm
	mov.b32 	%f88, %r86;
	add.s64 	%rd37, %rd36, 1024;
	// begin inline asm
	ld.global.nc.u32 %r87, [%rd37];
	// end inline asm
	mov.b32 	%f89, %r87;
	add.s64 	%rd38, %rd36, 2048;
	// begin inline asm
	ld.global.nc.u32 %r88, [%rd38];
	// end inline asm
	mov.b32 	%f90, %r88;
	add.s64 	%rd39, %rd36, 3072;
	// begin inline asm
	ld.global.nc.u32 %r89, [%rd39];
	// end inline asm
	mov.b32 	%f91, %r89;
	add.s64 	%rd40, %rd36, 4096;
	// begin inline asm
	ld.global.nc.u32 %r90, [%rd40];
	// end inline asm
	mov.b32 	%f92, %r90;
	add.s64 	%rd41, %rd36, 5120;
	// begin inline asm
	ld.global.nc.u32 %r91, [%rd41];
	// end inline asm
	mov.b32 	%f93, %r91;
	add.s64 	%rd42, %rd36, 6144;
	// begin inline asm
	ld.global.nc.u32 %r92, [%rd42];
	// end inline asm
	mov.b32 	%f94, %r92;
	add.s64 	%rd43, %rd36, 7168;
	// begin inline asm
	ld.global.nc.u32 %r93, [%rd43];
	// end inline asm
	mov.b32 	%f95, %r93;
	add.s64 	%rd44, %rd36, 8192;
	// begin inline asm
	ld.global.nc.u32 %r94, [%rd44];
	// end inline asm
	mov.b32 	%f96, %r94;
	add.s64 	%rd45, %rd36, 9216;
	// begin inline asm
	ld.global.nc.u32 %r95, [%rd45];
	// end inline asm
	mov.b32 	%f97, %r95;
	add.s64 	%rd46, %rd36, 10240;
	// begin inline asm
	ld.global.nc.u32 %r96, [%rd46];
	// end inline asm
	mov.b32 	%f98, %r96;
	add.s64 	%rd47, %rd36, 11264;
	// begin inline asm
	ld.global.nc.u32 %r97, [%rd47];
	// end inline asm
	mov.b32 	%f99, %r97;
	add.s64 	%rd48, %rd36, 12288;
	// begin inline asm
	ld.global.nc.u32 %r98, [%rd48];
	// end inline asm
	mov.b32 	%f100, %r98;
	add.s64 	%rd49, %rd36, 13312;
	// begin inline asm
	ld.global.nc.u32 %r99, [%rd49];
	// end inline asm
	mov.b32 	%f101, %r99;
	add.s64 	%rd50, %rd36, 14336;
	// begin inline asm
	ld.global.nc.u32 %r100, [%rd50];
	// end inline asm
	mov.b32 	%f102, %r100;
	add.s64 	%rd51, %rd36, 15360;
	// begin inline asm
	ld.global.nc.u32 %r101, [%rd51];
	// end inline asm
	mov.b32 	%f103, %r101;
	setp.lt.f32 	%p20, %f443, %f88;
	selp.f32 	%f104, %f88, %f443, %p20;
	setp.lt.f32 	%p21, %f89, %f90;
	selp.f32 	%f105, %f90, %f89, %p21;
	setp.lt.f32 	%p22, %f91, %f92;
	selp.f32 	%f106, %f92, %f91, %p22;
	setp.lt.f32 	%p23, %f93, %f94;
	selp.f32 	%f107, %f94, %f93, %p23;
	setp.lt.f32 	%p24, %f95, %f96;
	selp.f32 	%f108, %f96, %f95, %p24;
	setp.lt.f32 	%p25, %f97, %f98;
	selp.f32 	%f109, %f98, %f97, %p25;
	setp.lt.f32 	%p26, %f99, %f100;
	selp.f32 	%f110, %f100, %f99, %p26;
	setp.lt.f32 	%p27, %f101, %f102;
	selp.f32 	%f111, %f102, %f101, %p27;
	setp.lt.f32 	%p28, %f104, %f105;
	selp.f32 	%f112, %f105, %f104, %p28;
	setp.lt.f32 	%p29, %f106, %f107;
	selp.f32 	%f113, %f107, %f106, %p29;
	setp.lt.f32 	%p30, %f108, %f109;
	selp.f32 	%f114, %f109, %f108, %p30;
	setp.lt.f32 	%p31, %f110, %f111;
	selp.f32 	%f115, %f111, %f110, %p31;
	setp.lt.f32 	%p32, %f112, %f113;
	selp.f32 	%f116, %f113, %f112, %p32;
	setp.lt.f32 	%p33, %f114, %f115;
	selp.f32 	%f117, %f115, %f114, %p33;
	setp.lt.f32 	%p34, %f116, %f117;
	selp.f32 	%f118, %f117, %f116, %p34;
	setp.lt.f32 	%p35, %f118, %f103;
	selp.f32 	%f443, %f103, %f118, %p35;
	sub.s32 	%r102, %r67, %r400;
	setp.lt.s32 	%p36, %r102, 4096;
	@%p36 bra 	$L__BB9_68;
	add.s32 	%r400, %r400, 4096;
	setp.le.s32 	%p37, %r400, %r47;
	@%p37 bra 	$L__BB9_58;
$L__BB9_60:
	setp.le.s32 	%p38, %r67, %r400;
	@%p38 bra 	$L__BB9_68;
	sub.s32 	%r51, %r67, %r400;
	setp.ge.s32 	%p39, %r46, %r51;
	@%p39 bra 	$L__BB9_68;
	not.b32 	%r103, %r46;
	add.s32 	%r104, %r67, %r103;
	sub.s32 	%r52, %r104, %r400;
	and.b32  	%r105, %r52, 768;
	setp.eq.s32 	%p40, %r105, 768;
	mov.u32 	%r404, %r46;
	@%p40 bra 	$L__BB9_65;
	add.s32 	%r402, %r46, %r400;
	shr.u32 	%r106, %r52, 8;
	add.s32 	%r107, %r106, 1;
	and.b32  	%r108, %r107, 3;
	neg.s32 	%r401, %r108;
	mov.u32 	%r404, %r46;
$L__BB9_64:
	.pragma "nounroll";
	mul.wide.u32 	%rd54, %r402, 4;
	add.s64 	%rd53, %rd16, %rd54;
	// begin inline asm
	ld.global.nc.u32 %r109, [%rd53];
	// end inline asm
	mov.b32 	%f120, %r109;
	setp.lt.f32 	%p41, %f443, %f120;
	selp.f32 	%f443, %f120, %f443, %p41;
	add.s32 	%r404, %r404, 256;
	add.s32 	%r402, %r402, 256;
	add.s32 	%r401, %r401, 1;
	setp.ne.s32 	%p42, %r401, 0;
	@%p42 bra 	$L__BB9_64;
$L__BB9_65:
	setp.lt.u32 	%p43, %r52, 768;
	@%p43 bra 	$L__BB9_68;
	cvt.u64.u32 	%rd55, %r404;
	cvt.u64.u32 	%rd56, %r400;
	add.s64 	%rd57, %rd55, %rd56;
	shl.b64 	%rd58, %rd57, 2;
	add.s64 	%rd59, %rd58, %rd16;
	add.s64 	%rd124, %rd59, 2048;
	add.s32 	%r405, %r404, %r400;
$L__BB9_67:
	mul.wide.u32 	%rd64, %r405, 4;
	add.s64 	%rd60, %rd16, %rd64;
	// begin inline asm
	ld.global.nc.u32 %r110, [%rd60];
	// end inline asm
	mov.b32 	%f121, %r110;
	setp.lt.f32 	%p44, %f443, %f121;
	selp.f32 	%f122, %f121, %f443, %p44;
	add.s64 	%rd61, %rd124, -1024;
	// begin inline asm
	ld.global.nc.u32 %r111, [%rd61];
	// end inline asm
	mov.b32 	%f123, %r111;
	setp.lt.f32 	%p45, %f122, %f123;
	selp.f32 	%f124, %f123, %f122, %p45;
	// begin inline asm
	ld.global.nc.u32 %r112, [%rd124];
	// end inline asm
	mov.b32 	%f125, %r112;
	setp.lt.f32 	%p46, %f124, %f125;
	selp.f32 	%f126, %f125, %f124, %p46;
	add.s64 	%rd63, %rd124, 1024;
	// begin inline asm
	ld.global.nc.u32 %r113, [%rd63];
	// end inline asm
	mov.b32 	%f127, %r113;
	setp.lt.f32 	%p47, %f126, %f127;
	selp.f32 	%f443, %f127, %f126, %p47;
	add.s32 	%r404, %r404, 1024;
	add.s64 	%rd124, %rd124, 4096;
	add.s32 	%r405, %r405, 1024;
	setp.lt.s32 	%p48, %r404, %r51;
	@%p48 bra 	$L__BB9_67;
$L__BB9_68:
	// begin inline asm
	mov.u32 %r114, %laneid;
	// end inline asm
	mov.b32 	%r116, %f443;
	mov.b32 	%r117, 1;
	mov.b32 	%r138, 31;
	mov.b32 	%r139, -1;
	// begin inline asm
	shfl.sync.down.b32 %r115, %r116, %r117, %r138, %r139;
	// end inline asm
	mov.b32 	%f128, %r115;
	setp.gt.s32 	%p49, %r114, 30;
	setp.lt.f32 	%p50, %f443, %f128;
	selp.f32 	%f129, %f128, %f443, %p50;
	selp.f32 	%f130, %f443, %f129, %p49;
	mov.b32 	%r121, %f130;
	mov.b32 	%r122, 2;
	// begin inline asm
	shfl.sync.down.b32 %r120, %r121, %r122, %r138, %r139;
	// end inline asm
	mov.b32 	%f131, %r120;
	setp.gt.s32 	%p51, %r114, 29;
	setp.lt.f32 	%p52, %f130, %f131;
	selp.f32 	%f132, %f131, %f130, %p52;
	selp.f32 	%f133, %f130, %f132, %p51;
	mov.b32 	%r126, %f133;
	mov.b32 	%r127, 4;
	// begin inline asm
	shfl.sync.down.b32 %r125, %r126, %r127, %r138, %r139;
	// end inline asm
	mov.b32 	%f134, %r125;
	setp.gt.s32 	%p53, %r114, 27;
	setp.lt.f32 	%p54, %f133, %f134;
	selp.f32 	%f135, %f134, %f133, %p54;
	selp.f32 	%f136, %f133, %f135, %p53;
	mov.b32 	%r131, %f136;
	mov.b32 	%r132, 8;
	// begin inline asm
	shfl.sync.down.b32 %r130, %r131, %r132, %r138, %r139;
	// end inline asm
	mov.b32 	%f137, %r130;
	setp.gt.s32 	%p55, %r114, 23;
	setp.lt.f32 	%p56, %f136, %f137;
	selp.f32 	%f138, %f137, %f136, %p56;
	selp.f32 	%f139, %f136, %f138, %p55;
	mov.b32 	%r136, %f139;
	mov.b32 	%r137, 16;
	// begin inline asm
	shfl.sync.down.b32 %r135, %r136, %r137, %r138, %r139;
	// end inline asm
	mov.b32 	%f140, %r135;
	setp.gt.s32 	%p57, %r114, 15;
	setp.lt.f32 	%p58, %f139, %f140;
	selp.f32 	%f54, %f140, %f139, %p58;
	selp.f32 	%f444, %f139, %f54, %p57;
	setp.ne.s32 	%p59, %r114, 0;
	@%p59 bra 	$L__BB9_70;
	shr.u32 	%r140, %r46, 3;
	and.b32  	%r141, %r140, 124;
	mov.u32 	%r142, _ZZN3cub18CUB_300001_SM_10006detail6reduce28DeviceReduceSingleTileKernelINS2_10policy_hubIfjN4cuda3__47maximumIfEEE10Policy1000EPfPdiS8_dfNS5_3std3__410__identityEEEvT0_T1_T2_T3_T4_T6_E12temp_storage;
	add.s32 	%r143, %r142, %r141;
	st.shared.f32 	[%r143+8], %f54;
$L__BB9_70:
	bar.sync 	0;
	setp.ne.s32 	%p60, %r46, 0;
	@%p60 bra 	$L__BB9_72;
	ld.shared.f32 	%f141, [_ZZN3cub18CUB_300001_SM_10006detail6reduce28DeviceReduceSingleTileKernelINS2_10policy_hubIfjN4cuda3__47maximumIfEEE10Policy1000EPfPdiS8_dfNS5_3std3__410__identityEEEvT0_T1_T2_T3_T4_T6_E12temp_storage+12];
	setp.lt.f32 	%p61, %f444, %f141;
	selp.f32 	%f142, %f141, %f444, %p61;
	ld.shared.f32 	%f143, [_ZZN3cub18CUB_300001_SM_10006detail6reduce28DeviceReduceSingleTileKernelINS2_10policy_hubIfjN4cuda3__47maximumIfEEE10Policy1000EPfPdiS8_dfNS5_3std3__410__identityEEEvT0_T1_T2_T3_T4_T6_E12temp_storage+16];
	setp.lt.f32 	%p62, %f142, %f143;
	selp.f32 	%f144, %f143, %f142, %p62;
	ld.shared.f32 	%f145, [_ZZN3cub18CUB_300001_SM_10006detail6reduce28DeviceReduceSingleTileKernelINS2_10policy_hubIfjN4cuda3__47maximumIfEEE10Policy1000EPfPdiS8_dfNS5_3std3__410__identityEEEvT0_T1_T2_T3_T4_T6_E12temp_storage+20];
	setp.lt.f32 	%p63, %f144, %f145;
	selp.f32 	%f146, %f145, %f144, %p63;
	ld.shared.f32 	%f147, [_ZZN3cub18CUB_300001_SM_10006detail6reduce28DeviceReduceSingleTileKernelINS2_10policy_hubIfjN4cuda3__47maximumIfEEE10Policy1000EPfPdiS8_dfNS5_3std3__410__identityEEEvT0_T1_T2_T3_T4_T6_E12temp_storage+24];
	setp.lt.f32 	%p64, %f146, %f147;
	selp.f32 	%f148, %f147, %f146, %p64;
	ld.shared.f32 	%f149, [_ZZN3cub18CUB_300001_SM_10006detail6reduce28DeviceReduceSingleTileKernelINS2_10policy_hubIfjN4cuda3__47maximumIfEEE10Policy1000EPfPdiS8_dfNS5_3std3__410__identityEEEvT0_T1_T2_T3_T4_T6_E12temp_storage+28];
	setp.lt.f32 	%p65, %f148, %f149;
	selp.f32 	%f150, %f149, %f148, %p65;
	ld.shared.f32 	%f151, [_ZZN3cub18CUB_300001_SM_10006detail6reduce28DeviceReduceSingleTileKernelINS2_10policy_hubIfjN4cuda3__47maximumIfEEE10Policy1000EPfPdiS8_dfNS5_3std3__410__identityEEEvT0_T1_T2_T3_T4_T6_E12temp_storage+32];
	setp.lt.f32 	%p66, %f150, %f151;
	selp.f32 	%f152, %f151, %f150, %p66;
	ld.shared.f32 	%f153, [_ZZN3cub18CUB_300001_SM_10006detail6reduce28DeviceReduceSingleTileKernelINS2_10policy_hubIfjN4cuda3__47maximumIfEEE10Policy1000EPfPdiS8_dfNS5_3std3__410__identityEEEvT0_T1_T2_T3_T4_T6_E12temp_storage+36];
	setp.lt.f32 	%p67, %f152, %f153;
	selp.f32 	%f444, %f153, %f152, %p67;
$L__BB9_72:
	mov.u32 	%r379, %tid.x;
	setp.ne.s32 	%p249, %r379, 0;
	@%p249 bra 	$L__BB9_74;
	cvt.rn.f32.f64 	%f416, %fd1;
	setp.gt.f32 	%p250, %f444, %f416;
	selp.f32 	%f417, %f444, %f416, %p250;
	cvt.f64.f32 	%fd2, %f417;
	st.global.f64 	[%rd1], %fd2;
$L__BB9_74:
	ret;

}
	// .globl	_ZN3cub18CUB_300001_SM_10006detail6reduce28DeviceReduceSingleTileKernelINS2_10policy_hubIfyN4cuda3__47maximumIfEEE10Policy1000EN6thrust24THRUST_300001_SM_1000_NS10device_ptrIfEEPdyS8_df14absolute_valueEEvT0_T1_T2_T3_T4_T6_
.visible .entry _ZN3cub18CUB_300001_SM_10006detail6reduce28DeviceReduceSingleTileKernelINS2_10policy_hubIfyN4cuda3__47maximumIfEEE10Policy1000EN6thrust24THRUST_300001_SM_1000_NS10device_ptrIfEEPdyS8_df14absolute_valueEEvT0_T1_T2_T3_T4_T6_(
	.param .align 8 .b8 _ZN3cub18CUB_300001_SM_10006detail6reduce28DeviceReduceSingleTileKernelINS2_10policy_hubIfyN4cuda3__47maximumIfEEE10Policy1000EN6thrust24THRUST_300001_SM_1000_NS10device_ptrIfEEPdyS8_df14absolute_valueEEvT0_T1_T2_T3_T4_T6__param_0[8],
	.param .u64 .ptr .align 1 _ZN3cub18CUB_300001_SM_10006detail6reduce28DeviceReduceSingleTileKernelINS2_10policy_hubIfyN4cuda3__47maximumIfEEE10Policy1000EN6thrust24THRUST_300001_SM_1000_NS10device_ptrIfEEPdyS8_df14absolute_valueEEvT0_T1_T2_T3_T4_T6__param_1,
	.param .u64 _ZN3cub18CUB_300001_SM_10006detail6reduce28DeviceReduceSingleTileKernelINS2_10policy_hubIfyN4cuda3__47maximumIfEEE10Policy1000EN6thrust24THRUST_300001_SM_1000_NS10device_ptrIfEEPdyS8_df14absolute_valueEEvT0_T1_T2_T3_T4_T6__param_2,
	.param .align 1 .b8 _ZN3cub18CUB_300001_SM_10006detail6reduce28DeviceReduceSingleTileKernelINS2_10policy_hubIfyN4cuda3__47maximumIfEEE10Policy1000EN6thrust24THRUST_300001_SM_1000_NS10device_ptrIfEEPdyS8_df14absolute_valueEEvT0_T1_T2_T3_T4_T6__param_3[1],
	.param .f64 _ZN3cub18CUB_300001_SM_10006detail6reduce28DeviceReduceSingleTileKernelINS2_10policy_hubIfyN4cuda3__47maximumIfEEE10Policy1000EN6thrust24THRUST_300001_SM_1000_NS10device_ptrIfEEPdyS8_df14absolute_valueEEvT0_T1_T2_T3_T4_T6__param_4,
	.param .align 1 .b8 _ZN3cub18CUB_300001_SM_10006detail6reduce28DeviceReduceSingleTileKernelINS2_10policy_hubIfyN4cuda3__47maximumIfEEE10Policy1000EN6thrust24THRUST_300001_SM_1000_NS10device_ptrIfEEPdyS8_df14absolute_valueEEvT0_T1_T2_T3_T4_T6__param_5[1]
)
.maxntid 256
.minnctapersm 1
{
	.reg .pred 	%p<276>;
	.reg .b32 	%r<171>;
	.reg .b32 	%f<523>;
	.reg .b64 	%rd<56>;
	.reg .b64 	%fd<3>;
	// demoted variable
	.shared .align 4 .b8 _ZZN3cub18CUB_300001_SM_10006detail6reduce28DeviceReduceSingleTileKernelINS2_10policy_hubIfyN4cuda3__47maximumIfEEE10Policy1000EN6thrust24THRUST_300001_SM_1000_NS10device_ptrIfEEPdyS8_df14absolute_valueEEvT0_T1_T2_T3_T4_T6_E12temp_storage[44];
	ld.param.u64 	%rd18, [_ZN3cub18CUB_300001_SM_10006detail6reduce28DeviceReduceSingleTileKernelINS2_10policy_hubIfyN4cuda3__47maximumIfEEE10Policy1000EN6thrust24THRUST_300001_SM_1000_NS10device_ptrIfEEPdyS8_df14absolute_valueEEvT0_T1_T2_T3_T4_T6__param_0];
	ld.param.u64 	%rd20, [_ZN3cub18CUB_300001_SM_10006detail6reduce28DeviceReduceSingleTileKernelINS2_10policy_hubIfyN4cuda3__47maximumIfEEE10Policy1000EN6thrust24THRUST_300001_SM_1000_NS10device_ptrIfEEPdyS8_df14absolute_valueEEvT0_T1_T2_T3_T4_T6__param_1];
	ld.param.u64 	%rd19, [_ZN3cub18CUB_300001_SM_10006detail6reduce28DeviceReduceSingleTileKernelINS2_10policy_hubIfyN4cuda3__47maximumIfEEE10Policy1000EN6thrust24THRUST_300001_SM_1000_NS10device_ptrIfEEPdyS8_df14absolute_valueEEvT0_T1_T2_T3_T4_T6__param_2];
	ld.param.f64 	%fd1, [_ZN3cub18CUB_300001_SM_10006detail6reduce28DeviceReduceSingleTileKernelINS2_10policy_hubIfyN4cuda3__47maximumIfEEE10Policy1000EN6thrust24THRUST_300001_SM_1000_NS10device_ptrIfEEPdyS8_df14absolute_valueEEvT0_T1_T2_T3_T4_T6__param_4];
	cvta.to.global.u64 	%rd1, %rd20;
	setp.ne.s64 	%p1, %rd19, 0;
	@%p1 bra 	$L__BB10_3;
	mov.u32 	%r156, %tid.x;
	setp.ne.s32 	%p275, %r156, 0;
	@%p275 bra 	$L__BB10_51;
	st.global.f64 	[%rd1], %fd1;
	bra.uni 	$L__BB10_51;
$L__BB10_3:
	cvta.to.global.u64 	%rd2, %rd18;
	setp.gt.u64 	%p2, %rd19, 4095;
	@%p2 bra 	$L__BB10_28;
	cvt.u32.u64 	%r1, %rd19;
	mov.u32 	%r2, %tid.x;
	setp.ge.u32 	%p157, %r2, %r1;
	mov.f32 	%f510, 0f00000000;
	mov.u32 	%r160, %r2;
	@%p157 bra 	$L__BB10_6;
	mul.wide.u32 	%rd41, %r2, 4;
	add.s64 	%rd42, %rd2, %rd41;
	ld.global.f32 	%f309, [%rd42];
	setp.lt.f32 	%p158, %f309, 0f00000000;
	neg.f32 	%f310, %f309;
	selp.f32 	%f510, %f310, %f309, %p158;
	add.s32 	%r160, %r2, 256;
$L__BB10_6:
	setp.ge.u32 	%p159, %r160, %r1;
	@%p159 bra 	$L__BB10_19;
	not.b32 	%r83, %r160;
	add.s32 	%r84, %r83, %r1;
	shr.u32 	%r85, %r84, 8;
	add.s32 	%r5, %r85, 1;
	and.b32  	%r6, %r5, 15;
	setp.lt.u32 	%p160, %r84, 3840;
	@%p160 bra 	$L__BB10_10;
	and.b32  	%r86, %r5, 33554416;
	neg.s32 	%r158, %r86;
	mul.wide.u32 	%rd43, %r160, 4;
	add.s64 	%rd44, %rd43, %rd2;
	add.s64 	%rd51, %rd44, 8192;
$L__BB10_9:
	.pragma "nounroll";
	ld.global.f32 	%f312, [%rd51+-8192];
	setp.lt.f32 	%p161, %f312, 0f00000000;
	neg.f32 	%f313, %f312;
	selp.f32 	%f314, %f313, %f312, %p161;
	setp.lt.f32 	%p162, %f510, %f314;
	selp.f32 	%f315, %f314, %f510, %p162;
	ld.global.f32 	%f316, [%rd51+-7168];
	setp.lt.f32 	%p163, %f316, 0f00000000;
	neg.f32 	%f317, %f316;
	selp.f32 	%f318, %f317, %f316, %p163;
	setp.lt.f32 	%p164, %f315, %f318;
	selp.f32 	%f319, %f318, %f315, %p164;
	ld.global.f32 	%f320, [%rd51+-6144];
	setp.lt.f32 	%p165, %f320, 0f00000000;
	neg.f32 	%f321, %f320;
	selp.f32 	%f322, %f321, %f320, %p165;
	setp.lt.f32 	%p166, %f319, %f322;
	selp.f32 	%f323, %f322, %f319, %p166;
	ld.global.f32 	%f324, [%rd51+-5120];
	setp.lt.f32 	%p167, %f324, 0f00000000;
	neg.f32 	%f325, %f324;
	selp.f32 	%f326, %f325, %f324, %p167;
	setp.lt.f32 	%p168, %f323, %f326;
	selp.f32 	%f327, %f326, %f323, %p168;
	ld.global.f32 	%f328, [%rd51+-4096];
	setp.lt.f32 	%p169, %f328, 0f00000000;
	neg.f32 	%f329, %f328;
	selp.f32 	%f330, %f329, %f328, %p169;
	setp.lt.f32 	%p170, %f327, %f330;
	selp.f32 	%f331, %f330, %f327, %p170;
	ld.global.f32 	%f332, [%rd51+-3072];
	setp.lt.f32 	%p171, %f332, 0f00000000;
	neg.f32 	%f333, %f332;
	selp.f32 	%f334, %f333, %f332, %p171;
	setp.lt.f32 	%p172, %f331, %f334;
	selp.f32 	%f335, %f334, %f331, %p172;
	ld.global.f32 	%f336, [%rd51+-2048];
	setp.lt.f32 	%p173, %f336, 0f00000000;
	neg.f32 	%f337, %f336;
	selp.f32 	%f338, %f337, %f336, %p173;
	setp.lt.f32 	%p174, %f335, %f338;
	selp.f32 	%f339, %f338, %f335, %p174;
	ld.global.f32 	%f340, [%rd51+-1024];
	setp.lt.f32 	%p175, %f340, 0f00000000;
	neg.f32 	%f341, %f340;
	selp.f32 	%f342, %f341, %f340, %p175;
	setp.lt.f32 	%p176, %f339, %f342;
	selp.f32 	%f343, %f342, %f339, %p176;
	ld.global.f32 	%f344, [%rd51];
	setp.lt.f32 	%p177, %f344, 0f00000000;
	neg.f32 	%f345, %f344;
	selp.f32 	%f346, %f345, %f344, %p177;
	setp.lt.f32 	%p178, %f343, %f346;
	selp.f32 	%f347, %f346, %f343, %p178;
	ld.global.f32 	%f348, [%rd51+1024];
	setp.lt.f32 	%p179, %f348, 0f00000000;
	neg.f32 	%f349, %f348;
	selp.f32 	%f350, %f349, %f348, %p179;
	setp.lt.f32 	%p180, %f347, %f350;
	selp.f32 	%f351, %f350, %f347, %p180;
	ld.global.f32 	%f352, [%rd51+2048];
	setp.lt.f32 	%p181, %f352, 0f00000000;
	neg.f32 	%f353, %f352;
	selp.f32 	%f354, %f353, %f352, %p181;
	setp.lt.f32 	%p182, %f351, %f354;
	selp.f32 	%f355, %f354, %f351, %p182;
	ld.global.f32 	%f356, [%rd51+3072];
	setp.lt.f32 	%p183, %f356, 0f00000000;
	neg.f32 	%f357, %f356;
	selp.f32 	%f358, %f357, %f356, %p183;
	setp.lt.f32 	%p184, %f355, %f358;
	selp.f32 	%f359, %f358, %f355, %p184;
	ld.global.f32 	%f360, [%rd51+4096];
	setp.lt.f32 	%p185, %f360, 0f00000000;
	neg.f32 	%f361, %f360;
	selp.f32 	%f362, %f361, %f360, %p185;
	setp.lt.f32 	%p186, %f359, %f362;
	selp.f32 	%f363, %f362, %f359, %p186;
	ld.global.f32 	%f364, [%rd51+5120];
	setp.lt.f32 	%p187, %f364, 0f00000000;
	neg.f32 	%f365, %f364;
	selp.f32 	%f366, %f365, %f364, %p187;
	setp.lt.f32 	%p188, %f363, %f366;
	selp.f32 	%f367, %f366, %f363, %p188;
	ld.global.f32 	%f368, [%rd51+6144];
	setp.lt.f32 	%p189, %f368, 0f00000000;
	neg.f32 	%f369, %f368;
	selp.f32 	%f370, %f369, %f368, %p189;
	setp.lt.f32 	%p190, %f367, %f370;
	selp.f32 	%f371, %f370, %f367, %p190;
	ld.global.f32 	%f372, [%rd51+7168];
	setp.lt.f32 	%p191, %f372, 0f00000000;
	neg.f32 	%f373, %f372;
	selp.f32 	%f374, %f373, %f372, %p191;
	setp.lt.f32 	%p192, %f371, %f374;
	selp.f32 	%f510, %f374, %f371, %p192;
	add.s32 	%r160, %r160, 4096;
	add.s32 	%r158, %r158, 16;
	add.s64 	%rd51, %rd51, 16384;
	setp.ne.s32 	%p193, %r158, 0;
	@%p193 bra 	$L__BB10_9;
$L__BB10_10:
	setp.eq.s32 	%p194, %r6, 0;
	@%p194 bra 	$L__BB10_19;
	and.b32  	%r13, %r5, 7;
	setp.lt.u32 	%p195, %r6, 8;
	@%p195 bra 	$L__BB10_13;
	mul.wide.s32 	%rd45, %r160, 4;
	add.s64 	%rd46, %rd2, %rd45;
	ld.global.f32 	%f376, [%rd46];
	setp.lt.f32 	%p196, %f376, 0f00000000;
	neg.f32 	%f377, %f376;
	selp.f32 	%f378, %f377, %f376, %p196;
	setp.lt.f32 	%p197, %f510, %f378;
	selp.f32 	%f379, %f378, %f510, %p197;
	ld.global.f32 	%f380, [%rd46+1024];
	setp.lt.f32 	%p198, %f380, 0f00000000;
	neg.f32 	%f381, %f380;
	selp.f32 	%f382, %f381, %f380, %p198;
	setp.lt.f32 	%p199, %f379, %f382;
	selp.f32 	%f383, %f382, %f379, %p199;
	ld.global.f32 	%f384, [%rd46+2048];
	setp.lt.f32 	%p200, %f384, 0f00000000;
	neg.f32 	%f385, %f384;
	selp.f32 	%f386, %f385, %f384, %p200;
	setp.lt.f32 	%p201, %f383, %f386;
	selp.f32 	%f387, %f386, %f383, %p201;
	ld.global.f32 	%f388, [%rd46+3072];
	setp.lt.f32 	%p202, %f388, 0f00000000;
	neg.f32 	%f389, %f388;
	selp.f32 	%f390, %f389, %f388, %p202;
	setp.lt.f32 	%p203, %f387, %f390;
	selp.f32 	%f391, %f390, %f387, %p203;
	ld.global.f32 	%f392, [%rd46+4096];
	setp.lt.f32 	%p204, %f392, 0f00000000;
	neg.f32 	%f393, %f392;
	selp.f32 	%f394, %f393, %f392, %p204;
	setp.lt.f32 	%p205, %f391, %f394;
	selp.f32 	%f395, %f394, %f391, %p205;
	ld.global.f32 	%f396, [%rd46+5120];
	setp.lt.f32 	%p206, %f396, 0f00000000;
	neg.f32 	%f397, %f396;
	selp.f32 	%f398, %f397, %f396, %p206;
	setp.lt.f32 	%p207, %f395, %f398;
	selp.f32 	%f399, %f398, %f395, %p207;
	ld.global.f32 	%f400, [%rd46+6144];
	setp.lt.f32 	%p208, %f400, 0f00000000;
	neg.f32 	%f401, %f400;
	selp.f32 	%f402, %f401, %f400, %p208;
	setp.lt.f32 	%p209, %f399, %f402;
	selp.f32 	%f403, %f402, %f399, %p209;
	ld.global.f32 	%f404, [%rd46+7168];
	setp.lt.f32 	%p210, %f404, 0f00000000;
	neg.f32 	%f405, %f404;
	selp.f32 	%f406, %f405, %f404, %p210;
	setp.lt.f32 	%p211, %f403, %f406;
	selp.f32 	%f510, %f406, %f403, %p211;
	add.s32 	%r160, %r160, 2048;
$L__BB10_13:
	setp.eq.s32 	%p212, %r13, 0;
	@%p212 bra 	$L__BB10_19;
	and.b32  	%r16, %r5, 3;
	setp.lt.u32 	%p213, %r13, 4;
	@%p213 bra 	$L__BB10_16;
	mul.wide.s32 	%rd47, %r160, 4;
	add.s64 	%rd48, %rd2, %rd47;
	ld.global.f32 	%f408, [%rd48];
	setp.lt.f32 	%p214, %f408, 0f00000000;
	neg.f32 	%f409, %f408;
	selp.f32 	%f410, %f409, %f408, %p214;
	setp.lt.f32 	%p215, %f510, %f410;
	selp.f32 	%f411, %f410, %f510, %p215;
	ld.global.f32 	%f412, [%rd48+1024];
	setp.lt.f32 	%p216, %f412, 0f00000000;
	neg.f32 	%f413, %f412;
	selp.f32 	%f414, %f413, %f412, %p216;
	setp.lt.f32 	%p217, %f411, %f414;
	selp.f32 	%f415, %f414, %f411, %p217;
	ld.global.f32 	%f416, [%rd48+2048];
	setp.lt.f32 	%p218, %f416, 0f00000000;
	neg.f32 	%f417, %f416;
	selp.f32 	%f418, %f417, %f416, %p218;
	setp.lt.f32 	%p219, %f415, %f418;
	selp.f32 	%f419, %f418, %f415, %p219;
	ld.global.f32 	%f420, [%rd48+3072];
	setp.lt.f32 	%p220, %f420, 0f00000000;
	neg.f32 	%f421, %f420;
	selp.f32 	%f422, %f421, %f420, %p220;
	setp.lt.f32 	%p221, %f419, %f422;
	selp.f32 	%f510, %f422, %f419, %p221;
	add.s32 	%r160, %r160, 1024;
$L__BB10_16:
	setp.eq.s32 	%p222, %r16, 0;
	@%p222 bra 	$L__BB10_19;
	neg.s32 	%r163, %r16;
$L__BB10_18:
	.pragma "nounroll";
	mul.wide.s32 	%rd49, %r160, 4;
	add.s64 	%rd50, %rd2, %rd49;
	ld.global.f32 	%f423, [%rd50];
	setp.lt.f32 	%p223, %f423, 0f00000000;
	neg.f32 	%f424, %f423;
	selp.f32 	%f425, %f424, %f423, %p223;
	setp.lt.f32 	%p224, %f510, %f425;
	selp.f32 	%f510, %f425, %f510, %p224;
	add.s32 	%r160, %r160, 256;
	add.s32 	%r163, %r163, 1;
	setp.ne.s32 	%p225, %r163, 0;
	@%p225 bra 	$L__BB10_18;
$L__BB10_19:
	setp.lt.u64 	%p226, %rd19, 256;
	@%p226 bra 	$L__BB10_24;
	// begin inline asm
	mov.u32 %r125, %laneid;
	// end inline asm
	mov.b32 	%r127, %f510;
	mov.b32 	%r128, 1;
	mov.b32 	%r149, 31;
	mov.b32 	%r150, -1;
	// begin inline asm
	shfl.sync.down.b32 %r126, %r127, %r128, %r149, %r150;
	// end inline asm
	mov.b32 	%f473, %r126;
	setp.gt.s32 	%p254, %r125, 30;
	setp.lt.f32 	%p255, %f510, %f473;
	selp.f32 	%f474, %f473, %f510, %p255;
	selp.f32 	%f475, %f510, %f474, %p254;
	mov.b32 	%r132, %f475;
	mov.b32 	%r133, 2;
	// begin inline asm
	shfl.sync.down.b32 %r131, %r132, %r133, %r149, %r150;
	// end inline asm
	mov.b32 	%f476, %r131;
	setp.gt.s32 	%p256, %r125, 29;
	setp.lt.f32 	%p257, %f475, %f476;
	selp.f32 	%f477, %f476, %f475, %p257;
	selp.f32 	%f478, %f475, %f477, %p256;
	mov.b32 	%r137, %f478;
	mov.b32 	%r138, 4;
	// begin inline asm
	shfl.sync.down.b32 %r136, %r137, %r138, %r149, %r150;
	// end inline asm
	mov.b32 	%f479, %r136;
	setp.gt.s32 	%p258, %r125, 27;
	setp.lt.f32 	%p259, %f478, %f479;
	selp.f32 	%f480, %f479, %f478, %p259;
	selp.f32 	%f481, %f478, %f480, %p258;
	mov.b32 	%r142, %f481;
	mov.b32 	%r143, 8;
	// begin inline asm
	shfl.sync.down.b32 %r141, %r142, %r143, %r149, %r150;
	// end inline asm
	mov.b32 	%f482, %r141;
	setp.gt.s32 	%p260, %r125, 23;
	setp.lt.f32 	%p261, %f481, %f482;
	selp.f32 	%f483, %f482, %f481, %p261;
	selp.f32 	%f484, %f481, %f483, %p260;
	mov.b32 	%r147, %f484;
	mov.b32 	%r148, 16;
	// begin inline asm
	shfl.sync.down.b32 %r146, %r147, %r148, %r149, %r150;
	// end inline asm
	mov.b32 	%f485, %r146;
	setp.gt.s32 	%p262, %r125, 15;
	setp.lt.f32 	%p263, %f484, %f485;
	selp.f32 	%f16, %f485, %f484, %p263;
	selp.f32 	%f522, %f484, %f16, %p262;
	setp.ne.s32 	%p264, %r125, 0;
	@%p264 bra 	$L__BB10_22;
	shr.u32 	%r151, %r2, 3;
	and.b32  	%r152, %r151, 124;
	mov.u32 	%r153, _ZZN3cub18CUB_300001_SM_10006detail6reduce28DeviceReduceSingleTileKernelINS2_10policy_hubIfyN4cuda3__47maximumIfEEE10Policy1000EN6thrust24THRUST_300001_SM_1000_NS10device_ptrIfEEPdyS8_df14absolute_valueEEvT0_T1_T2_T3_T4_T6_E12temp_storage;
	add.s32 	%r154, %r153, %r152;
	st.shared.f32 	[%r154+8], %f16;
$L__BB10_22:
	bar.sync 	0;
	setp.ne.s32 	%p265, %r2, 0;
	@%p265 bra 	$L__BB10_49;
	ld.shared.f32 	%f486, [_ZZN3cub18CUB_300001_SM_10006detail6reduce28DeviceReduceSingleTileKernelINS2_10policy_hubIfyN4cuda3__47maximumIfEEE10Policy1000EN6thrust24THRUST_300001_SM_1000_NS10device_ptrIfEEPdyS8_df14absolute_valueEEvT0_T1_T2_T3_T4_T6_E12temp_storage+12];
	setp.lt.f32 	%p266, %f522, %f486;
	selp.f32 	%f487, %f486, %f522, %p266;
	ld.shared.f32 	%f488, [_ZZN3cub18CUB_300001_SM_10006detail6reduce28DeviceReduceSingleTileKernelINS2_10policy_hubIfyN4cuda3__47maximumIfEEE10Policy1000EN6thrust24THRUST_300001_SM_1000_NS10device_ptrIfEEPdyS8_df14absolute_valueEEvT0_T1_T2_T3_T4_T6_E12temp_storage+16];
	setp.lt.f32 	%p267, %f487, %f488;
	selp.f32 	%f489, %f488, %f487, %p267;
	ld.shared.f32 	%f490, [_ZZN3cub18CUB_300001_SM_10006detail6reduce28DeviceReduceSingleTileKernelINS2_10policy_hubIfyN4cuda3__47maximumIfEEE10Policy1000EN6thrust24THRUST_300001_SM_1000_NS10device_ptrIfEEPdyS8_df14absolute_valueEEvT0_T1_T2_T3_T4_T6_E12temp_storage+20];
	setp.lt.f32 	%p268, %f489, %f490;
	selp.f32 	%f491, %f490, %f489, %p268;
	ld.shared.f32 	%f492, [_ZZN3cub18CUB_300001_SM_10006detail6reduce28DeviceReduceSingleTileKernelINS2_10policy_hubIfyN4cuda3__47maximumIfEEE10Policy1000EN6thrust24THRUST_300001_SM_1000_NS10device_ptrIfEEPdyS8_df14absolute_valueEEvT0_T1_T2_T3_T4_T6_E12temp_storage+24];
	setp.lt.f32 	%p269, %f491, %f492;
	selp.f32 	%f493, %f492, %f491, %p269;
	ld.shared.f32 	%f494, [_ZZN3cub18CUB_300001_SM_10006detail6reduce28DeviceReduceSingleTileKernelINS2_10policy_hubIfyN4cuda3__47maximumIfEEE10Policy1000EN6thrust24THRUST_300001_SM_1000_NS10device_ptrIfEEPdyS8_df14absolute_valueEEvT0_T1_T2_T3_T4_T6_E12temp_storage+28];
	setp.lt.f32 	%p270, %f493, %f494;
	selp.f32 	%f495, %f494, %f493, %p270;
	ld.shared.f32 	%f496, [_ZZN3cub18CUB_300001_SM_10006detail6reduce28DeviceReduceSingleTileKernelINS2_10policy_hubIfyN4cuda3__47maximumIfEEE10Policy1000EN6thrust24THRUST_300001_SM_1000_NS10device_ptrIfEEPdyS8_df14absolute_valueEEvT0_T1_T2_T3_T4_T6_E12temp_storage+32];
	setp.lt.f32 	%p271, %f495, %f496;
	selp.f32 	%f497, %f496, %f495, %p271;
	ld.shared.f32 	%f498, [_ZZN3cub18CUB_300001_SM_10006detail6reduce28DeviceReduceSingleTileKernelINS2_10policy_hubIfyN4cuda3__47maximumIfEEE10Policy1000EN6thrust24THRUST_300001_SM_1000_NS10device_ptrIfEEPdyS8_df14absolute_valueEEvT0_T1_T2_T3_T4_T6_E12temp_storage+36];
	setp.lt.f32 	%p272, %f497, %f498;
	selp.f32 	%f522, %f498, %f497, %p272;
	bra.uni 	$L__BB10_49;
$L__BB10_24:
	// begin inline asm
	mov.u32 %r87, %laneid;
	// end inline asm
	and.b32  	%r113, %r2, 992;
	add.s32 	%r114, %r113, 32;
	setp.gt.u32 	%p227, %r114, %r1;
	not.b32 	%r115, %r113;
	add.s32 	%r116, %r1, %r115;
	selp.b32 	%r111, %r116, 31, %p227;
	mov.b32 	%r89, %f510;
	mov.b32 	%r90, 1;
	mov.b32 	%r112, -1;
	// begin inline asm
	shfl.sync.down.b32 %r88, %r89, %r90, %r111, %r112;
	// end inline asm
	mov.b32 	%f426, %r88;
	setp.lt.s32 	%p228, %r87, %r111;
	setp.lt.f32 	%p229, %f510, %f426;
	selp.f32 	%f427, %f426, %f510, %p229;
	selp.f32 	%f428, %f427, %f510, %p228;
	mov.b32 	%r94, %f428;
	mov.b32 	%r95, 2;
	// begin inline asm
	shfl.sync.down.b32 %r93, %r94, %r95, %r111, %r112;
	// end inline asm
	mov.b32 	%f429, %r93;
	add.s32 	%r117, %r87, 2;
	setp.gt.s32 	%p230, %r117, %r111;
	setp.lt.f32 	%p231, %f428, %f429;
	selp.f32 	%f430, %f429, %f428, %p231;
	selp.f32 	%f431, %f428, %f430, %p230;
	mov.b32 	%r99, %f431;
	mov.b32 	%r100, 4;
	// begin inline asm
	shfl.sync.down.b32 %r98, %r99, %r100, %r111, %r112;
	// end inline asm
	mov.b32 	%f432, %r98;
	add.s32 	%r118, %r87, 4;
	setp.gt.s32 	%p232, %r118, %r111;
	setp.lt.f32 	%p233, %f431, %f432;
	selp.f32 	%f433, %f432, %f431, %p233;
	selp.f32 	%f434, %f431, %f433, %p232;
	mov.b32 	%r104, %f434;
	mov.b32 	%r105, 8;
	// begin inline asm
	shfl.sync.down.b32 %r103, %r104, %r105, %r111, %r112;
	// end inline asm
	mov.b32 	%f435, %r103;
	add.s32 	%r119, %r87, 8;
	setp.gt.s32 	%p234, %r119, %r111;
	setp.lt.f32 	%p235, %f434, %f435;
	selp.f32 	%f436, %f435, %f434, %p235;
	selp.f32 	%f437, %f434, %f436, %p234;
	mov.b32 	%r109, %f437;
	mov.b32 	%r110, 16;
	// begin inline asm
	shfl.sync.down.b32 %r108, %r109, %r110, %r111, %r112;
	// end inline asm
	mov.b32 	%f438, %r108;
	add.s32 	%r120, %r87, 16;
	setp.gt.s32 	%p236, %r120, %r111;
	setp.lt.f32 	%p237, %f437, %f438;
	selp.f32 	%f439, %f438, %f437, %p237;
	selp.f32 	%f522, %f437, %f439, %p236;
	setp.ne.s32 	%p238, %r87, 0;
	@%p238 bra 	$L__BB10_26;
	shr.u32 	%r121, %r2, 3;
	and.b32  	%r122, %r121, 124;
	mov.u32 	%r123, _ZZN3cub18CUB_300001_SM_10006detail6reduce28DeviceReduceSingleTileKernelINS2_10policy_hubIfyN4cuda3__47maximumIfEEE10Policy1000EN6thrust24THRUST_300001_SM_1000_NS10device_ptrIfEEPdyS8_df14absolute_valueEEvT0_T1_T2_T3_T4_T6_E12temp_storage;
	add.s32 	%r124, %r123, %r122;
	st.shared.f32 	[%r124+8], %f522;
$L__BB10_26:
	bar.sync 	0;
	setp.ne.s32 	%p239, %r2, 0;
	@%p239 bra 	$L__BB10_49;
	setp.gt.u64 	%p240, %rd19, 32;
	ld.shared.f32 	%f440, [_ZZN3cub18CUB_300001_SM_10006detail6reduce28DeviceReduceSingleTileKernelINS2_10policy_hubIfyN4cuda3__47maximumIfEEE10Policy1000EN6thrust24THRUST_300001_SM_1000_NS10device_ptrIfEEPdyS8_df14absolute_valueEEvT0_T1_T2_T3_T4_T6_E12temp_storage+12];
	setp.lt.f32 	%p241, %f522, %f440;
	selp.f32 	%f442, %f440, %f522, %p241;
	selp.f32 	%f443, %f442, %f522, %p240;
	setp.gt.u64 	%p242, %rd19, 64;
	ld.shared.f32 	%f445, [_ZZN3cub18CUB_300001_SM_10006detail6reduce28DeviceReduceSingleTileKernelINS2_10policy_hubIfyN4cuda3__47maximumIfEEE10Policy1000EN6thrust24THRUST_300001_SM_1000_NS10device_ptrIfEEPdyS8_df14absolute_valueEEvT0_T1_T2_T3_T4_T6_E12temp_storage+16];
	setp.lt.f32 	%p243, %f443, %f445;
	selp.f32 	%f447, %f445, %f443, %p243;
	selp.f32 	%f448, %f447, %f443, %p242;
	setp.gt.u64 	%p244, %rd19, 96;
	ld.shared.f32 	%f450, [_ZZN3cub18CUB_300001_SM_10006detail6reduce28DeviceReduceSingleTileKernelINS2_10policy_hubIfyN4cuda3__47maximumIfEEE10Policy1000EN6thrust24THRUST_300001_SM_1000_NS10device_ptrIfEEPdyS8_df14absolute_valueEEvT0_T1_T2_T3_T4_T6_E12temp_storage+20];
	setp.lt.f32 	%p245, %f448, %f450;
	selp.f32 	%f452, %f450, %f448, %p245;
	selp.f32 	%f453, %f452, %f448, %p244;
	setp.gt.u64 	%p246, %rd19, 128;
	ld.shared.f32 	%f455, [_ZZN3cub18CUB_300001_SM_10006detail6reduce28DeviceReduceSingleTileKernelINS2_10policy_hubIfyN4cuda3__47maximumIfEEE10Policy1000EN6thrust24THRUST_300001_SM_1000_NS10device_ptrIfEEPdyS8_df14absolute_valueEEvT0_T1_T2_T3_T4_T6_E12temp_storage+24];
	setp.lt.f32 	%p247, %f453, %f455;
	selp.f32 	%f457, %f455, %f453, %p247;
	selp.f32 	%f458, %f457, %f453, %p246;
	setp.gt.u64 	%p248, %rd19, 160;
	ld.shared.f32 	%f460, [_ZZN3cub18CUB_300001_SM_10006detail6reduce28DeviceReduceSingleTileKernelINS2_10policy_hubIfyN4cuda3__47maximumIfEEE10Policy1000EN6thrust24THRUST_300001_SM_1000_NS10device_ptrIfEEPdyS8_df14absolute_valueEEvT0_T1_T2_T3_T4_T6_E12temp_storage+28];
	setp.lt.f32 	%p249, %f458, %f460;
	selp.f32 	%f462, %f460, %f458, %p249;
	selp.f32 	%f463, %f462, %f458, %p248;
	setp.gt.u64 	%p250, %rd19, 192;
	ld.shared.f32 	%f465, [_ZZN3cub18CUB_300001_SM_10006detail6reduce28DeviceReduceSingleTileKernelINS2_10policy_hubIfyN4cuda3__47maximumIfEEE10Policy1000EN6thrust24THRUST_300001_SM_1000_NS10device_ptrIfEEPdyS8_df14absolute_valueEEvT0_T1_T2_T3_T4_T6_E12temp_storage+32];
	setp.lt.f32 	%p251, %f463, %f465;
	selp.f32 	%f467, %f465, %f463, %p251;
	selp.f32 	%f468, %f467, %f463, %p250;
	setp.gt.u64 	%p252, %rd19, 224;
	ld.shared.f32 	%f470, [_ZZN3cub18CUB_300001_SM_10006detail6reduce28DeviceReduceSingleTileKernelINS2_10policy_hubIfyN4cuda3__47maximumIfEEE10Policy1000EN6thrust24THRUST_300001_SM_1000_NS10device_ptrIfEEPdyS8_df14absolute_valueEEvT0_T1_T2_T3_T4_T6_E12temp_storage+36];
	setp.lt.f32 	%p253, %f468, %f470;
	selp.f32 	%f472, %f470, %f468, %p253;
	selp.f32 	%f522, %f472, %f468, %p252;
	bra.uni 	$L__BB10_49;
$L__BB10_28:
	mov.u32 	%r24, %tid.x;
	cvt.u64.u32 	%rd6, %r24;
	mul.wide.u32 	%rd22, %r24, 4;
	add.s64 	%rd7, %rd2, %rd22;
	ld.global.f32 	%f42, [%rd7];
	setp.lt.f32 	%p3, %f42, 0f00000000;
	neg.f32 	%f43, %f42;
	selp.f32 	%f44, %f43, %f42, %p3;
	ld.global.f32 	%f45, [%rd7+1024];
	setp.lt.f32 	%p4, %f45, 0f00000000;
	neg.f32 	%f46, %f45;
	selp.f32 	%f47, %f46, %f45, %p4;
	ld.global.f32 	%f48, [%rd7+2048];
	setp.lt.f32 	%p5, %f48, 0f00000000;
	neg.f32 	%f49, %f48;
	selp.f32 	%f50, %f49, %f48, %p5;
	ld.global.f32 	%f51, [%rd7+3072];
	setp.lt.f32 	%p6, %f51, 0f00000000;
	neg.f32 	%f52, %f51;
	selp.f32 	%f53, %f52, %f51, %p6;
	ld.global.f32 	%f54, [%rd7+4096];
	setp.lt.f32 	%p7, %f54, 0f00000000;
	neg.f32 	%f55, %f54;
	selp.f32 	%f56, %f55, %f54, %p7;
	ld.global.f32 	%f57, [%rd7+5120];
	setp.lt.f32 	%p8, %f57, 0f00000000;
	neg.f32 	%f58, %f57;
	selp.f32 	%f59, %f58, %f57, %p8;
	ld.global.f32 	%f60, [%rd7+6144];
	setp.lt.f32 	%p9, %f60, 0f00000000;
	neg.f32 	%f61, %f60;
	selp.f32 	%f62, %f61, %f60, %p9;
	ld.global.f32 	%f63, [%rd7+7168];
	setp.lt.f32 	%p10, %f63, 0f00000000;
	neg.f32 	%f64, %f63;
	selp.f32 	%f65, %f64, %f63, %p10;
	ld.global.f32 	%f66, [%rd7+8192];
	setp.lt.f32 	%p11, %f66, 0f00000000;
	neg.f32 	%f67, %f66;
	selp.f32 	%f68, %f67, %f66, %p11;
	ld.global.f32 	%f69, [%rd7+9216];
	setp.lt.f32 	%p12, %f69, 0f00000000;
	neg.f32 	%f70, %f69;
	selp.f32 	%f71, %f70, %f69, %p12;
	ld.global.f32 	%f72, [%rd7+10240];
	setp.lt.f32 	%p13, %f72, 0f00000000;
	neg.f32 	%f73, %f72;
	selp.f32 	%f74, %f73, %f72, %p13;
	ld.global.f32 	%f75, [%rd7+11264];
	setp.lt.f32 	%p14, %f75, 0f00000000;
	neg.f32 	%f76, %f75;
	selp.f32 	%f77, %f76, %f75, %p14;
	ld.global.f32 	%f78, [%rd7+12288];
	setp.lt.f32 	%p15, %f78, 0f00000000;
	neg.f32 	%f79, %f78;
	selp.f32 	%f80, %f79, %f78, %p15;
	ld.global.f32 	%f81, [%rd7+13312];
	setp.lt.f32 	%p16, %f81, 0f00000000;
	neg.f32 	%f82, %f81;
	selp.f32 	%f83, %f82, %f81, %p16;
	ld.global.f32 	%f84, [%rd7+14336];
	setp.lt.f32 	%p17, %f84, 0f00000000;
	neg.f32 	%f85, %f84;
	selp.f32 	%f86, %f85, %f84, %p17;
	ld.global.f32 	%f87, [%rd7+15360];
	setp.lt.f32 	%p18, %f87, 0f00000000;
	neg.f32 	%f88, %f87;
	selp.f32 	%f89, %f88, %f87, %p18;
	setp.lt.f32 	%p19, %f44, %f47;
	selp.f32 	%f90, %f47, %f44, %p19;
	setp.lt.f32 	%p20, %f50, %f53;
	selp.f32 	%f91, %f53, %f50, %p20;
	setp.lt.f32 	%p21, %f56, %f59;
	selp.f32 	%f92, %f59, %f56, %p21;
	setp.lt.f32 	%p22, %f62, %f65;
	selp.f32 	%f93, %f65, %f62, %p22;
	setp.lt.f32 	%p23, %f68, %f71;
	selp.f32 	%f94, %f71, %f68, %p23;
	setp.lt.f32 	%p24, %f74, %f77;
	selp.f32 	%f95, %f77, %f74, %p24;
	setp.lt.f32 	%p25, %f80, %f83;
	selp.f32 	%f96, %f83, %f80, %p25;
	setp.lt.f32 	%p26, %f86, %f89;
	selp.f32 	%f97, %f89, %f86, %p26;
	setp.lt.f32 	%p27, %f90, %f91;
	selp.f32 	%f98, %f91, %f90, %p27;
	setp.lt.f32 	%p28, %f92, %f93;
	selp.f32 	%f99, %f93, %f92, %p28;
	setp.lt.f32 	%p29, %f94, %f95;
	selp.f32 	%f100, %f95, %f94, %p29;
	setp.lt.f32 	%p30, %f96, %f97;
	selp.f32 	%f101, %f97, %f96, %p30;
	setp.lt.f32 	%p31, %f98, %f99;
	selp.f32 	%f102, %f99, %f98, %p31;
	setp.lt.f32 	%p32, %f100, %f101;
	selp.f32 	%f103, %f101, %f100, %p32;
	setp.lt.f32 	%p33, %f102, %f103;
	selp.f32 	%f521, %f103, %f102, %p33;
	add.s64 	%rd8, %rd19, -4096;
	setp.lt.u64 	%p34, %rd8, 4096;
	mov.b64 	%rd53, 4096;
	@%p34 bra 	$L__BB10_32;
	mov.b64 	%rd53, 4096;
$L__BB10_30:
	shl.b64 	%rd24, %rd53, 2;
	add.s64 	%rd25, %rd7, %rd24;
	ld.global.f32 	%f104, [%rd25];
	setp.lt.f32 	%p35, %f104, 0f00000000;
	neg.f32 	%f105, %f104;
	selp.f32 	%f106, %f105, %f104, %p35;
	ld.global.f32 	%f107, [%rd25+1024];
	setp.lt.f32 	%p36, %f107, 0f00000000;
	neg.f32 	%f108, %f107;
	selp.f32 	%f109, %f108, %f107, %p36;
	ld.global.f32 	%f110, [%rd25+2048];
	setp.lt.f32 	%p37, %f110, 0f00000000;
	neg.f32 	%f111, %f110;
	selp.f32 	%f112, %f111, %f110, %p37;
	ld.global.f32 	%f113, [%rd25+3072];
	setp.lt.f32 	%p38, %f113, 0f00000000;
	neg.f32 	%f114, %f113;
	selp.f32 	%f115, %f114, %f113, %p38;
	ld.global.f32 	%f116, [%rd25+4096];
	setp.lt.f32 	%p39, %f116, 0f00000000;
	neg.f32 	%f117, %f116;
	selp.f32 	%f118, %f117, %f116, %p39;
	ld.global.f32 	%f119, [%rd25+5120];
	setp.lt.f32 	%p40, %f119, 0f00000000;
	neg.f32 	%f120, %f119;
	selp.f32 	%f121, %f120, %f119, %p40;
	ld.global.f32 	%f122, [%rd25+6144];
	setp.lt.f32 	%p41, %f122, 0f00000000;
	neg.f32 	%f123, %f122;
	selp.f32 	%f124, %f123, %f122, %p41;
	ld.global.f32 	%f125, [%rd25+7168];
	setp.lt.f32 	%p42, %f125, 0f00000000;
	neg.f32 	%f126, %f125;
	selp.f32 	%f127, %f126, %f125, %p42;
	ld.global.f32 	%f128, [%rd25+8192];
	setp.lt.f32 	%p43, %f128, 0f00000000;
	neg.f32 	%f129, %f128;
	selp.f32 	%f130, %f129, %f128, %p43;
	ld.global.f32 	%f131, [%rd25+9216];
	setp.lt.f32 	%p44, %f131, 0f00000000;
	neg.f32 	%f132, %f131;
	selp.f32 	%f133, %f132, %f131, %p44;
	ld.global.f32 	%f134, [%rd25+10240];
	setp.lt.f32 	%p45, %f134, 0f00000000;
	neg.f32 	%f135, %f134;
	selp.f32 	%f136, %f135, %f134, %p45;
	ld.global.f32 	%f137, [%rd25+11264];
	setp.lt.f32 	%p46, %f137, 0f00000000;
	neg.f32 	%f138, %f137;
	selp.f32 	%f139, %f138, %f137, %p46;
	ld.global.f32 	%f140, [%rd25+12288];
	setp.lt.f32 	%p47, %f140, 0f00000000;
	neg.f32 	%f141, %f140;
	selp.f32 	%f142, %f141, %f140, %p47;
	ld.global.f32 	%f143, [%rd25+13312];
	setp.lt.f32 	%p48, %f143, 0f00000000;
	neg.f32 	%f144, %f143;
	selp.f32 	%f145, %f144, %f143, %p48;
	ld.global.f32 	%f146, [%rd25+14336];
	setp.lt.f32 	%p49, %f146, 0f00000000;
	neg.f32 	%f147, %f146;
	selp.f32 	%f148, %f147, %f146, %p49;
	ld.global.f32 	%f149, [%rd25+15360];
	setp.lt.f32 	%p50, %f149, 0f00000000;
	neg.f32 	%f150, %f149;
	selp.f32 	%f151, %f150, %f149, %p50;
	setp.lt.f32 	%p51, %f521, %f106;
	selp.f32 	%f152, %f106, %f521, %p51;
	setp.lt.f32 	%p52, %f109, %f112;
	selp.f32 	%f153, %f112, %f109, %p52;
	setp.lt.f32 	%p53, %f115, %f118;
	selp.f32 	%f154, %f118, %f115, %p53;
	setp.lt.f32 	%p54, %f121, %f124;
	selp.f32 	%f155, %f124, %f121, %p54;
	setp.lt.f32 	%p55, %f127, %f130;
	selp.f32 	%f156, %f130, %f127, %p55;
	setp.lt.f32 	%p56, %f133, %f136;
	selp.f32 	%f157, %f136, %f133, %p56;
	setp.lt.f32 	%p57, %f139, %f142;
	selp.f32 	%f158, %f142, %f139, %p57;
	setp.lt.f32 	%p58, %f145, %f148;
	selp.f32 	%f159, %f148, %f145, %p58;
	setp.lt.f32 	%p59, %f152, %f153;
	selp.f32 	%f160, %f153, %f152, %p59;
	setp.lt.f32 	%p60, %f154, %f155;
	selp.f32 	%f161, %f155, %f154, %p60;
	setp.lt.f32 	%p61, %f156, %f157;
	selp.f32 	%f162, %f157, %f156, %p61;
	setp.lt.f32 	%p62, %f158, %f159;
	selp.f32 	%f163, %f159, %f158, %p62;
	setp.lt.f32 	%p63, %f160, %f161;
	selp.f32 	%f164, %f161, %f160, %p63;
	setp.lt.f32 	%p64, %f162, %f163;
	selp.f32 	%f165, %f163, %f162, %p64;
	setp.lt.f32 	%p65, %f164, %f165;
	selp.f32 	%f166, %f165, %f164, %p65;
	setp.lt.f32 	%p66, %f166, %f151;
	selp.f32 	%f521, %f151, %f166, %p66;
	sub.s64 	%rd26, %rd19, %rd53;
	setp.lt.u64 	%p67, %rd26, 4096;
	@%p67 bra 	$L__BB10_45;
	add.s64 	%rd53, %rd53, 4096;
	setp.le.u64 	%p68, %rd53, %rd8;
	@%p68 bra 	$L__BB10_30;
$L__BB10_32:
	setp.le.u64 	%p69, %rd19, %rd53;
	cvt.u32.u64 	%r42, %rd53;
	cvt.u32.u64 	%r43, %rd19;
	sub.s32 	%r44, %r43, %r42;
	setp.ge.s32 	%p70, %r24, %r44;
	or.pred  	%p71, %p69, %p70;
	@%p71 bra 	$L__BB10_45;
	not.b32 	%r47, %r24;
	add.s32 	%r48, %r47, %r43;
	sub.s32 	%r50, %r48, %r42;
	shr.u32 	%r51, %r50, 8;
	add.s32 	%r25, %r51, 1;
	and.b32  	%r26, %r25, 15;
	setp.lt.u32 	%p72, %r50, 3840;
	mov.u32 	%r167, %r24;
	@%p72 bra 	$L__BB10_36;
	and.b32  	%r52, %r25, 33554416;
	neg.s32 	%r165, %r52;
	add.s64 	%rd27, %rd53, %rd6;
	shl.b64 	%rd28, %rd27, 2;
	add.s64 	%rd29, %rd28, %rd2;
	add.s64 	%rd54, %rd29, 8192;
	mov.u32 	%r167, %r24;
$L__BB10_35:
	.pragma "nounroll";
	ld.global.f32 	%f168, [%rd54+-8192];
	setp.lt.f32 	%p73, %f168, 0f00000000;
	neg.f32 	%f169, %f168;
	selp.f32 	%f170, %f169, %f168, %p73;
	setp.lt.f32 	%p74, %f521, %f170;
	selp.f32 	%f171, %f170, %f521, %p74;
	ld.global.f32 	%f172, [%rd54+-7168];
	setp.lt.f32 	%p75, %f172, 0f00000000;
	neg.f32 	%f173, %f172;
	selp.f32 	%f174, %f173, %f172, %p75;
	setp.lt.f32 	%p76, %f171, %f174;
	selp.f32 	%f175, %f174, %f171, %p76;
	ld.global.f32 	%f176, [%rd54+-6144];
	setp.lt.f32 	%p77, %f176, 0f00000000;
	neg.f32 	%f177, %f176;
	selp.f32 	%f178, %f177, %f176, %p77;
	setp.lt.f32 	%p78, %f175, %f178;
	selp.f32 	%f179, %f178, %f175, %p78;
	ld.global.f32 	%f180, [%rd54+-5120];
	setp.lt.f32 	%p79, %f180, 0f00000000;
	neg.f32 	%f181, %f180;
	selp.f32 	%f182, %f181, %f180, %p79;
	setp.lt.f32 	%p80, %f179, %f182;
	selp.f32 	%f183, %f182, %f179, %p80;
	ld.global.f32 	%f184, [%rd54+-4096];
	setp.lt.f32 	%p81, %f184, 0f00000000;
	neg.f32 	%f185, %f184;
	selp.f32 	%f186, %f185, %f184, %p81;
	setp.lt.f32 	%p82, %f183, %f186;
	selp.f32 	%f187, %f186, %f183, %p82;
	ld.global.f32 	%f188, [%rd54+-3072];
	setp.lt.f32 	%p83, %f188, 0f00000000;
	neg.f32 	%f189, %f188;
	selp.f32 	%f190, %f189, %f188, %p83;
	setp.lt.f32 	%p84, %f187, %f190;
	selp.f32 	%f191, %f190, %f187, %p84;
	ld.global.f32 	%f192, [%rd54+-2048];
	setp.lt.f32 	%p85, %f192, 0f00000000;
	neg.f32 	%f193, %f192;
	selp.f32 	%f194, %f193, %f192, %p85;
	setp.lt.f32 	%p86, %f191, %f194;
	selp.f32 	%f195, %f194, %f191, %p86;
	ld.global.f32 	%f196, [%rd54+-1024];
	setp.lt.f32 	%p87, %f196, 0f00000000;
	neg.f32 	%f197, %f196;
	selp.f32 	%f198, %f197, %f196, %p87;
	setp.lt.f32 	%p88, %f195, %f198;
	selp.f32 	%f199, %f198, %f195, %p88;
	ld.global.f32 	%f200, [%rd54];
	setp.lt.f32 	%p89, %f200, 0f00000000;
	neg.f32 	%f201, %f200;
	selp.f32 	%f202, %f201, %f200, %p89;
	setp.lt.f32 	%p90, %f199, %f202;
	selp.f32 	%f203, %f202, %f199, %p90;
	ld.global.f32 	%f204, [%rd54+1024];
	setp.lt.f32 	%p91, %f204, 0f00000000;
	neg.f32 	%f205, %f204;
	selp.f32 	%f206, %f205, %f204, %p91;
	setp.lt.f32 	%p92, %f203, %f206;
	selp.f32 	%f207, %f206, %f203, %p92;
	ld.global.f32 	%f208, [%rd54+2048];
	setp.lt.f32 	%p93, %f208, 0f00000000;
	neg.f32 	%f209, %f208;
	selp.f32 	%f210, %f209, %f208, %p93;
	setp.lt.f32 	%p94, %f207, %f210;
	selp.f32 	%f211, %f210, %f207, %p94;
	ld.global.f32 	%f212, [%rd54+3072];
	setp.lt.f32 	%p95, %f212, 0f00000000;
	neg.f32 	%f213, %f212;
	selp.f32 	%f214, %f213, %f212, %p95;
	setp.lt.f32 	%p96, %f211, %f214;
	selp.f32 	%f215, %f214, %f211, %p96;
	ld.global.f32 	%f216, [%rd54+4096];
	setp.lt.f32 	%p97, %f216, 0f00000000;
	neg.f32 	%f217, %f216;
	selp.f32 	%f218, %f217, %f216, %p97;
	setp.lt.f32 	%p98, %f215, %f218;
	selp.f32 	%f219, %f218, %f215, %p98;
	ld.global.f32 	%f220, [%rd54+5120];
	setp.lt.f32 	%p99, %f220, 0f00000000;
	neg.f32 	%f221, %f220;
	selp.f32 	%f222, %f221, %f220, %p99;
	setp.lt.f32 	%p100, %f219, %f222;
	selp.f32 	%f223, %f222, %f219, %p100;
	ld.global.f32 	%f224, [%rd54+6144];
	setp.lt.f32 	%p101, %f224, 0f00000000;
	neg.f32 	%f225, %f224;
	selp.f32 	%f226, %f225, %f224, %p101;
	setp.lt.f32 	%p102, %f223, %f226;
	selp.f32 	%f227, %f226, %f223, %p102;
	ld.global.f32 	%f228, [%rd54+7168];
	setp.lt.f32 	%p103, %f228, 0f00000000;
	neg.f32 	%f229, %f228;
	selp.f32 	%f230, %f229, %f228, %p103;
	setp.lt.f32 	%p104, %f227, %f230;
	selp.f32 	%f521, %f230, %f227, %p104;
	add.s32 	%r167, %r167, 4096;
	add.s32 	%r165, %r165, 16;
	add.s64 	%rd54, %rd54, 16384;
	setp.ne.s32 	%p105, %r165, 0;
	@%p105 bra 	$L__BB10_35;
$L__BB10_36:
	setp.eq.s32 	%p106, %r26, 0;
	@%p106 bra 	$L__BB10_45;
	and.b32  	%r33, %r25, 7;
	setp.lt.u32 	%p107, %r26, 8;
	@%p107 bra 	$L__BB10_39;
	cvt.u64.u32 	%rd30, %r167;
	add.s64 	%rd31, %rd53, %rd30;
	shl.b64 	%rd32, %rd31, 2;
	add.s64 	%rd33, %rd2, %rd32;
	ld.global.f32 	%f232, [%rd33];
	setp.lt.f32 	%p108, %f232, 0f00000000;
	neg.f32 	%f233, %f232;
	selp.f32 	%f234, %f233, %f232, %p108;
	setp.lt.f32 	%p109, %f521, %f234;
	selp.f32 	%f235, %f234, %f521, %p109;
	ld.global.f32 	%f236, [%rd33+1024];
	setp.lt.f32 	%p110, %f236, 0f00000000;
	neg.f32 	%f237, %f236;
	selp.f32 	%f238, %f237, %f236, %p110;
	setp.lt.f32 	%p111, %f235, %f238;
	selp.f32 	%f239, %f238, %f235, %p111;
	ld.global.f32 	%f240, [%rd33+2048];
	setp.lt.f32 	%p112, %f240, 0f00000000;
	neg.f32 	%f241, %f240;
	selp.f32 	%f242, %f241, %f240, %p112;
	setp.lt.f32 	%p113, %f239, %f242;
	selp.f32 	%f243, %f242, %f239, %p113;
	ld.global.f32 	%f244, [%rd33+3072];
	setp.lt.f32 	%p114, %f244, 0f00000000;
	neg.f32 	%f245, %f244;
	selp.f32 	%f246, %f245, %f244, %p114;
	setp.lt.f32 	%p115, %f243, %f246;
	selp.f32 	%f247, %f246, %f243, %p115;
	ld.global.f32 	%f248, [%rd33+4096];
	setp.lt.f32 	%p116, %f248, 0f00000000;
	neg.f32 	%f249, %f248;
	selp.f32 	%f250, %f249, %f248, %p116;
	setp.lt.f32 	%p117, %f247, %f250;
	selp.f32 	%f251, %f250, %f247, %p117;
	ld.global.f32 	%f252, [%rd33+5120];
	setp.lt.f32 	%p118, %f252, 0f00000000;
	neg.f32 	%f253, %f252;
	selp.f32 	%f254, %f253, %f252, %p118;
	setp.lt.f32 	%p119, %f251, %f254;
	selp.f32 	%f255, %f254, %f251, %p119;
	ld.global.f32 	%f256, [%rd33+6144];
	setp.lt.f32 	%p120, %f256, 0f00000000;
	neg.f32 	%f257, %f256;
	selp.f32 	%f258, %f257, %f256, %p120;
	setp.lt.f32 	%p121, %f255, %f258;
	selp.f32 	%f259, %f258, %f255, %p121;
	ld.global.f32 	%f260, [%rd33+7168];
	setp.lt.f32 	%p122, %f260, 0f00000000;
	neg.f32 	%f261, %f260;
	selp.f32 	%f262, %f261, %f260, %p122;
	setp.lt.f32 	%p123, %f259, %f262;
	selp.f32 	%f521, %f262, %f259, %p123;
	add.s32 	%r167, %r167, 2048;
$L__BB10_39:
	setp.eq.s32 	%p124, %r33, 0;
	@%p124 bra 	$L__BB10_45;
	and.b32  	%r36, %r25, 3;
	setp.lt.u32 	%p125, %r33, 4;
	@%p125 bra 	$L__BB10_42;
	cvt.u64.u32 	%rd34, %r167;
	add.s64 	%rd35, %rd53, %rd34;
	shl.b64 	%rd36, %rd35, 2;
	add.s64 	%rd37, %rd2, %rd36;
	ld.global.f32 	%f264, [%rd37];
	setp.lt.f32 	%p126, %f264, 0f00000000;
	neg.f32 	%f265, %f264;
	selp.f32 	%f266, %f265, %f264, %p126;
	setp.lt.f32 	%p127, %f521, %f266;
	selp.f32 	%f267, %f266, %f521, %p127;
	ld.global.f32 	%f268, [%rd37+1024];
	setp.lt.f32 	%p128, %f268, 0f00000000;
	neg.f32 	%f269, %f268;
	selp.f32 	%f270, %f269, %f268, %p128;
	setp.lt.f32 	%p129, %f267, %f270;
	selp.f32 	%f271, %f270, %f267, %p129;
	ld.global.f32 	%f272, [%rd37+2048];
	setp.lt.f32 	%p130, %f272, 0f00000000;
	neg.f32 	%f273, %f272;
	selp.f32 	%f274, %f273, %f272, %p130;
	setp.lt.f32 	%p131, %f271, %f274;
	selp.f32 	%f275, %f274, %f271, %p131;
	ld.global.f32 	%f276, [%rd37+3072];
	setp.lt.f32 	%p132, %f276, 0f00000000;
	neg.f32 	%f277, %f276;
	selp.f32 	%f278, %f277, %f276, %p132;
	setp.lt.f32 	%p133, %f275, %f278;
	selp.f32 	%f521, %f278, %f275, %p133;
	add.s32 	%r167, %r167, 1024;
$L__BB10_42:
	setp.eq.s32 	%p134, %r36, 0;
	@%p134 bra 	$L__BB10_45;
	cvt.u64.u32 	%rd38, %r167;
	add.s64 	%rd39, %rd53, %rd38;
	shl.b64 	%rd40, %rd39, 2;
	add.s64 	%rd55, %rd2, %rd40;
	neg.s32 	%r170, %r36;
$L__BB10_44:
	.pragma "nounroll";
	ld.global.f32 	%f279, [%rd55];
	setp.lt.f32 	%p135, %f279, 0f00000000;
	neg.f32 	%f280, %f279;
	selp.f32 	%f281, %f280, %f279, %p135;
	setp.lt.f32 	%p136, %f521, %f281;
	selp.f32 	%f521, %f281, %f521, %p136;
	add.s64 	%rd55, %rd55, 1024;
	add.s32 	%r170, %r170, 1;
	setp.ne.s32 	%p137, %r170, 0;
	@%p137 bra 	$L__BB10_44;
$L__BB10_45:
	// begin inline asm
	mov.u32 %r53, %laneid;
	// end inline asm
	mov.b32 	%r55, %f521;
	mov.b32 	%r56, 1;
	mov.b32 	%r77, 31;
	mov.b32 	%r78, -1;
	// begin inline asm
	shfl.sync.down.b32 %r54, %r55, %r56, %r77, %r78;
	// end inline asm
	mov.b32 	%f282, %r54;
	setp.gt.s32 	%p138, %r53, 30;
	setp.lt.f32 	%p139, %f521, %f282;
	selp.f32 	%f283, %f282, %f521, %p139;
	selp.f32 	%f284, %f521, %f283, %p138;
	mov.b32 	%r60, %f284;
	mov.b32 	%r61, 2;
	// begin inline asm
	shfl.sync.down.b32 %r59, %r60, %r61, %r77, %r78;
	// end inline asm
	mov.b32 	%f285, %r59;
	setp.gt.s32 	%p140, %r53, 29;
	setp.lt.f32 	%p141, %f284, %f285;
	selp.f32 	%f286, %f285, %f284, %p141;
	selp.f32 	%f287, %f284, %f286, %p140;
	mov.b32 	%r65, %f287;
	mov.b32 	%r66, 4;
	// begin inline asm
	shfl.sync.down.b32 %r64, %r65, %r66, %r77, %r78;
	// end inline asm
	mov.b32 	%f288, %r64;
	setp.gt.s32 	%p142, %r53, 27;
	setp.lt.f32 	%p143, %f287, %f288;
	selp.f32 	%f289, %f288, %f287, %p143;
	selp.f32 	%f290, %f287, %f289, %p142;
	mov.b32 	%r70, %f290;
	mov.b32 	%r71, 8;
	// begin inline asm
	shfl.sync.down.b32 %r69, %r70, %r71, %r77, %r78;
	// end inline asm
	mov.b32 	%f291, %r69;
	setp.gt.s32 	%p144, %r53, 23;
	setp.lt.f32 	%p145, %f290, %f291;
	selp.f32 	%f292, %f291, %f290, %p145;
	selp.f32 	%f293, %f290, %f292, %p144;
	mov.b32 	%r75, %f293;
	mov.b32 	%r76, 16;
	// begin inline asm
	shfl.sync.down.b32 %r74, %r75, %r76, %r77, %r78;
	// end inline asm
	mov.b32 	%f294, %r74;
	setp.gt.s32 	%p146, %r53, 15;
	setp.lt.f32 	%p147, %f293, %f294;
	selp.f32 	%f38, %f294, %f293, %p147;
	selp.f32 	%f522, %f293, %f38, %p146;
	setp.ne.s32 	%p148, %r53, 0;
	@%p148 bra 	$L__BB10_47;
	shr.u32 	%r79, %r24, 3;
	and.b32  	%r80, %r79, 124;
	mov.u32 	%r81, _ZZN3cub18CUB_300001_SM_10006detail6reduce28DeviceReduceSingleTileKernelINS2_10policy_hubIfyN4cuda3__47maximumIfEEE10Policy1000EN6thrust24THRUST_300001_SM_1000_NS10device_ptrIfEEPdyS8_df14absolute_valueEEvT0_T1_T2_T3_T4_T6_E12temp_storage;
	add.s32 	%r82, %r81, %r80;
	st.shared.f32 	[%r82+8], %f38;
$L__BB10_47:
	bar.sync 	0;
	setp.ne.s32 	%p149, %r24, 0;
	@%p149 bra 	$L__BB10_49;
	ld.shared.f32 	%f295, [_ZZN3cub18CUB_300001_SM_10006detail6reduce28DeviceReduceSingleTileKernelINS2_10policy_hubIfyN4cuda3__47maximumIfEEE10Policy1000EN6thrust24THRUST_300001_SM_1000_NS10device_ptrIfEEPdyS8_df14absolute_valueEEvT0_T1_T2_T3_T4_T6_E12temp_storage+12];
	setp.lt.f32 	%p150, %f522, %f295;
	selp.f32 	%f296, %f295, %f522, %p150;
	ld.shared.f32 	%f297, [_ZZN3cub18CUB_300001_SM_10006detail6reduce28DeviceReduceSingleTileKernelINS2_10policy_hubIfyN4cuda3__47maximumIfEEE10Policy1000EN6thrust24THRUST_300001_SM_1000_NS10device_ptrIfEEPdyS8_df14absolute_valueEEvT0_T1_T2_T3_T4_T6_E12temp_storage+16];
	setp.lt.f32 	%p151, %f296, %f297;
	selp.f32 	%f298, %f297, %f296, %p151;
	ld.shared.f32 	%f299, [_ZZN3cub18CUB_300001_SM_10006detail6reduce28DeviceReduceSingleTileKernelINS2_10policy_hubIfyN4cuda3__47maximumIfEEE10Policy1000EN6thrust24THRUST_300001_SM_1000_NS10device_ptrIfEEPdyS8_df14absolute_valueEEvT0_T1_T2_T3_T4_T6_E12temp_storage+20];
	setp.lt.f32 	%p152, %f298, %f299;
	selp.f32 	%f300, %f299, %f298, %p152;
	ld.shared.f32 	%f301, [_ZZN3cub18CUB_300001_SM_10006detail6reduce28DeviceReduceSingleTileKernelINS2_10policy_hubIfyN4cuda3__47maximumIfEEE10Policy1000EN6thrust24THRUST_300001_SM_1000_NS10device_ptrIfEEPdyS8_df14absolute_valueEEvT0_T1_T2_T3_T4_T6_E12temp_storage+24];
	setp.lt.f32 	%p153, %f300, %f301;
	selp.f32 	%f302, %f301, %f300, %p153;
	ld.shared.f32 	%f303, [_ZZN3cub18CUB_300001_SM_10006detail6reduce28DeviceReduceSingleTileKernelINS2_10policy_hubIfyN4cuda3__47maximumIfEEE10Policy1000EN6thrust24THRUST_300001_SM_1000_NS10device_ptrIfEEPdyS8_df14absolute_valueEEvT0_T1_T2_T3_T4_T6_E12temp_storage+28];
	setp.lt.f32 	%p154, %f302, %f303;
	selp.f32 	%f304, %f303, %f302, %p154;
	ld.shared.f32 	%f305, [_ZZN3cub18CUB_300001_SM_10006detail6reduce28DeviceReduceSingleTileKernelINS2_10policy_hubIfyN4cuda3__47maximumIfEEE10Policy1000EN6thrust24THRUST_300001_SM_1000_NS10device_ptrIfEEPdyS8_df14absolute_valueEEvT0_T1_T2_T3_T4_T6_E12temp_storage+32];
	setp.lt.f32 	%p155, %f304, %f305;
	selp.f32 	%f306, %f305, %f304, %p155;
	ld.shared.f32 	%f307, [_ZZN3cub18CUB_300001_SM_10006detail6reduce28DeviceReduceSingleTileKernelINS2_10policy_hubIfyN4cuda3__47maximumIfEEE10Policy1000EN6thrust24THRUST_300001_SM_1000_NS10device_ptrIfEEPdyS8_df14absolute_valueEEvT0_T1_T2_T3_T4_T6_E12temp_storage+36];
	setp.lt.f32 	%p156, %f306, %f307;
	selp.f32 	%f522, %f307, %f306, %p156;
$L__BB10_49:
	mov.u32 	%r155, %tid.x;
	setp.ne.s32 	%p273, %r155, 0;
	@%p273 bra 	$L__BB10_51;
	cvt.rn.f32.f64 	%f499, %fd1;
	setp.gt.f32 	%p274, %f522, %f499;
	selp.f32 	%f500, %f522, %f499, %p274;
	cvt.f64.f32 	%fd2, %f500;
	st.global.f64 	[%rd1], %fd2;
$L__BB10_51:
	ret;

}
	// .globl	_ZN3cub18CUB_300001_SM_10006detail6reduce18DeviceReduceKernelINS2_10policy_hubIfyN4cuda3__47maximumIfEEE10Policy1000EN6thrust24THRUST_300001_SM_1000_NS10device_ptrIfEEyS8_f14absolute_valueEEvT0_PT3_T1_NS0_13GridEvenShareISJ_EET2_T4_
.visible .entry _ZN3cub18CUB_300001_SM_10006detail6reduce18DeviceReduceKernelINS2_10policy_hubIfyN4cuda3__47maximumIfEEE10Policy1000EN6thrust24THRUST_300001_SM_1000_NS10device_ptrIfEEyS8_f14absolute_valueEEvT0_PT3_T1_NS0_13GridEvenShareISJ_EET2_T4_(
	.param .align 8 .b8 _ZN3cub18CUB_300001_SM_10006detail6reduce18DeviceReduceKernelINS2_10policy_hubIfyN4cuda3__47maximumIfEEE10Policy1000EN6thrust24THRUST_300001_SM_1000_NS10device_ptrIfEEyS8_f14absolute_valueEEvT0_PT3_T1_NS0_13GridEvenShareISJ_EET2_T4__param_0[8],
	.param .u64 .ptr .align 1 _ZN3cub18CUB_300001_SM_10006detail6reduce18DeviceReduceKernelINS2_10policy_hubIfyN4cuda3__47maximumIfEEE10Policy1000EN6thrust24THRUST_300001_SM_1000_NS10device_ptrIfEEyS8_f14absolute_valueEEvT0_PT3_T1_NS0_13GridEvenShareISJ_EET2_T4__param_1,
	.param .u64 _ZN3cub18CUB_300001_SM_10006detail6reduce18DeviceReduceKernelINS2_10policy_hubIfyN4cuda3__47maximumIfEEE10Policy1000EN6thrust24THRUST_300001_SM_1000_NS10device_ptrIfEEyS8_f14absolute_valueEEvT0_PT3_T1_NS0_13GridEvenShareISJ_EET2_T4__param_2,
	.param .align 8 .b8 _ZN3cub18CUB_300001_SM_10006detail6reduce18DeviceReduceKernelINS2_10policy_hubIfyN4cuda3__47maximumIfEEE10Policy1000EN6thrust24THRUST_300001_SM_1000_NS10device_ptrIfEEyS8_f14absolute_valueEEvT0_PT3_T1_NS0_13GridEvenShareISJ_EET2_T4__param_3[72],
	.param .align 1 .b8 _ZN3cub18CUB_300001_SM_10006detail6reduce18DeviceReduceKernelINS2_10policy_hubIfyN4cuda3__47maximumIfEEE10Policy1000EN6thrust24THRUST_300001_SM_1000_NS10device_ptrIfEEyS8_f14absolute_valueEEvT0_PT3_T1_NS0_13GridEvenShareISJ_EET2_T4__param_4[1],
	.param .align 1 .b8 _ZN3cub18CUB_300001_SM_10006detail6reduce18DeviceReduceKernelINS2_10policy_hubIfyN4cuda3__47maximumIfEEE10Policy1000EN6thrust24THRUST_300001_SM_1000_NS10device_ptrIfEEyS8_f14absolute_valueEEvT0_PT3_T1_NS0_13GridEvenShareISJ_EET2_T4__param_5[1]
)
.maxntid 256
{
	.reg .pred 	%p<273>;
	.reg .b16 	%rs<4>;
	.reg .b32 	%r<206>;
	.reg .b32 	%f<519>;
	.reg .b64 	%rd<78>;
	// demoted variable
	.shared .align 4 .b8 _ZZN3cub18CUB_300001_SM_10006detail6reduce18DeviceReduceKernelINS2_10policy_hubIfyN4cuda3__47maximumIfEEE10Policy1000EN6thrust24THRUST_300001_SM_1000_NS10device_ptrIfEEyS8_f14absolute_valueEEvT0_PT3_T1_NS0_13GridEvenShareISJ_EET2_T4_E12temp_storage[44];
	ld.param.u64 	%rd1, [_ZN3cub18CUB_300001_SM_10006detail6reduce18DeviceReduceKernelINS2_10policy_hubIfyN4cuda3__47maximumIfEEE10Policy1000EN6thrust24THRUST_300001_SM_1000_NS10device_ptrIfEEyS8_f14absolute_valueEEvT0_PT3_T1_NS0_13GridEvenShareISJ_EET2_T4__param_3+32];
	ld.param.u32 	%r1, [_ZN3cub18CUB_300001_SM_10006detail6reduce18DeviceReduceKernelINS2_10policy_hubIfyN4cuda3__47maximumIfEEE10Policy1000EN6thrust24THRUST_300001_SM_1000_NS10device_ptrIfEEyS8_f14absolute_valueEEvT0_PT3_T1_NS0_13GridEvenShareISJ_EET2_T4__param_3+40];
	ld.param.u64 	%rd25, [_ZN3cub18CUB_300001_SM_10006detail6reduce18DeviceReduceKernelINS2_10policy_hubIfyN4cuda3__47maximumIfEEE10Policy1000EN6thrust24THRUST_300001_SM_1000_NS10device_ptrIfEEyS8_f14absolute_valueEEvT0_PT3_T1_NS0_13GridEvenShareISJ_EET2_T4__param_0];
	cvta.to.global.u64 	%rd2, %rd25;
	mov.u32 	%r2, %ctaid.x;
	shl.b32 	%r50, %r1, 12;
	cvt.s64.s32 	%rd3, %r50;
	shl.b32 	%r51, %r2, 12;
	cvt.u64.u32 	%rd4, %r51;
	sub.s64 	%rd5, %rd1, %rd4;
	setp.gt.u64 	%p1, %rd5, 4095;
	@%p1 bra 	$L__BB11_25;
	cvt.u32.u64 	%r112, %rd4;
	cvt.u32.u64 	%r3, %rd1;
	sub.s32 	%r4, %r3, %r112;
	mov.u32 	%r5, %tid.x;
	setp.ge.s32 	%p156, %r5, %r4;
	mov.f32 	%f507, 0f00000000;
	mov.u32 	%r193, %r5;
	@%p156 bra 	$L__BB11_3;
	add.s32 	%r114, %r112, %r5;
	mul.wide.u32 	%rd51, %r114, 4;
	add.s64 	%rd52, %rd2, %rd51;
	ld.global.f32 	%f308, [%rd52];
	setp.lt.f32 	%p157, %f308, 0f00000000;
	neg.f32 	%f309, %f308;
	selp.f32 	%f507, %f309, %f308, %p157;
	add.s32 	%r193, %r5, 256;
$L__BB11_3:
	setp.ge.s32 	%p158, %r193, %r4;
	@%p158 bra 	$L__BB11_16;
	not.b32 	%r116, %r193;
	add.s32 	%r117, %r116, %r3;
	sub.s32 	%r118, %r117, %r112;
	shr.u32 	%r119, %r118, 8;
	add.s32 	%r8, %r119, 1;
	and.b32  	%r9, %r8, 15;
	setp.lt.u32 	%p159, %r118, 3840;
	@%p159 bra 	$L__BB11_7;
	and.b32  	%r120, %r8, 33554416;
	neg.s32 	%r191, %r120;
	mul.wide.u32 	%rd53, %r2, 16384;
	mul.wide.u32 	%rd54, %r193, 4;
	or.b64  	%rd55, %rd53, %rd54;
	add.s64 	%rd56, %rd55, %rd2;
	add.s64 	%rd72, %rd56, 8192;
$L__BB11_6:
	.pragma "nounroll";
	ld.global.f32 	%f311, [%rd72+-8192];
	setp.lt.f32 	%p160, %f311, 0f00000000;
	neg.f32 	%f312, %f311;
	selp.f32 	%f313, %f312, %f311, %p160;
	setp.lt.f32 	%p161, %f507, %f313;
	selp.f32 	%f314, %f313, %f507, %p161;
	ld.global.f32 	%f315, [%rd72+-7168];
	setp.lt.f32 	%p162, %f315, 0f00000000;
	neg.f32 	%f316, %f315;
	selp.f32 	%f317, %f316, %f315, %p162;
	setp.lt.f32 	%p163, %f314, %f317;
	selp.f32 	%f318, %f317, %f314, %p163;
	ld.global.f32 	%f319, [%rd72+-6144];
	setp.lt.f32 	%p164, %f319, 0f00000000;
	neg.f32 	%f320, %f319;
	selp.f32 	%f321, %f320, %f319, %p164;
	setp.lt.f32 	%p165, %f318, %f321;
	selp.f32 	%f322, %f321, %f318, %p165;
	ld.global.f32 	%f323, [%rd72+-5120];
	setp.lt.f32 	%p166, %f323, 0f00000000;
	neg.f32 	%f324, %f323;
	selp.f32 	%f325, %f324, %f323, %p166;
	setp.lt.f32 	%p167, %f322, %f325;
	selp.f32 	%f326, %f325, %f322, %p167;
	ld.global.f32 	%f327, [%rd72+-4096];
	setp.lt.f32 	%p168, %f327, 0f00000000;
	neg.f32 	%f328, %f327;
	selp.f32 	%f329, %f328, %f327, %p168;
	setp.lt.f32 	%p169, %f326, %f329;
	selp.f32 	%f330, %f329, %f326, %p169;
	ld.global.f32 	%f331, [%rd72+-3072];
	setp.lt.f32 	%p170, %f331, 0f00000000;
	neg.f32 	%f332, %f331;
	selp.f32 	%f333, %f332, %f331, %p170;
	setp.lt.f32 	%p171, %f330, %f333;
	selp.f32 	%f334, %f333, %f330, %p171;
	ld.global.f32 	%f335, [%rd72+-2048];
	setp.lt.f32 	%p172, %f335, 0f00000000;
	neg.f32 	%f336, %f335;
	selp.f32 	%f337, %f336, %f335, %p172;
	setp.lt.f32 	%p173, %f334, %f337;
	selp.f32 	%f338, %f337, %f334, %p173;
	ld.global.f32 	%f339, [%rd72+-1024];
	setp.lt.f32 	%p174, %f339, 0f00000000;
	neg.f32 	%f340, %f339;
	selp.f32 	%f341, %f340, %f339, %p174;
	setp.lt.f32 	%p175, %f338, %f341;
	selp.f32 	%f342, %f341, %f338, %p175;
	ld.global.f32 	%f343, [%rd72];
	setp.lt.f32 	%p176, %f343, 0f00000000;
	neg.f32 	%f344, %f343;
	selp.f32 	%f345, %f344, %f343, %p176;
	setp.lt.f32 	%p177, %f342, %f345;
	selp.f32 	%f346, %f345, %f342, %p177;
	ld.global.f32 	%f347, [%rd72+1024];
	setp.lt.f32 	%p178, %f347, 0f00000000;
	neg.f32 	%f348, %f347;
	selp.f32 	%f349, %f348, %f347, %p178;
	setp.lt.f32 	%p179, %f346, %f349;
	selp.f32 	%f350, %f349, %f346, %p179;
	ld.global.f32 	%f351, [%rd72+2048];
	setp.lt.f32 	%p180, %f351, 0f00000000;
	neg.f32 	%f352, %f351;
	selp.f32 	%f353, %f352, %f351, %p180;
	setp.lt.f32 	%p181, %f350, %f353;
	selp.f32 	%f354, %f353, %f350, %p181;
	ld.global.f32 	%f355, [%rd72+3072];
	setp.lt.f32 	%p182, %f355, 0f00000000;
	neg.f32 	%f356, %f355;
	selp.f32 	%f357, %f356, %f355, %p182;
	setp.lt.f32 	%p183, %f354, %f357;
	selp.f32 	%f358, %f357, %f354, %p183;
	ld.global.f32 	%f359, [%rd72+4096];
	setp.lt.f32 	%p184, %f359, 0f00000000;
	neg.f32 	%f360, %f359;
	selp.f32 	%f361, %f360, %f359, %p184;
	setp.lt.f32 	%p185, %f358, %f361;
	selp.f32 	%f362, %f361, %f358, %p185;
	ld.global.f32 	%f363, [%rd72+5120];
	setp.lt.f32 	%p186, %f363, 0f00000000;
	neg.f32 	%f364, %f363;
	selp.f32 	%f365, %f364, %f363, %p186;
	setp.lt.f32 	%p187, %f362, %f365;
	selp.f32 	%f366, %f365, %f362, %p187;
	ld.global.f32 	%f367, [%rd72+6144];
	setp.lt.f32 	%p188, %f367, 0f00000000;
	neg.f32 	%f368, %f367;
	selp.f32 	%f369, %f368, %f367, %p188;
	setp.lt.f32 	%p189, %f366, %f369;
	selp.f32 	%f370, %f369, %f366, %p189;
	ld.global.f32 	%f371, [%rd72+7168];
	setp.lt.f32 	%p190, %f371, 0f00000000;
	neg.f32 	%f372, %f371;
	selp.f32 	%f373, %f372, %f371, %p190;
	setp.lt.f32 	%p191, %f370, %f373;
	selp.f32 	%f507, %f373, %f370, %p191;
	add.s32 	%r193, %r193, 4096;
	add.s32 	%r191, %r191, 16;
	add.s64 	%rd72, %rd72, 16384;
	setp.ne.s32 	%p192, %r191, 0;
	@%p192 bra 	$L__BB11_6;
$L__BB11_7:
	setp.eq.s32 	%p193, %r9, 0;
	@%p193 bra 	$L__BB11_16;
	and.b32  	%r16, %r8, 7;
	setp.lt.u32 	%p194, %r9, 8;
	@%p194 bra 	$L__BB11_10;
	cvt.s64.s32 	%rd57, %r193;
	add.s64 	%rd58, %rd57, %rd4;
	shl.b64 	%rd59, %rd58, 2;
	add.s64 	%rd60, %rd2, %rd59;
	ld.global.f32 	%f375, [%rd60];
	setp.lt.f32 	%p195, %f375, 0f00000000;
	neg.f32 	%f376, %f375;
	selp.f32 	%f377, %f376, %f375, %p195;
	setp.lt.f32 	%p196, %f507, %f377;
	selp.f32 	%f378, %f377, %f507, %p196;
	ld.global.f32 	%f379, [%rd60+1024];
	setp.lt.f32 	%p197, %f379, 0f00000000;
	neg.f32 	%f380, %f379;
	selp.f32 	%f381, %f380, %f379, %p197;
	setp.lt.f32 	%p198, %f378, %f381;
	selp.f32 	%f382, %f381, %f378, %p198;
	ld.global.f32 	%f383, [%rd60+2048];
	setp.lt.f32 	%p199, %f383, 0f00000000;
	neg.f32 	%f384, %f383;
	selp.f32 	%f385, %f384, %f383, %p199;
	setp.lt.f32 	%p200, %f382, %f385;
	selp.f32 	%f386, %f385, %f382, %p200;
	ld.global.f32 	%f387, [%rd60+3072];
	setp.lt.f32 	%p201, %f387, 0f00000000;
	neg.f32 	%f388, %f387;
	selp.f32 	%f389, %f388, %f387, %p201;
	setp.lt.f32 	%p202, %f386, %f389;
	selp.f32 	%f390, %f389, %f386, %p202;
	ld.global.f32 	%f391, [%rd60+4096];
	setp.lt.f32 	%p203, %f391, 0f00000000;
	neg.f32 	%f392, %f391;
	selp.f32 	%f393, %f392, %f391, %p203;
	setp.lt.f32 	%p204, %f390, %f393;
	selp.f32 	%f394, %f393, %f390, %p204;
	ld.global.f32 	%f395, [%rd60+5120];
	setp.lt.f32 	%p205, %f395, 0f00000000;
	neg.f32 	%f396, %f395;
	selp.f32 	%f397, %f396, %f395, %p205;
	setp.lt.f32 	%p206, %f394, %f397;
	selp.f32 	%f398, %f397, %f394, %p206;
	ld.global.f32 	%f399, [%rd60+6144];
	setp.lt.f32 	%p207, %f399, 0f00000000;
	neg.f32 	%f400, %f399;
	selp.f32 	%f401, %f400, %f399, %p207;
	setp.lt.f32 	%p208, %f398, %f401;
	selp.f32 	%f402, %f401, %f398, %p208;
	ld.global.f32 	%f403, [%rd60+7168];
	setp.lt.f32 	%p209, %f403, 0f00000000;
	neg.f32 	%f404, %f403;
	selp.f32 	%f405, %f404, %f403, %p209;
	setp.lt.f32 	%p210, %f402, %f405;
	selp.f32 	%f507, %f405, %f402, %p210;
	add.s32 	%r193, %r193, 2048;
$L__BB11_10:
	setp.eq.s32 	%p211, %r16, 0;
	@%p211 bra 	$L__BB11_16;
	and.b32  	%r19, %r8, 3;
	setp.lt.u32 	%p212, %r16, 4;
	@%p212 bra 	$L__BB11_13;
	cvt.s64.s32 	%rd61, %r193;
	add.s64 	%rd62, %rd61, %rd4;
	shl.b64 	%rd63, %rd62, 2;
	add.s64 	%rd64, %rd2, %rd63;
	ld.global.f32 	%f407, [%rd64];
	setp.lt.f32 	%p213, %f407, 0f00000000;
	neg.f32 	%f408, %f407;
	selp.f32 	%f409, %f408, %f407, %p213;
	setp.lt.f32 	%p214, %f507, %f409;
	selp.f32 	%f410, %f409, %f507, %p214;
	ld.global.f32 	%f411, [%rd64+1024];
	setp.lt.f32 	%p215, %f411, 0f00000000;
	neg.f32 	%f412, %f411;
	selp.f32 	%f413, %f412, %f411, %p215;
	setp.lt.f32 	%p216, %f410, %f413;
	selp.f32 	%f414, %f413, %f410, %p216;
	ld.global.f32 	%f415, [%rd64+2048];
	setp.lt.f32 	%p217, %f415, 0f00000000;
	neg.f32 	%f416, %f415;
	selp.f32 	%f417, %f416, %f415, %p217;
	setp.lt.f32 	%p218, %f414, %f417;
	selp.f32 	%f418, %f417, %f414, %p218;
	ld.global.f32 	%f419, [%rd64+3072];
	setp.lt.f32 	%p219, %f419, 0f00000000;
	neg.f32 	%f420, %f419;
	selp.f32 	%f421, %f420, %f419, %p219;
	setp.lt.f32 	%p220, %f418, %f421;
	selp.f32 	%f507, %f421, %f418, %p220;
	add.s32 	%r193, %r193, 1024;
$L__BB11_13:
	setp.eq.s32 	%p221, %r19, 0;
	@%p221 bra 	$L__BB11_16;
	mul.wide.u32 	%rd65, %r2, 16384;
	add.s64 	%rd9, %rd2, %rd65;
	neg.s32 	%r196, %r19;
$L__BB11_15:
	.pragma "nounroll";
	mul.wide.s32 	%rd66, %r193, 4;
	add.s64 	%rd67, %rd9, %rd66;
	ld.global.f32 	%f422, [%rd67];
	setp.lt.f32 	%p222, %f422, 0f00000000;
	neg.f32 	%f423, %f422;
	selp.f32 	%f424, %f423, %f422, %p222;
	setp.lt.f32 	%p223, %f507, %f424;
	selp.f32 	%f507, %f424, %f507, %p223;
	add.s32 	%r193, %r193, 256;
	add.s32 	%r196, %r196, 1;
	setp.ne.s32 	%p224, %r196, 0;
	@%p224 bra 	$L__BB11_15;
$L__BB11_16:
	setp.lt.s32 	%p225, %r4, 256;
	@%p225 bra 	$L__BB11_21;
	// begin inline asm
	mov.u32 %r159, %laneid;
	// end inline asm
	mov.b32 	%r161, %f507;
	mov.b32 	%r162, 1;
	mov.b32 	%r183, 31;
	mov.b32 	%r184, -1;
	// begin inline asm
	shfl.sync.down.b32 %r160, %r161, %r162, %r183, %r184;
	// end inline asm
	mov.b32 	%f472, %r160;
	setp.gt.s32 	%p253, %r159, 30;
	setp.lt.f32 	%p254, %f507, %f472;
	selp.f32 	%f473, %f472, %f507, %p254;
	selp.f32 	%f474, %f507, %f473, %p253;
	mov.b32 	%r166, %f474;
	mov.b32 	%r167, 2;
	// begin inline asm
	shfl.sync.down.b32 %r165, %r166, %r167, %r183, %r184;
	// end inline asm
	mov.b32 	%f475, %r165;
	setp.gt.s32 	%p255, %r159, 29;
	setp.lt.f32 	%p256, %f474, %f475;
	selp.f32 	%f476, %f475, %f474, %p256;
	selp.f32 	%f477, %f474, %f476, %p255;
	mov.b32 	%r171, %f477;
	mov.b32 	%r172, 4;
	// begin inline asm
	shfl.sync.down.b32 %r170, %r171, %r172, %r183, %r184;
	// end inline asm
	mov.b32 	%f478, %r170;
	setp.gt.s32 	%p257, %r159, 27;
	setp.lt.f32 	%p258, %f477, %f478;
	selp.f32 	%f479, %f478, %f477, %p258;
	selp.f32 	%f480, %f477, %f479, %p257;
	mov.b32 	%r176, %f480;
	mov.b32 	%r177, 8;
	// begin inline asm
	shfl.sync.down.b32 %r175, %r176, %r177, %r183, %r184;
	// end inline asm
	mov.b32 	%f481, %r175;
	setp.gt.s32 	%p259, %r159, 23;
	setp.lt.f32 	%p260, %f480, %f481;
	selp.f32 	%f482, %f481, %f480, %p260;
	selp.f32 	%f483, %f480, %f482, %p259;
	mov.b32 	%r181, %f483;
	mov.b32 	%r182, 16;
	// begin inline asm
	shfl.sync.down.b32 %r180, %r181, %r182, %r183, %r184;
	// end inline asm
	mov.b32 	%f484, %r180;
	setp.gt.s32 	%p261, %r159, 15;
	setp.lt.f32 	%p262, %f483, %f484;
	selp.f32 	%f16, %f484, %f483, %p262;
	selp.f32 	%f518, %f483, %f16, %p261;
	setp.ne.s32 	%p263, %r159, 0;
	@%p263 bra 	$L__BB11_19;
	shr.u32 	%r185, %r5, 3;
	and.b32  	%r186, %r185, 124;
	mov.u32 	%r187, _ZZN3cub18CUB_300001_SM_10006detail6reduce18DeviceReduceKernelINS2_10policy_hubIfyN4cuda3__47maximumIfEEE10Policy1000EN6thrust24THRUST_300001_SM_1000_NS10device_ptrIfEEyS8_f14absolute_valueEEvT0_PT3_T1_NS0_13GridEvenShareISJ_EET2_T4_E12temp_storage;
	add.s32 	%r188, %r187, %r186;
	st.shared.f32 	[%r188+8], %f16;
$L__BB11_19:
	bar.sync 	0;
	setp.ne.s32 	%p264, %r5, 0;
	@%p264 bra 	$L__BB11_46;
	ld.shared.f32 	%f485, [_ZZN3cub18CUB_300001_SM_10006detail6reduce18DeviceReduceKernelINS2_10policy_hubIfyN4cuda3__47maximumIfEEE10Policy1000EN6thrust24THRUST_300001_SM_1000_NS10device_ptrIfEEyS8_f14absolute_valueEEvT0_PT3_T1_NS0_13GridEvenShareISJ_EET2_T4_E12temp_storage+12];
	setp.lt.f32 	%p265, %f518, %f485;
	selp.f32 	%f486, %f485, %f518, %p265;
	ld.shared.f32 	%f487, [_ZZN3cub18CUB_300001_SM_10006detail6reduce18DeviceReduceKernelINS2_10policy_hubIfyN4cuda3__47maximumIfEEE10Policy1000EN6thrust24THRUST_300001_SM_1000_NS10device_ptrIfEEyS8_f14absolute_valueEEvT0_PT3_T1_NS0_13GridEvenShareISJ_EET2_T4_E12temp_storage+16];
	setp.lt.f32 	%p266, %f486, %f487;
	selp.f32 	%f488, %f487, %f486, %p266;
	ld.shared.f32 	%f489, [_ZZN3cub18CUB_300001_SM_10006detail6reduce18DeviceReduceKernelINS2_10policy_hubIfyN4cuda3__47maximumIfEEE10Policy1000EN6thrust24THRUST_300001_SM_1000_NS10device_ptrIfEEyS8_f14absolute_valueEEvT0_PT3_T1_NS0_13GridEvenShareISJ_EET2_T4_E12temp_storage+20];
	setp.lt.f32 	%p267, %f488, %f489;
	selp.f32 	%f490, %f489, %f488, %p267;
	ld.shared.f32 	%f491, [_ZZN3cub18CUB_300001_SM_10006detail6reduce18DeviceReduceKernelINS2_10policy_hubIfyN4cuda3__47maximumIfEEE10Policy1000EN6thrust24THRUST_300001_SM_1000_NS10device_ptrIfEEyS8_f14absolute_valueEEvT0_PT3_T1_NS0_13GridEvenShareISJ_EET2_T4_E12temp_storage+24];
	setp.lt.f32 	%p268, %f490, %f491;
	selp.f32 	%f492, %f491, %f490, %p268;
	ld.shared.f32 	%f493, [_ZZN3cub18CUB_300001_SM_10006detail6reduce18DeviceReduceKernelINS2_10policy_hubIfyN4cuda3__47maximumIfEEE10Policy1000EN6thrust24THRUST_300001_SM_1000_NS10device_ptrIfEEyS8_f14absolute_valueEEvT0_PT3_T1_NS0_13GridEvenShareISJ_EET2_T4_E12temp_storage+28];
	setp.lt.f32 	%p269, %f492, %f493;
	selp.f32 	%f494, %f493, %f492, %p269;
	ld.shared.f32 	%f495, [_ZZN3cub18CUB_300001_SM_10006detail6reduce18DeviceReduceKernelINS2_10policy_hubIfyN4cuda3__47maximumIfEEE10Policy1000EN6thrust24THRUST_300001_SM_1000_NS10device_ptrIfEEyS8_f14absolute_valueEEvT0_PT3_T1_NS0_13GridEvenShareISJ_EET2_T4_E12temp_storage+32];
	setp.lt.f32 	%p270, %f494, %f495;
	selp.f32 	%f496, %f495, %f494, %p270;
	ld.shared.f32 	%f497, [_ZZN3cub18CUB_300001_SM_10006detail6reduce18DeviceReduceKernelINS2_10policy_hubIfyN4cuda3__47maximumIfEEE10Policy1000EN6thrust24THRUST_300001_SM_1000_NS10device_ptrIfEEyS8_f14absolute_valueEEvT0_PT3_T1_NS0_13GridEvenShareISJ_EET2_T4_E12temp_storage+36];
	setp.lt.f32 	%p271, %f496, %f497;
	selp.f32 	%f518, %f497, %f496, %p271;
	bra.uni 	$L__BB11_46;
$L__BB11_21:
	// begin inline asm
	mov.u32 %r121, %laneid;
	// end inline asm
	and.b32  	%r147, %r5, 992;
	add.s32 	%r148, %r147, 32;
	setp.gt.s32 	%p226, %r148, %r4;
	not.b32 	%r149, %r147;
	add.s32 	%r150, %r4, %r149;
	selp.b32 	%r145, %r150, 31, %p226;
	mov.b32 	%r123, %f507;
	mov.b32 	%r124, 1;
	mov.b32 	%r146, -1;
	// begin inline asm
	shfl.sync.down.b32 %r122, %r123, %r124, %r145, %r146;
	// end inline asm
	mov.b32 	%f425, %r122;
	setp.lt.s32 	%p227, %r121, %r145;
	setp.lt.f32 	%p228, %f507, %f425;
	selp.f32 	%f426, %f425, %f507, %p228;
	selp.f32 	%f427, %f426, %f507, %p227;
	mov.b32 	%r128, %f427;
	mov.b32 	%r129, 2;
	// begin inline asm
	shfl.sync.down.b32 %r127, %r128, %r129, %r145, %r146;
	// end inline asm
	mov.b32 	%f428, %r127;
	add.s32 	%r151, %r121, 2;
	setp.gt.s32 	%p229, %r151, %r145;
	setp.lt.f32 	%p230, %f427, %f428;
	selp.f32 	%f429, %f428, %f427, %p230;
	selp.f32 	%f430, %f427, %f429, %p229;
	mov.b32 	%r133, %f430;
	mov.b32 	%r134, 4;
	// begin inline asm
	shfl.sync.down.b32 %r132, %r133, %r134, %r145, %r146;
	// end inline asm
	mov.b32 	%f431, %r132;
	add.s32 	%r152, %r121, 4;
	setp.gt.s32 	%p231, %r152, %r145;
	setp.lt.f32 	%p232, %f430, %f431;
	selp.f32 	%f432, %f431, %f430, %p232;
	selp.f32 	%f433, %f430, %f432, %p231;
	mov.b32 	%r138, %f433;
	mov.b32 	%r139, 8;
	// begin inline asm
	shfl.sync.down.b32 %r137, %r138, %r139, %r145, %r146;
	// end inline asm
	mov.b32 	%f434, %r137;
	add.s32 	%r153, %r121, 8;
	setp.gt.s32 	%p233, %r153, %r145;
	setp.lt.f32 	%p234, %f433, %f434;
	selp.f32 	%f435, %f434, %f433, %p234;
	selp.f32 	%f436, %f433, %f435, %p233;
	mov.b32 	%r143, %f436;
	mov.b32 	%r144, 16;
	// begin inline asm
	shfl.sync.down.b32 %r142, %r143, %r144, %r145, %r146;
	// end inline asm
	mov.b32 	%f437, %r142;
	add.s32 	%r154, %r121, 16;
	setp.gt.s32 	%p235, %r154, %r145;
	setp.lt.f32 	%p236, %f436, %f437;
	selp.f32 	%f438, %f437, %f436, %p236;
	selp.f32 	%f518, %f436, %f438, %p235;
	setp.ne.s32 	%p237, %r121, 0;
	@%p237 bra 	$L__BB11_23;
	shr.u32 	%r155, %r5, 3;
	and.b32  	%r156, %r155, 124;
	mov.u32 	%r157, _ZZN3cub18CUB_300001_SM_10006detail6reduce18DeviceReduceKernelINS2_10policy_hubIfyN4cuda3__47maximumIfEEE10Policy1000EN6thrust24THRUST_300001_SM_1000_NS10device_ptrIfEEyS8_f14absolute_valueEEvT0_PT3_T1_NS0_13GridEvenShareISJ_EET2_T4_E12temp_storage;
	add.s32 	%r158, %r157, %r156;
	st.shared.f32 	[%r158+8], %f518;
$L__BB11_23:
	bar.sync 	0;
	setp.ne.s32 	%p238, %r5, 0;
	@%p238 bra 	$L__BB11_46;
	setp.gt.s32 	%p239, %r4, 32;
	ld.shared.f32 	%f439, [_ZZN3cub18CUB_300001_SM_10006detail6reduce18DeviceReduceKernelINS2_10policy_hubIfyN4cuda3__47maximumIfEEE10Policy1000EN6thrust24THRUST_300001_SM_1000_NS10device_ptrIfEEyS8_f14absolute_valueEEvT0_PT3_T1_NS0_13GridEvenShareISJ_EET2_T4_E12temp_storage+12];
	setp.lt.f32 	%p240, %f518, %f439;
	selp.f32 	%f441, %f439, %f518, %p240;
	selp.f32 	%f442, %f441, %f518, %p239;
	setp.gt.s32 	%p241, %r4, 64;
	ld.shared.f32 	%f444, [_ZZN3cub18CUB_300001_SM_10006detail6reduce18DeviceReduceKernelINS2_10policy_hubIfyN4cuda3__47maximumIfEEE10Policy1000EN6thrust24THRUST_300001_SM_1000_NS10device_ptrIfEEyS8_f14absolute_valueEEvT0_PT3_T1_NS0_13GridEvenShareISJ_EET2_T4_E12temp_storage+16];
	setp.lt.f32 	%p242, %f442, %f444;
	selp.f32 	%f446, %f444, %f442, %p242;
	selp.f32 	%f447, %f446, %f442, %p241;
	setp.gt.s32 	%p243, %r4, 96;
	ld.shared.f32 	%f449, [_ZZN3cub18CUB_300001_SM_10006detail6reduce18DeviceReduceKernelINS2_10policy_hubIfyN4cuda3__47maximumIfEEE10Policy1000EN6thrust24THRUST_300001_SM_1000_NS10device_ptrIfEEyS8_f14absolute_valueEEvT0_PT3_T1_NS0_13GridEvenShareISJ_EET2_T4_E12temp_storage+20];
	setp.lt.f32 	%p244, %f447, %f449;
	selp.f32 	%f451, %f449, %f447, %p244;
	selp.f32 	%f452, %f451, %f447, %p243;
	setp.gt.s32 	%p245, %r4, 128;
	ld.shared.f32 	%f454, [_ZZN3cub18CUB_300001_SM_10006detail6reduce18DeviceReduceKernelINS2_10policy_hubIfyN4cuda3__47maximumIfEEE10Policy1000EN6thrust24THRUST_300001_SM_1000_NS10device_ptrIfEEyS8_f14absolute_valueEEvT0_PT3_T1_NS0_13GridEvenShareISJ_EET2_T4_E12temp_storage+24];
	setp.lt.f32 	%p246, %f452, %f454;
	selp.f32 	%f456, %f454, %f452, %p246;
	selp.f32 	%f457, %f456, %f452, %p245;
	setp.gt.s32 	%p247, %r4, 160;
	ld.shared.f32 	%f459, [_ZZN3cub18CUB_300001_SM_10006detail6reduce18DeviceReduceKernelINS2_10policy_hubIfyN4cuda3__47maximumIfEEE10Policy1000EN6thrust24THRUST_300001_SM_1000_NS10device_ptrIfEEyS8_f14absolute_valueEEvT0_PT3_T1_NS0_13GridEvenShareISJ_EET2_T4_E12temp_storage+28];
	setp.lt.f32 	%p248, %f457, %f459;
	selp.f32 	%f461, %f459, %f457, %p248;
	selp.f32 	%f462, %f461, %f457, %p247;
	setp.gt.s32 	%p249, %r4, 192;
	ld.shared.f32 	%f464, [_ZZN3cub18CUB_300001_SM_10006detail6reduce18DeviceReduceKernelINS2_10policy_hubIfyN4cuda3__47maximumIfEEE10Policy1000EN6thrust24THRUST_300001_SM_1000_NS10device_ptrIfEEyS8_f14absolute_valueEEvT0_PT3_T1_NS0_13GridEvenShareISJ_EET2_T4_E12temp_storage+32];
	setp.lt.f32 	%p250, %f462, %f464;
	selp.f32 	%f466, %f464, %f462, %p250;
	selp.f32 	%f467, %f466, %f462, %p249;
	setp.gt.s32 	%p251, %r4, 224;
	ld.shared.f32 	%f469, [_ZZN3cub18CUB_300001_SM_10006detail6reduce18DeviceReduceKernelINS2_10policy_hubIfyN4cuda3__47maximumIfEEE10Policy1000EN6thrust24THRUST_300001_SM_1000_NS10device_ptrIfEEyS8_f14absolute_valueEEvT0_PT3_T1_NS0_13GridEvenShareISJ_EET2_T4_E12temp_storage+36];
	setp.lt.f32 	%p252, %f467, %f469;
	selp.f32 	%f471, %f469, %f467, %p252;
	selp.f32 	%f518, %f471, %f467, %p251;
	bra.uni 	$L__BB11_46;
$L__BB11_25:
	cvt.u32.u64 	%r52, %rd4;
	mov.u32 	%r27, %tid.x;
	add.s32 	%r53, %r27, %r52;
	mul.wide.u32 	%rd26, %r53, 4;
	add.s64 	%rd27, %rd2, %rd26;
	ld.global.f32 	%f41, [%rd27];
	setp.lt.f32 	%p2, %f41, 0f00000000;
	neg.f32 	%f42, %f41;
	selp.f32 	%f43, %f42, %f41, %p2;
	ld.global.f32 	%f44, [%rd27+1024];
	setp.lt.f32 	%p3, %f44, 0f00000000;
	neg.f32 	%f45, %f44;
	selp.f32 	%f46, %f45, %f44, %p3;
	ld.global.f32 	%f47, [%rd27+2048];
	setp.lt.f32 	%p4, %f47, 0f00000000;
	neg.f32 	%f48, %f47;
	selp.f32 	%f49, %f48, %f47, %p4;
	ld.global.f32 	%f50, [%rd27+3072];
	setp.lt.f32 	%p5, %f50, 0f00000000;
	neg.f32 	%f51, %f50;
	selp.f32 	%f52, %f51, %f50, %p5;
	ld.global.f32 	%f53, [%rd27+4096];
	setp.lt.f32 	%p6, %f53, 0f00000000;
	neg.f32 	%f54, %f53;
	selp.f32 	%f55, %f54, %f53, %p6;
	ld.global.f32 	%f56, [%rd27+5120];
	setp.lt.f32 	%p7, %f56, 0f00000000;
	neg.f32 	%f57, %f56;
	selp.f32 	%f58, %f57, %f56, %p7;
	ld.global.f32 	%f59, [%rd27+6144];
	setp.lt.f32 	%p8, %f59, 0f00000000;
	neg.f32 	%f60, %f59;
	selp.f32 	%f61, %f60, %f59, %p8;
	ld.global.f32 	%f62, [%rd27+7168];
	setp.lt.f32 	%p9, %f62, 0f00000000;
	neg.f32 	%f63, %f62;
	selp.f32 	%f64, %f63, %f62, %p9;
	ld.global.f32 	%f65, [%rd27+8192];
	setp.lt.f32 	%p10, %f65, 0f00000000;
	neg.f32 	%f66, %f65;
	selp.f32 	%f67, %f66, %f65, %p10;
	ld.global.f32 	%f68, [%rd27+9216];
	setp.lt.f32 	%p11, %f68, 0f00000000;
	neg.f32 	%f69, %f68;
	selp.f32 	%f70, %f69, %f68, %p11;
	ld.global.f32 	%f71, [%rd27+10240];
	setp.lt.f32 	%p12, %f71, 0f00000000;
	neg.f32 	%f72, %f71;
	selp.f32 	%f73, %f72, %f71, %p12;
	ld.global.f32 	%f74, [%rd27+11264];
	setp.lt.f32 	%p13, %f74, 0f00000000;
	neg.f32 	%f75, %f74;
	selp.f32 	%f76, %f75, %f74, %p13;
	ld.global.f32 	%f77, [%rd27+12288];
	setp.lt.f32 	%p14, %f77, 0f00000000;
	neg.f32 	%f78, %f77;
	selp.f32 	%f79, %f78, %f77, %p14;
	ld.global.f32 	%f80, [%rd27+13312];
	setp.lt.f32 	%p15, %f80, 0f00000000;
	neg.f32 	%f81, %f80;
	selp.f32 	%f82, %f81, %f80, %p15;
	ld.global.f32 	%f83, [%rd27+14336];
	setp.lt.f32 	%p16, %f83, 0f00000000;
	neg.f32 	%f84, %f83;
	selp.f32 	%f85, %f84, %f83, %p16;
	ld.global.f32 	%f86, [%rd27+15360];
	setp.lt.f32 	%p17, %f86, 0f00000000;
	neg.f32 	%f87, %f86;
	selp.f32 	%f88, %f87, %f86, %p17;
	setp.lt.f32 	%p18, %f43, %f46;
	selp.f32 	%f89, %f46, %f43, %p18;
	setp.lt.f32 	%p19, %f49, %f52;
	selp.f32 	%f90, %f52, %f49, %p19;
	setp.lt.f32 	%p20, %f55, %f58;
	selp.f32 	%f91, %f58, %f55, %p20;
	setp.lt.f32 	%p21, %f61, %f64;
	selp.f32 	%f92, %f64, %f61, %p21;
	setp.lt.f32 	%p22, %f67, %f70;
	selp.f32 	%f93, %f70, %f67, %p22;
	setp.lt.f32 	%p23, %f73, %f76;
	selp.f32 	%f94, %f76, %f73, %p23;
	setp.lt.f32 	%p24, %f79, %f82;
	selp.f32 	%f95, %f82, %f79, %p24;
	setp.lt.f32 	%p25, %f85, %f88;
	selp.f32 	%f96, %f88, %f85, %p25;
	setp.lt.f32 	%p26, %f89, %f90;
	selp.f32 	%f97, %f90, %f89, %p26;
	setp.lt.f32 	%p27, %f91, %f92;
	selp.f32 	%f98, %f92, %f91, %p27;
	setp.lt.f32 	%p28, %f93, %f94;
	selp.f32 	%f99, %f94, %f93, %p28;
	setp.lt.f32 	%p29, %f95, %f96;
	selp.f32 	%f100, %f96, %f95, %p29;
	setp.lt.f32 	%p30, %f97, %f98;
	selp.f32 	%f101, %f98, %f97, %p30;
	setp.lt.f32 	%p31, %f99, %f100;
	selp.f32 	%f102, %f100, %f99, %p31;
	setp.lt.f32 	%p32, %f101, %f102;
	selp.f32 	%f517, %f102, %f101, %p32;
	setp.lt.u64 	%p33, %rd5, %rd3;
	@%p33 bra 	$L__BB11_42;
	cvt.u32.u64 	%r55, %rd3;
	cvt.u64.u32 	%rd28, %r27;
	add.s64 	%rd74, %rd4, %rd3;
	cvt.u32.u64 	%r28, %rd1;
	not.b32 	%r57, %r27;
	add.s32 	%r58, %r57, %r28;
	sub.s32 	%r59, %r58, %r55;
	sub.s32 	%r198, %r59, %r52;
	add.s64 	%rd29, %rd74, %rd28;
	shl.b64 	%rd30, %rd29, 2;
	add.s64 	%rd31, %rd30, %rd2;
	add.s64 	%rd73, %rd31, 8192;
	mov.b32 	%r199, 0;
	mov.u64 	%rd75, %rd4;
$L__BB11_27:
	cvt.s64.s32 	%rd15, %r50;
	add.s64 	%rd75, %rd75, %rd15;
	add.s64 	%rd32, %rd1, -4096;
	setp.gt.u64 	%p34, %rd75, %rd32;
	@%p34 bra 	$L__BB11_29;
	shl.b32 	%r61, %r1, 12;
	cvt.s64.s32 	%rd33, %r61;
	cvt.u64.u32 	%rd34, %r27;
	add.s64 	%rd35, %rd75, %rd34;
	shl.b64 	%rd36, %rd35, 2;
	add.s64 	%rd37, %rd2, %rd36;
	ld.global.f32 	%f103, [%rd37];
	setp.lt.f32 	%p35, %f103, 0f00000000;
	neg.f32 	%f104, %f103;
	selp.f32 	%f105, %f104, %f103, %p35;
	ld.global.f32 	%f106, [%rd37+1024];
	setp.lt.f32 	%p36, %f106, 0f00000000;
	neg.f32 	%f107, %f106;
	selp.f32 	%f108, %f107, %f106, %p36;
	ld.global.f32 	%f109, [%rd37+2048];
	setp.lt.f32 	%p37, %f109, 0f00000000;
	neg.f32 	%f110, %f109;
	selp.f32 	%f111, %f110, %f109, %p37;
	ld.global.f32 	%f112, [%rd37+3072];
	setp.lt.f32 	%p38, %f112, 0f00000000;
	neg.f32 	%f113, %f112;
	selp.f32 	%f114, %f113, %f112, %p38;
	ld.global.f32 	%f115, [%rd37+4096];
	setp.lt.f32 	%p39, %f115, 0f00000000;
	neg.f32 	%f116, %f115;
	selp.f32 	%f117, %f116, %f115, %p39;
	ld.global.f32 	%f118, [%rd37+5120];
	setp.lt.f32 	%p40, %f118, 0f00000000;
	neg.f32 	%f119, %f118;
	selp.f32 	%f120, %f119, %f118, %p40;
	ld.global.f32 	%f121, [%rd37+6144];
	setp.lt.f32 	%p41, %f121, 0f00000000;
	neg.f32 	%f122, %f121;
	selp.f32 	%f123, %f122, %f121, %p41;
	ld.global.f32 	%f124, [%rd37+7168];
	setp.lt.f32 	%p42, %f124, 0f00000000;
	neg.f32 	%f125, %f124;
	selp.f32 	%f126, %f125, %f124, %p42;
	ld.global.f32 	%f127, [%rd37+8192];
	setp.lt.f32 	%p43, %f127, 0f00000000;
	neg.f32 	%f128, %f127;
	selp.f32 	%f129, %f128, %f127, %p43;
	ld.global.f32 	%f130, [%rd37+9216];
	setp.lt.f32 	%p44, %f130, 0f00000000;
	neg.f32 	%f131, %f130;
	selp.f32 	%f132, %f131, %f130, %p44;
	ld.global.f32 	%f133, [%rd37+10240];
	setp.lt.f32 	%p45, %f133, 0f00000000;
	neg.f32 	%f134, %f133;
	selp.f32 	%f135, %f134, %f133, %p45;
	ld.global.f32 	%f136, [%rd37+11264];
	setp.lt.f32 	%p46, %f136, 0f00000000;
	neg.f32 	%f137, %f136;
	selp.f32 	%f138, %f137, %f136, %p46;
	ld.global.f32 	%f139, [%rd37+12288];
	setp.lt.f32 	%p47, %f139, 0f00000000;
	neg.f32 	%f140, %f139;
	selp.f32 	%f141, %f140, %f139, %p47;
	ld.global.f32 	%f142, [%rd37+13312];
	setp.lt.f32 	%p48, %f142, 0f00000000;
	neg.f32 	%f143, %f142;
	selp.f32 	%f144, %f143, %f142, %p48;
	ld.global.f32 	%f145, [%rd37+14336];
	setp.lt.f32 	%p49, %f145, 0f00000000;
	neg.f32 	%f146, %f145;
	selp.f32 	%f147, %f146, %f145, %p49;
	ld.global.f32 	%f148, [%rd37+15360];
	setp.lt.f32 	%p50, %f148, 0f00000000;
	neg.f32 	%f149, %f148;
	selp.f32 	%f150, %f149, %f148, %p50;
	setp.lt.f32 	%p51, %f517, %f105;
	selp.f32 	%f151, %f105, %f517, %p51;
	setp.lt.f32 	%p52, %f108, %f111;
	selp.f32 	%f152, %f111, %f108, %p52;
	setp.lt.f32 	%p53, %f114, %f117;
	selp.f32 	%f153, %f117, %f114, %p53;
	setp.lt.f32 	%p54, %f120, %f123;
	selp.f32 	%f154, %f123, %f120, %p54;
	setp.lt.f32 	%p55, %f126, %f129;
	selp.f32 	%f155, %f129, %f126, %p55;
	setp.lt.f32 	%p56, %f132, %f135;
	selp.f32 	%f156, %f135, %f132, %p56;
	setp.lt.f32 	%p57, %f138, %f141;
	selp.f32 	%f157, %f141, %f138, %p57;
	setp.lt.f32 	%p58, %f144, %f147;
	selp.f32 	%f158, %f147, %f144, %p58;
	setp.lt.f32 	%p59, %f151, %f152;
	selp.f32 	%f159, %f152, %f151, %p59;
	setp.lt.f32 	%p60, %f153, %f154;
	selp.f32 	%f160, %f154, %f153, %p60;
	setp.lt.f32 	%p61, %f155, %f156;
	selp.f32 	%f161, %f156, %f155, %p61;
	setp.lt.f32 	%p62, %f157, %f158;
	selp.f32 	%f162, %f158, %f157, %p62;
	setp.lt.f32 	%p63, %f159, %f160;
	selp.f32 	%f163, %f160, %f159, %p63;
	setp.lt.f32 	%p64, %f161, %f162;
	selp.f32 	%f164, %f162, %f161, %p64;
	setp.lt.f32 	%p65, %f163, %f164;
	selp.f32 	%f165, %f164, %f163, %p65;
	setp.lt.f32 	%p66, %f165, %f150;
	selp.f32 	%f517, %f150, %f165, %p66;
	sub.s64 	%rd38, %rd1, %rd75;
	setp.lt.u64 	%p67, %rd38, %rd33;
	add.s32 	%r199, %r199, 1;
	add.s64 	%rd74, %rd74, %rd33;
	sub.s32 	%r198, %r198, %r61;
	mul.wide.s32 	%rd39, %r61, 4;
	add.s64 	%rd73, %rd73, %rd39;
	@%p67 bra 	$L__BB11_42;
	bra.uni 	$L__BB11_27;
$L__BB11_29:
	setp.le.u64 	%p68, %rd1, %rd75;
	cvt.u32.u64 	%r62, %rd75;
	cvt.u32.u64 	%r63, %rd1;
	sub.s32 	%r64, %r63, %r62;
	setp.ge.s32 	%p69, %r27, %r64;
	or.pred  	%p70, %p68, %p69;
	@%p70 bra 	$L__BB11_42;
	cvt.u32.u64 	%r66, %rd15;
	cvt.u32.u64 	%r67, %rd4;
	not.b32 	%r68, %r27;
	add.s32 	%r69, %r68, %r28;
	add.s32 	%r70, %r66, %r67;
	sub.s32 	%r71, %r69, %r70;
	mul.lo.s32 	%r72, %r1, %r199;
	shl.b32 	%r73, %r72, 12;
	sub.s32 	%r74, %r71, %r73;
	shr.u32 	%r75, %r74, 8;
	add.s32 	%r34, %r75, 1;
	and.b32  	%r35, %r34, 15;
	setp.lt.u32 	%p71, %r74, 3840;
	mov.u32 	%r202, %r27;
	@%p71 bra 	$L__BB11_33;
	shr.u32 	%r76, %r198, 8;
	add.s32 	%r77, %r76, 1;
	and.b32  	%r78, %r77, 33554416;
	neg.s32 	%r200, %r78;
	mov.u32 	%r202, %r27;
$L__BB11_32:
	.pragma "nounroll";
	ld.global.f32 	%f167, [%rd73+-8192];
	setp.lt.f32 	%p72, %f167, 0f00000000;
	neg.f32 	%f168, %f167;
	selp.f32 	%f169, %f168, %f167, %p72;
	setp.lt.f32 	%p73, %f517, %f169;
	selp.f32 	%f170, %f169, %f517, %p73;
	ld.global.f32 	%f171, [%rd73+-7168];
	setp.lt.f32 	%p74, %f171, 0f00000000;
	neg.f32 	%f172, %f171;
	selp.f32 	%f173, %f172, %f171, %p74;
	setp.lt.f32 	%p75, %f170, %f173;
	selp.f32 	%f174, %f173, %f170, %p75;
	ld.global.f32 	%f175, [%rd73+-6144];
	setp.lt.f32 	%p76, %f175, 0f00000000;
	neg.f32 	%f176, %f175;
	selp.f32 	%f177, %f176, %f175, %p76;
	setp.lt.f32 	%p77, %f174, %f177;
	selp.f32 	%f178, %f177, %f174, %p77;
	ld.global.f32 	%f179, [%rd73+-5120];
	setp.lt.f32 	%p78, %f179, 0f00000000;
	neg.f32 	%f180, %f179;
	selp.f32 	%f181, %f180, %f179, %p78;
	setp.lt.f32 	%p79, %f178, %f181;
	selp.f32 	%f182, %f181, %f178, %p79;
	ld.global.f32 	%f183, [%rd73+-4096];
	setp.lt.f32 	%p80, %f183, 0f00000000;
	neg.f32 	%f184, %f183;
	selp.f32 	%f185, %f184, %f183, %p80;
	setp.lt.f32 	%p81, %f182, %f185;
	selp.f32 	%f186, %f185, %f182, %p81;
	ld.global.f32 	%f187, [%rd73+-3072];
	setp.lt.f32 	%p82, %f187, 0f00000000;
	neg.f32 	%f188, %f187;
	selp.f32 	%f189, %f188, %f187, %p82;
	setp.lt.f32 	%p83, %f186, %f189;
	selp.f32 	%f190, %f189, %f186, %p83;
	ld.global.f32 	%f191, [%rd73+-2048];
	setp.lt.f32 	%p84, %f191, 0f00000000;
	neg.f32 	%f192, %f191;
	selp.f32 	%f193, %f192, %f191, %p84;
	setp.lt.f32 	%p85, %f190, %f193;
	selp.f32 	%f194, %f193, %f190, %p85;
	ld.global.f32 	%f195, [%rd73+-1024];
	setp.lt.f32 	%p86, %f195, 0f00000000;
	neg.f32 	%f196, %f195;
	selp.f32 	%f197, %f196, %f195, %p86;
	setp.lt.f32 	%p87, %f194, %f197;
	selp.f32 	%f198, %f197, %f194, %p87;
	ld.global.f32 	%f199, [%rd73];
	setp.lt.f32 	%p88, %f199, 0f00000000;
	neg.f32 	%f200, %f199;
	selp.f32 	%f201, %f200, %f199, %p88;
	setp.lt.f32 	%p89, %f198, %f201;
	selp.f32 	%f202, %f201, %f198, %p89;
	ld.global.f32 	%f203, [%rd73+1024];
	setp.lt.f32 	%p90, %f203, 0f00000000;
	neg.f32 	%f204, %f203;
	selp.f32 	%f205, %f204, %f203, %p90;
	setp.lt.f32 	%p91, %f202, %f205;
	selp.f32 	%f206, %f205, %f202, %p91;
	ld.global.f32 	%f207, [%rd73+2048];
	setp.lt.f32 	%p92, %f207, 0f00000000;
	neg.f32 	%f208, %f207;
	selp.f32 	%f209, %f208, %f207, %p92;
	setp.lt.f32 	%p93, %f206, %f209;
	selp.f32 	%f210, %f209, %f206, %p93;
	ld.global.f32 	%f211, [%rd73+3072];
	setp.lt.f32 	%p94, %f211, 0f00000000;
	neg.f32 	%f212, %f211;
	selp.f32 	%f213, %f212, %f211, %p94;
	setp.lt.f32 	%p95, %f210, %f213;
	selp.f32 	%f214, %f213, %f210, %p95;
	ld.global.f32 	%f215, [%rd73+4096];
	setp.lt.f32 	%p96, %f215, 0f00000000;
	neg.f32 	%f216, %f215;
	selp.f32 	%f217, %f216, %f215, %p96;
	setp.lt.f32 	%p97, %f214, %f217;
	selp.f32 	%f218, %f217, %f214, %p97;
	ld.global.f32 	%f219, [%rd73+5120];
	setp.lt.f32 	%p98, %f219, 0f00000000;
	neg.f32 	%f220, %f219;
	selp.f32 	%f221, %f220, %f219, %p98;
	setp.lt.f32 	%p99, %f218, %f221;
	selp.f32 	%f222, %f221, %f218, %p99;
	ld.global.f32 	%f223, [%rd73+6144];
	setp.lt.f32 	%p100, %f223, 0f00000000;
	neg.f32 	%f224, %f223;
	selp.f32 	%f225, %f224, %f223, %p100;
	setp.lt.f32 	%p101, %f222, %f225;
	selp.f32 	%f226, %f225, %f222, %p101;
	ld.global.f32 	%f227, [%rd73+7168];
	setp.lt.f32 	%p102, %f227, 0f00000000;
	neg.f32 	%f228, %f227;
	selp.f32 	%f229, %f228, %f227, %p102;
	setp.lt.f32 	%p103, %f226, %f229;
	selp.f32 	%f517, %f229, %f226, %p103;
	add.s32 	%r202, %r202, 4096;
	add.s32 	%r200, %r200, 16;
	add.s64 	%rd73, %rd73, 16384;
	setp.ne.s32 	%p104, %r200, 0;
	@%p104 bra 	$L__BB11_32;
$L__BB11_33:
	setp.eq.s32 	%p105, %r35, 0;
	@%p105 bra 	$L__BB11_42;
	and.b32  	%r42, %r34, 7;
	setp.lt.u32 	%p106, %r35, 8;
	@%p106 bra 	$L__BB11_36;
	cvt.u64.u32 	%rd40, %r202;
	add.s64 	%rd41, %rd75, %rd40;
	shl.b64 	%rd42, %rd41, 2;
	add.s64 	%rd43, %rd2, %rd42;
	ld.global.f32 	%f231, [%rd43];
	setp.lt.f32 	%p107, %f231, 0f00000000;
	neg.f32 	%f232, %f231;
	selp.f32 	%f233, %f232, %f231, %p107;
	setp.lt.f32 	%p108, %f517, %f233;
	selp.f32 	%f234, %f233, %f517, %p108;
	ld.global.f32 	%f235, [%rd43+1024];
	setp.lt.f32 	%p109, %f235, 0f00000000;
	neg.f32 	%f236, %f235;
	selp.f32 	%f237, %f236, %f235, %p109;
	setp.lt.f32 	%p110, %f234, %f237;
	selp.f32 	%f238, %f237, %f234, %p110;
	ld.global.f32 	%f239, [%rd43+2048];
	setp.lt.f32 	%p111, %f239, 0f00000000;
	neg.f32 	%f240, %f239;
	selp.f32 	%f241, %f240, %f239, %p111;
	setp.lt.f32 	%p112, %f238, %f241;
	selp.f32 	%f242, %f241, %f238, %p112;
	ld.global.f32 	%f243, [%rd43+3072];
	setp.lt.f32 	%p113, %f243, 0f00000000;
	neg.f32 	%f244, %f243;
	selp.f32 	%f245, %f244, %f243, %p113;
	setp.lt.f32 	%p114, %f242, %f245;
	selp.f32 	%f246, %f245, %f242, %p114;
	ld.global.f32 	%f247, [%rd43+4096];
	setp.lt.f32 	%p115, %f247, 0f00000000;
	neg.f32 	%f248, %f247;
	selp.f32 	%f249, %f248, %f247, %p115;
	setp.lt.f32 	%p116, %f246, %f249;
	selp.f32 	%f250, %f249, %f246, %p116;
	ld.global.f32 	%f251, [%rd43+5120];
	setp.lt.f32 	%p117, %f251, 0f00000000;
	neg.f32 	%f252, %f251;
	selp.f32 	%f253, %f252, %f251, %p117;
	setp.lt.f32 	%p118, %f250, %f253;
	selp.f32 	%f254, %f253, %f250, %p118;
	ld.global.f32 	%f255, [%rd43+6144];
	setp.lt.f32 	%p119, %f255, 0f00000000;
	neg.f32 	%f256, %f255;
	selp.f32 	%f257, %f256, %f255, %p119;
	setp.lt.f32 	%p120, %f254, %f257;
	selp.f32 	%f258, %f257, %f254, %p120;
	ld.global.f32 	%f259, [%rd43+7168];
	setp.lt.f32 	%p121, %f259, 0f00000000;
	neg.f32 	%f260, %f259;
	selp.f32 	%f261, %f260, %f259, %p121;
	setp.lt.f32 	%p122, %f258, %f261;
	selp.f32 	%f517, %f261, %f258, %p122;
	add.s32 	%r202, %r202, 2048;
$L__BB11_36:
	setp.eq.s32 	%p123, %r42, 0;
	@%p123 bra 	$L__BB11_42;
	setp.lt.u32 	%p124, %r42, 4;
	@%p124 bra 	$L__BB11_39;
	cvt.u64.u32 	%rd44, %r202;
	add.s64 	%rd45, %rd75, %rd44;
	shl.b64 	%rd46, %rd45, 2;
	add.s64 	%rd47, %rd2, %rd46;
	ld.global.f32 	%f263, [%rd47];
	setp.lt.f32 	%p125, %f263, 0f00000000;
	neg.f32 	%f264, %f263;
	selp.f32 	%f265, %f264, %f263, %p125;
	setp.lt.f32 	%p126, %f517, %f265;
	selp.f32 	%f266, %f265, %f517, %p126;
	ld.global.f32 	%f267, [%rd47+1024];
	setp.lt.f32 	%p127, %f267, 0f00000000;
	neg.f32 	%f268, %f267;
	selp.f32 	%f269, %f268, %f267, %p127;
	setp.lt.f32 	%p128, %f266, %f269;
	selp.f32 	%f270, %f269, %f266, %p128;
	ld.global.f32 	%f271, [%rd47+2048];
	setp.lt.f32 	%p129, %f271, 0f00000000;
	neg.f32 	%f272, %f271;
	selp.f32 	%f273, %f272, %f271, %p129;
	setp.lt.f32 	%p130, %f270, %f273;
	selp.f32 	%f274, %f273, %f270, %p130;
	ld.global.f32 	%f275, [%rd47+3072];
	setp.lt.f32 	%p131, %f275, 0f00000000;
	neg.f32 	%f276, %f275;
	selp.f32 	%f277, %f276, %f275, %p131;
	setp.lt.f32 	%p132, %f274, %f277;
	selp.f32 	%f517, %f277, %f274, %p132;
	add.s32 	%r202, %r202, 1024;
$L__BB11_39:
	and.b32  	%r79, %r34, 3;
	setp.eq.s32 	%p133, %r79, 0;
	@%p133 bra 	$L__BB11_42;
	cvt.u64.u32 	%rd48, %r202;
	add.s64 	%rd49, %rd48, %rd74;
	shl.b64 	%rd50, %rd49, 2;
	add.s64 	%rd77, %rd2, %rd50;
	cvt.u16.u32 	%rs1, %r198;
	shr.u16 	%rs2, %rs1, 8;
	add.s16 	%rs3, %rs2, 1;
	cvt.u32.u16 	%r80, %rs3;
	and.b32  	%r81, %r80, 3;
	neg.s32 	%r205, %r81;
$L__BB11_41:
	.pragma "nounroll";
	ld.global.f32 	%f278, [%rd77];
	setp.lt.f32 	%p134, %f278, 0f00000000;
	neg.f32 	%f279, %f278;
	selp.f32 	%f280, %f279, %f278, %p134;
	setp.lt.f32 	%p135, %f517, %f280;
	selp.f32 	%f517, %f280, %f517, %p135;
	add.s64 	%rd77, %rd77, 1024;
	add.s32 	%r205, %r205, 1;
	setp.ne.s32 	%p136, %r205, 0;
	@%p136 bra 	$L__BB11_41;
$L__BB11_42:
	// begin inline asm
	mov.u32 %r82, %laneid;
	// end inline asm
	mov.b32 	%r84, %f517;
	mov.b32 	%r85, 1;
	mov.b32 	%r106, 31;
	mov.b32 	%r107, -1;
	// begin inline asm
	shfl.sync.down.b32 %r83, %r84, %r85, %r106, %r107;
	// end inline asm
	mov.b32 	%f281, %r83;
	setp.gt.s32 	%p137, %r82, 30;
	setp.lt.f32 	%p138, %f517, %f281;
	selp.f32 	%f282, %f281, %f517, %p138;
	selp.f32 	%f283, %f517, %f282, %p137;
	mov.b32 	%r89, %f283;
	mov.b32 	%r90, 2;
	// begin inline asm
	shfl.sync.down.b32 %r88, %r89, %r90, %r106, %r107;
	// end inline asm
	mov.b32 	%f284, %r88;
	setp.gt.s32 	%p139, %r82, 29;
	setp.lt.f32 	%p140, %f283, %f284;
	selp.f32 	%f285, %f284, %f283, %p140;
	selp.f32 	%f286, %f283, %f285, %p139;
	mov.b32 	%r94, %f286;
	mov.b32 	%r95, 4;
	// begin inline asm
	shfl.sync.down.b32 %r93, %r94, %r95, %r106, %r107;
	// end inline asm
	mov.b32 	%f287, %r93;
	setp.gt.s32 	%p141, %r82, 27;
	setp.lt.f32 	%p142, %f286, %f287;
	selp.f32 	%f288, %f287, %f286, %p142;
	selp.f32 	%f289, %f286, %f288, %p141;
	mov.b32 	%r99, %f289;
	mov.b32 	%r100, 8;
	// begin inline asm
	shfl.sync.down.b32 %r98, %r99, %r100, %r106, %r107;
	// end inline asm
	mov.b32 	%f290, %r98;
	setp.gt.s32 	%p143, %r82, 23;
	setp.lt.f32 	%p144, %f289, %f290;
	selp.f32 	%f291, %f290, %f289, %p144;
	selp.f32 	%f292, %f289, %f291, %p143;
	mov.b32 	%r104, %f292;
	mov.b32 	%r105, 16;
	// begin inline asm
	shfl.sync.down.b32 %r103, %r104, %r105, %r106, %r107;
	// end inline asm
	mov.b32 	%f293, %r103;
	setp.gt.s32 	%p145, %r82, 15;
	setp.lt.f32 	%p146, %f292, %f293;
	selp.f32 	%f37, %f293, %f292, %p146;
	selp.f32 	%f518, %f292, %f37, %p145;
	setp.ne.s32 	%p147, %r82, 0;
	@%p147 bra 	$L__BB11_44;
	shr.u32 	%r108, %r27, 3;
	and.b32  	%r109, %r108, 124;
	mov.u32 	%r110, _ZZN3cub18CUB_300001_SM_10006detail6reduce18DeviceReduceKernelINS2_10policy_hubIfyN4cuda3__47maximumIfEEE10Policy1000EN6thrust24THRUST_300001_SM_1000_NS10device_ptrIfEEyS8_f14absolute_valueEEvT0_PT3_T1_NS0_13GridEvenShareISJ_EET2_T4_E12temp_storage;
	add.s32 	%r111, %r110, %r109;
	st.shared.f32 	[%r111+8], %f37;
$L__BB11_44:
	bar.sync 	0;
	setp.ne.s32 	%p148, %r27, 0;
	@%p148 bra 	$L__BB11_46;
	ld.shared.f32 	%f294, [_ZZN3cub18CUB_300001_SM_10006detail6reduce18DeviceReduceKernelINS2_10policy_hubIfyN4cuda3__47maximumIfEEE10Policy1000EN6thrust24THRUST_300001_SM_1000_NS10device_ptrIfEEyS8_f14absolute_valueEEvT0_PT3_T1_NS0_13GridEvenShareISJ_EET2_T4_E12temp_storage+12];
	setp.lt.f32 	%p149, %f518, %f294;
	selp.f32 	%f295, %f294, %f518, %p149;
	ld.shared.f32 	%f296, [_ZZN3cub18CUB_300001_SM_10006detail6reduce18DeviceReduceKernelINS2_10policy_hubIfyN4cuda3__47maximumIfEEE10Policy1000EN6thrust24THRUST_300001_SM_1000_NS10device_ptrIfEEyS8_f14absolute_valueEEvT0_PT3_T1_NS0_13GridEvenShareISJ_EET2_T4_E12temp_storage+16];
	setp.lt.f32 	%p150, %f295, %f296;
	selp.f32 	%f297, %f296, %f295, %p150;
	ld.shared.f32 	%f298, [_ZZN3cub18CUB_300001_SM_10006detail6reduce18DeviceReduceKernelINS2_10policy_hubIfyN4cuda3__47maximumIfEEE10Policy1000EN6thrust24THRUST_300001_SM_1000_NS10device_ptrIfEEyS8_f14absolute_valueEEvT0_PT3_T1_NS0_13GridEvenShareISJ_EET2_T4_E12temp_storage+20];
	setp.lt.f32 	%p151, %f297, %f298;
	selp.f32 	%f299, %f298, %f297, %p151;
	ld.shared.f32 	%f300, [_ZZN3cub18CUB_300001_SM_10006detail6reduce18DeviceReduceKernelINS2_10policy_hubIfyN4cuda3__47maximumIfEEE10Policy1000EN6thrust24THRUST_300001_SM_1000_NS10device_ptrIfEEyS8_f14absolute_valueEEvT0_PT3_T1_NS0_13GridEvenShareISJ_EET2_T4_E12temp_storage+24];
	setp.lt.f32 	%p152, %f299, %f300;
	selp.f32 	%f301, %f300, %f299, %p152;
	ld.shared.f32 	%f302, [_ZZN3cub18CUB_300001_SM_10006detail6reduce18DeviceReduceKernelINS2_10policy_hubIfyN4cuda3__47maximumIfEEE10Policy1000EN6thrust24THRUST_300001_SM_1000_NS10device_ptrIfEEyS8_f14absolute_valueEEvT0_PT3_T1_NS0_13GridEvenShareISJ_EET2_T4_E12temp_storage+28];
	setp.lt.f32 	%p153, %f301, %f302;
	selp.f32 	%f303, %f302, %f301, %p153;
	ld.shared.f32 	%f304, [_ZZN3cub18CUB_300001_SM_10006detail6reduce18DeviceReduceKernelINS2_10policy_hubIfyN4cuda3__47maximumIfEEE10Policy1000EN6thrust24THRUST_300001_SM_1000_NS10device_ptrIfEEyS8_f14absolute_valueEEvT0_PT3_T1_NS0_13GridEvenShareISJ_EET2_T4_E12temp_storage+32];
	setp.lt.f32 	%p154, %f303, %f304;
	selp.f32 	%f305, %f304, %f303, %p154;
	ld.shared.f32 	%f306, [_ZZN3cub18CUB_300001_SM_10006detail6reduce18DeviceReduceKernelINS2_10policy_hubIfyN4cuda3__47maximumIfEEE10Policy1000EN6thrust24THRUST_300001_SM_1000_NS10device_ptrIfEEyS8_f14absolute_valueEEvT0_PT3_T1_NS0_13GridEvenShareISJ_EET2_T4_E12temp_storage+36];
	setp.lt.f32 	%p155, %f305, %f306;
	selp.f32 	%f518, %f306, %f305, %p155;
$L__BB11_46:
	mov.u32 	%r189, %tid.x;
	setp.ne.s32 	%p272, %r189, 0;
	@%p272 bra 	$L__BB11_48;
	ld.param.u64 	%rd71, [_ZN3cub18CUB_300001_SM_10006detail6reduce18DeviceReduceKernelINS2_10policy_hubIfyN4cuda3__47maximumIfEEE10Policy1000EN6thrust24THRUST_300001_SM_1000_NS10device_ptrIfEEyS8_f14absolute_valueEEvT0_PT3_T1_NS0_13GridEvenShareISJ_EET2_T4__param_1];
	cvta.to.global.u64 	%rd68, %rd71;
	mul.wide.u32 	%rd69, %r2, 4;
	add.s64 	%rd70, %rd68, %rd69;
	st.global.f32 	[%rd70], %f518;
$L__BB11_48:
	ret;

}
	// .globl	_ZN3cub18CUB_300001_SM_10006detail6reduce28DeviceReduceSingleTileKernelINS2_10policy_hubIfyN4cuda3__47maximumIfEEE10Policy1000EPfPdiS8_dfNS5_3std3__410__identityEEEvT0_T1_T2_T3_T4_T6_
.visible .entry _ZN3cub18CUB_300001_SM_10006detail6reduce28DeviceReduceSingleTileKernelINS2_10policy_hubIfyN4cuda3__47maximumIfEEE10Policy1000EPfPdiS8_dfNS5_3std3__410__identityEEEvT0_T1_T2_T3_T4_T6_(
	.param .u64 .ptr .align 1 _ZN3cub18CUB_300001_SM_10006detail6reduce28DeviceReduceSingleTileKernelINS2_10policy_hubIfyN4cuda3__47maximumIfEEE10Policy1000EPfPdiS8_dfNS5_3std3__410__identityEEEvT0_T1_T2_T3_T4_T6__param_0,
	.param .u64 .ptr .align 1 _ZN3cub18CUB_300001_SM_10006detail6reduce28DeviceReduceSingleTileKernelINS2_10policy_hubIfyN4cuda3__47maximumIfEEE10Policy1000EPfPdiS8_dfNS5_3std3__410__identityEEEvT0_T1_T2_T3_T4_T6__param_1,
	.param .u32 _ZN3cub18CUB_300001_SM_10006detail6reduce28DeviceReduceSingleTileKernelINS2_10policy_hubIfyN4cuda3__47maximumIfEEE10Policy1000EPfPdiS8_dfNS5_3std3__410__identityEEEvT0_T1_T2_T3_T4_T6__param_2,
	.param .align 1 .b8 _ZN3cub18CUB_300001_SM_10006detail6reduce28DeviceReduceSingleTileKernelINS2_10policy_hubIfyN4cuda3__47maximumIfEEE10Policy1000EPfPdiS8_dfNS5_3std3__410__identityEEEvT0_T1_T2_T3_T4_T6__param_3[1],
	.param .f64 _ZN3cub18CUB_300001_SM_10006detail6reduce28DeviceReduceSingleTileKernelINS2_10policy_hubIfyN4cuda3__47maximumIfEEE10Policy1000EPfPdiS8_dfNS5_3std3__410__identityEEEvT0_T1_T2_T3_T4_T6__param_4,
	.param .align 1 .b8 _ZN3cub18CUB_300001_SM_10006detail6reduce28DeviceReduceSingleTileKernelINS2_10policy_hubIfyN4cuda3__47maximumIfEEE10Policy1000EPfPdiS8_dfNS5_3std3__410__identityEEEvT0_T1_T2_T3_T4_T6__param_5[1]
)
.maxntid 256
.minnctapersm 1
{
	.reg .pred 	%p<252>;
	.reg .b32 	%r<407>;
	.reg .b32 	%f<445>;
	.reg .b64 	%rd<125>;
	.reg .b64 	%fd<3>;
	// demoted variable
	.shared .align 4 .b8 _ZZN3cub18CUB_300001_SM_10006detail6reduce28DeviceReduceSingleTileKernelINS2_10policy_hubIfyN4cuda3__47maximumIfEEE10Policy1000EPfPdiS8_dfNS5_3std3__410__identityEEEvT0_T1_T2_T3_T4_T6_E12temp_storage[44];
	ld.param.u64 	%rd16, [_ZN3cub18CUB_300001_SM_10006detail6reduce28DeviceReduceSingleTileKernelINS2_10policy_hubIfyN4cuda3__47maximumIfEEE10Policy1000EPfPdiS8_dfNS5_3std3__410__identityEEEvT0_T1_T2_T3_T4_T6__param_0];
	ld.param.u64 	%rd17, [_ZN3cub18CUB_300001_SM_10006detail6reduce28DeviceReduceSingleTileKernelINS2_10policy_hubIfyN4cuda3__47maximumIfEEE10Policy1000EPfPdiS8_dfNS5_3std3__410__identityEEEvT0_T1_T2_T3_T4_T6__param_1];
	ld.param.u32 	%r67, [_ZN3cub18CUB_300001_SM_10006detail6reduce28DeviceReduceSingleTileKernelINS2_10policy_hubIfyN4cuda3__47maximumIfEEE10Policy1000EPfPdiS8_dfNS5_3std3__410__identityEEEvT0_T1_T2_T3_T4_T6__param_2];
	ld.param.f64 	%fd1, [_ZN3cub18CUB_300001_SM_10006detail6reduce28DeviceReduceSingleTileKernelINS2_10policy_hubIfyN4cuda3__47maximumIfEEE10Policy1000EPfPdiS8_dfNS5_3std3__410__identityEEEvT0_T1_T2_T3_T4_T6__param_4];
	cvta.to.global.u64 	%rd1, %rd17;
	setp.ne.s32 	%p1, %r67, 0;
	@%p1 bra 	$L__BB12_3;
	mov.u32 	%r380, %tid.x;
	setp.ne.s32 	%p251, %r380, 0;
	@%p251 bra 	$L__BB12_74;
	st.global.f64 	[%rd1], %fd1;
	bra.uni 	$L__BB12_74;
$L__BB12_3:
	and.b64  	%rd18, %rd16, 15;
	setp.ne.s64 	%p2, %rd18, 0;
	@%p2 bra 	$L__BB12_38;
	setp.gt.s32 	%p126, %r67, 4095;
	@%p126 bra 	$L__BB12_22;
	mov.u32 	%r1, %tid.x;
	setp.ge.s32 	%p191, %r1, %r67;
	mov.f32 	%f423, 0f00000000;
	mov.u32 	%r384, %r1;
	@%p191 bra 	$L__BB12_7;
	mul.wide.u32 	%rd113, %r1, 4;
	add.s64 	%rd112, %rd16, %rd113;
	// begin inline asm
	ld.global.nc.u32 %r300, [%rd112];
	// end inline asm
	mov.b32 	%f423, %r300;
	add.s32 	%r384, %r1, 256;
$L__BB12_7:
	setp.ge.s32 	%p192, %r384, %r67;
	@%p192 bra 	$L__BB12_13;
	not.b32 	%r301, %r384;
	add.s32 	%r4, %r67, %r301;
	and.b32  	%r302, %r4, 768;
	setp.eq.s32 	%p193, %r302, 768;
	@%p193 bra 	$L__BB12_11;
	mul.wide.u32 	%rd114, %r384, 4;
	add.s64 	%rd121, %rd16, %rd114;
	shr.u32 	%r303, %r4, 8;
	add.s32 	%r304, %r303, 1;
	and.b32  	%r305, %r304, 3;
	neg.s32 	%r382, %r305;
$L__BB12_10:
	.pragma "nounroll";
	// begin inline asm
	ld.global.nc.u32 %r306, [%rd121];
	// end inline asm
	mov.b32 	%f335, %r306;
	setp.lt.f32 	%p194, %f423, %f335;
	selp.f32 	%f423, %f335, %f423, %p194;
	add.s32 	%r384, %r384, 256;
	add.s64 	%rd121, %rd121, 1024;
	add.s32 	%r382, %r382, 1;
	setp.ne.s32 	%p195, %r382, 0;
	@%p195 bra 	$L__BB12_10;
$L__BB12_11:
	setp.lt.u32 	%p196, %r4, 768;
	@%p196 bra 	$L__BB12_13;
$L__BB12_12:
	mul.wide.s32 	%rd120, %r384, 4;
	add.s64 	%rd116, %rd16, %rd120;
	// begin inline asm
	ld.global.nc.u32 %r307, [%rd116];
	// end inline asm
	mov.b32 	%f336, %r307;
	setp.lt.f32 	%p197, %f423, %f336;
	selp.f32 	%f337, %f336, %f423, %p197;
	add.s64 	%rd117, %rd116, 1024;
	// begin inline asm
	ld.global.nc.u32 %r308, [%rd117];
	// end inline asm
	mov.b32 	%f338, %r308;
	setp.lt.f32 	%p198, %f337, %f338;
	selp.f32 	%f339, %f338, %f337, %p198;
	add.s64 	%rd118, %rd116, 2048;
	// begin inline asm
	ld.global.nc.u32 %r309, [%rd118];
	// end inline asm
	mov.b32 	%f340, %r309;
	setp.lt.f32 	%p199, %f339, %f340;
	selp.f32 	%f341, %f340, %f339, %p199;
	add.s64 	%rd119, %rd116, 3072;
	// begin inline asm
	ld.global.nc.u32 %r310, [%rd119];
	// end inline asm
	mov.b32 	%f342, %r310;
	setp.lt.f32 	%p200, %f341, %f342;
	selp.f32 	%f423, %f342, %f341, %p200;
	add.s32 	%r384, %r384, 1024;
	setp.lt.s32 	%p201, %r384, %r67;
	@%p201 bra 	$L__BB12_12;
$L__BB12_13:
	setp.lt.s32 	%p202, %r67, 256;
	@%p202 bra 	$L__BB12_18;
	// begin inline asm
	mov.u32 %r349, %laneid;
	// end inline asm
	mov.b32 	%r351, %f423;
	mov.b32 	%r352, 1;
	mov.b32 	%r373, 31;
	mov.b32 	%r374, -1;
	// begin inline asm
	shfl.sync.down.b32 %r350, %r351, %r352, %r373, %r374;
	// end inline asm
	mov.b32 	%f390, %r350;
	setp.gt.s32 	%p230, %r349, 30;
	setp.lt.f32 	%p231, %f423, %f390;
	selp.f32 	%f391, %f390, %f423, %p231;
	selp.f32 	%f392, %f423, %f391, %p230;
	mov.b32 	%r356, %f392;
	mov.b32 	%r357, 2;
	// begin inline asm
	shfl.sync.down.b32 %r355, %r356, %r357, %r373, %r374;
	// end inline asm
	mov.b32 	%f393, %r355;
	setp.gt.s32 	%p232, %r349, 29;
	setp.lt.f32 	%p233, %f392, %f393;
	selp.f32 	%f394, %f393, %f392, %p233;
	selp.f32 	%f395, %f392, %f394, %p232;
	mov.b32 	%r361, %f395;
	mov.b32 	%r362, 4;
	// begin inline asm
	shfl.sync.down.b32 %r360, %r361, %r362, %r373, %r374;
	// end inline asm
	mov.b32 	%f396, %r360;
	setp.gt.s32 	%p234, %r349, 27;
	setp.lt.f32 	%p235, %f395, %f396;
	selp.f32 	%f397, %f396, %f395, %p235;
	selp.f32 	%f398, %f395, %f397, %p234;
	mov.b32 	%r366, %f398;
	mov.b32 	%r367, 8;
	// begin inline asm
	shfl.sync.down.b32 %r365, %r366, %r367, %r373, %r374;
	// end inline asm
	mov.b32 	%f399, %r365;
	setp.gt.s32 	%p236, %r349, 23;
	setp.lt.f32 	%p237, %f398, %f399;
	selp.f32 	%f400, %f399, %f398, %p237;
	selp.f32 	%f401, %f398, %f400, %p236;
	mov.b32 	%r371, %f401;
	mov.b32 	%r372, 16;
	// begin inline asm
	shfl.sync.down.b32 %r370, %r371, %r372, %r373, %r374;
	// end inline asm
	mov.b32 	%f402, %r370;
	setp.gt.s32 	%p238, %r349, 15;
	setp.lt.f32 	%p239, %f401, %f402;
	selp.f32 	%f10, %f402, %f401, %p239;
	selp.f32 	%f444, %f401, %f10, %p238;
	setp.ne.s32 	%p240, %r349, 0;
	@%p240 bra 	$L__BB12_16;
	shr.u32 	%r375, %r1, 3;
	and.b32  	%r376, %r375, 124;
	mov.u32 	%r377, _ZZN3cub18CUB_300001_SM_10006detail6reduce28DeviceReduceSingleTileKernelINS2_10policy_hubIfyN4cuda3__47maximumIfEEE10Policy1000EPfPdiS8_dfNS5_3std3__410__identityEEEvT0_T1_T2_T3_T4_T6_E12temp_storage;
	add.s32 	%r378, %r377, %r376;
	st.shared.f32 	[%r378+8], %f10;
$L__BB12_16:
	bar.sync 	0;
	setp.ne.s32 	%p241, %r1, 0;
	@%p241 bra 	$L__BB12_72;
	ld.shared.f32 	%f403, [_ZZN3cub18CUB_300001_SM_10006detail6reduce28DeviceReduceSingleTileKernelINS2_10policy_hubIfyN4cuda3__47maximumIfEEE10Policy1000EPfPdiS8_dfNS5_3std3__410__identityEEEvT0_T1_T2_T3_T4_T6_E12temp_storage+12];
	setp.lt.f32 	%p242, %f444, %f403;
	selp.f32 	%f404, %f403, %f444, %p242;
	ld.shared.f32 	%f405, [_ZZN3cub18CUB_300001_SM_10006detail6reduce28DeviceReduceSingleTileKernelINS2_10policy_hubIfyN4cuda3__47maximumIfEEE10Policy1000EPfPdiS8_dfNS5_3std3__410__identityEEEvT0_T1_T2_T3_T4_T6_E12temp_storage+16];
	setp.lt.f32 	%p243, %f404, %f405;
	selp.f32 	%f406, %f405, %f404, %p243;
	ld.shared.f32 	%f407, [_ZZN3cub18CUB_300001_SM_10006detail6reduce28DeviceReduceSingleTileKernelINS2_10policy_hubIfyN4cuda3__47maximumIfEEE10Policy1000EPfPdiS8_dfNS5_3std3__410__identityEEEvT0_T1_T2_T3_T4_T6_E12temp_storage+20];
	setp.lt.f32 	%p244, %f406, %f407;
	selp.f32 	%f408, %f407, %f406, %p244;
	ld.shared.f32 	%f409, [_ZZN3cub18CUB_300001_SM_10006detail6reduce28DeviceReduceSingleTileKernelINS2_10policy_hubIfyN4cuda3__47maximumIfEEE10Policy1000EPfPdiS8_dfNS5_3std3__410__identityEEEvT0_T1_T2_T3_T4_T6_E12temp_storage+24];
	setp.lt.f32 	%p245, %f408, %f409;
	selp.f32 	%f410, %f409, %f408, %p245;
	ld.shared.f32 	%f411, [_ZZN3cub18CUB_300001_SM_10006detail6reduce28DeviceReduceSingleTileKernelINS2_10policy_hubIfyN4cuda3__47maximumIfEEE10Policy1000EPfPdiS8_dfNS5_3std3__410__identityEEEvT0_T1_T2_T3_T4_T6_E12temp_storage+28];
	setp.lt.f32 	%p246, %f410, %f411;
	selp.f32 	%f412, %f411, %f410, %p246;
	ld.shared.f32 	%f413, [_ZZN3cub18CUB_300001_SM_10006detail6reduce28DeviceReduceSingleTileKernelINS2_10policy_hubIfyN4cuda3__47maximumIfEEE10Policy1000EPfPdiS8_dfNS5_3std3__410__identityEEEvT0_T1_T2_T3_T4_T6_E12temp_storage+32];
	setp.lt.f32 	%p247, %f412, %f413;
	selp.f32 	%f414, %f413, %f412, %p247;
	ld.shared.f32 	%f415, [_ZZN3cub18CUB_300001_SM_10006detail6reduce28DeviceReduceSingleTileKernelINS2_10policy_hubIfyN4cuda3__47maximumIfEEE10Policy1000EPfPdiS8_dfNS5_3std3__410__identityEEEvT0_T1_T2_T3_T4_T6_E12temp_storage+36];
	setp.lt.f32 	%p248, %f414, %f415;
	selp.f32 	%f444, %f415, %f414, %p248;
	bra.uni 	$L__BB12_72;
$L__BB12_18:
	// begin inline asm
	mov.u32 %r311, %laneid;
	// end inline asm
	and.b32  	%r337, %r1, 992;
	add.s32 	%r338, %r337, 32;
	setp.gt.s32 	%p203, %r338, %r67;
	not.b32 	%r339, %r337;
	add.s32 	%r340, %r67, %r339;
	selp.b32 	%r335, %r340, 31, %p203;
	mov.b32 	%r313, %f423;
	mov.b32 	%r314, 1;
	mov.b32 	%r336, -1;
	// begin inline asm
	shfl.sync.down.b32 %r312, %r313, %r314, %r335, %r336;
	// end inline asm
	mov.b32 	%f343, %r312;
	setp.lt.s32 	%p204, %r311, %r335;
	setp.lt.f32 	%p205, %f423, %f343;
	selp.f32 	%f344, %f343, %f423, %p205;
	selp.f32 	%f345, %f344, %f423, %p204;
	mov.b32 	%r318, %f345;
	mov.b32 	%r319, 2;
	// begin inline asm
	shfl.sync.down.b32 %r317, %r318, %r319, %r335, %r336;
	// end inline asm
	mov.b32 	%f346, %r317;
	add.s32 	%r341, %r311, 2;
	setp.gt.s32 	%p206, %r341, %r335;
	setp.lt.f32 	%p207, %f345, %f346;
	selp.f32 	%f347, %f346, %f345, %p207;
	selp.f32 	%f348, %f345, %f347, %p206;
	mov.b32 	%r323, %f348;
	mov.b32 	%r324, 4;
	// begin inline asm
	shfl.sync.down.b32 %r322, %r323, %r324, %r335, %r336;
	// end inline asm
	mov.b32 	%f349, %r322;
	add.s32 	%r342, %r311, 4;
	setp.gt.s32 	%p208, %r342, %r335;
	setp.lt.f32 	%p209, %f348, %f349;
	selp.f32 	%f350, %f349, %f348, %p209;
	selp.f32 	%f351, %f348, %f350, %p208;
	mov.b32 	%r328, %f351;
	mov.b32 	%r329, 8;
	// begin inline asm
	shfl.sync.down.b32 %r327, %r328, %r329, %r335, %r336;
	// end inline asm
	mov.b32 	%f352, %r327;
	add.s32 	%r343, %r311, 8;
	setp.gt.s32 	%p210, %r343, %r335;
	setp.lt.f32 	%p211, %f351, %f352;
	selp.f32 	%f353, %f352, %f351, %p211;
	selp.f32 	%f354, %f351, %f353, %p210;
	mov.b32 	%r333, %f354;
	mov.b32 	%r334, 16;
	// begin inline asm
	shfl.sync.down.b32 %r332, %r333, %r334, %r335, %r336;
	// end inline asm
	mov.b32 	%f355, %r332;
	add.s32 	%r344, %r311, 16;
	setp.gt.s32 	%p212, %r344, %r335;
	setp.lt.f32 	%p213, %f354, %f355;
	selp.f32 	%f356, %f355, %f354, %p213;
	selp.f32 	%f444, %f354, %f356, %p212;
	setp.ne.s32 	%p214, %r311, 0;
	@%p214 bra 	$L__BB12_20;
	shr.u32 	%r345, %r1, 3;
	and.b32  	%r346, %r345, 124;
	mov.u32 	%r347, _ZZN3cub18CUB_300001_SM_10006detail6reduce28DeviceReduceSingleTileKernelINS2_10policy_hubIfyN4cuda3__47maximumIfEEE10Policy1000EPfPdiS8_dfNS5_3std3__410__identityEEEvT0_T1_T2_T3_T4_T6_E12temp_storage;
	add.s32 	%r348, %r347, %r346;
	st.shared.f32 	[%r348+8], %f444;
$L__BB12_20:
	bar.sync 	0;
	setp.ne.s32 	%p215, %r1, 0;
	@%p215 bra 	$L__BB12_72;
	setp.gt.s32 	%p216, %r67, 32;
	ld.shared.f32 	%f357, [_ZZN3cub18CUB_300001_SM_10006detail6reduce28DeviceReduceSingleTileKernelINS2_10policy_hubIfyN4cuda3__47maximumIfEEE10Policy1000EPfPdiS8_dfNS5_3std3__410__identityEEEvT0_T1_T2_T3_T4_T6_E12temp_storage+12];
	setp.lt.f32 	%p217, %f444, %f357;
	selp.f32 	%f359, %f357, %f444, %p217;
	selp.f32 	%f360, %f359, %f444, %p216;
	setp.gt.s32 	%p218, %r67, 64;
	ld.shared.f32 	%f362, [_ZZN3cub18CUB_300001_SM_10006detail6reduce28DeviceReduceSingleTileKernelINS2_10policy_hubIfyN4cuda3__47maximumIfEEE10Policy1000EPfPdiS8_dfNS5_3std3__410__identityEEEvT0_T1_T2_T3_T4_T6_E12temp_storage+16];
	setp.lt.f32 	%p219, %f360, %f362;
	selp.f32 	%f364, %f362, %f360, %p219;
	selp.f32 	%f365, %f364, %f360, %p218;
	setp.gt.s32 	%p220, %r67, 96;
	ld.shared.f32 	%f367, [_ZZN3cub18CUB_300001_SM_10006detail6reduce28DeviceReduceSingleTileKernelINS2_10policy_hubIfyN4cuda3__47maximumIfEEE10Policy1000EPfPdiS8_dfNS5_3std3__410__identityEEEvT0_T1_T2_T3_T4_T6_E12temp_storage+20];
	setp.lt.f32 	%p221, %f365, %f367;
	selp.f32 	%f369, %f367, %f365, %p221;
	selp.f32 	%f370, %f369, %f365, %p220;
	setp.gt.s32 	%p222, %r67, 128;
	ld.shared.f32 	%f372, [_ZZN3cub18CUB_300001_SM_10006detail6reduce28DeviceReduceSingleTileKernelINS2_10policy_hubIfyN4cuda3__47maximumIfEEE10Policy1000EPfPdiS8_dfNS5_3std3__410__identityEEEvT0_T1_T2_T3_T4_T6_E12temp_storage+24];
	setp.lt.f32 	%p223, %f370, %f372;
	selp.f32 	%f374, %f372, %f370, %p223;
	selp.f32 	%f375, %f374, %f370, %p222;
	setp.gt.s32 	%p224, %r67, 160;
	ld.shared.f32 	%f377, [_ZZN3cub18CUB_300001_SM_10006detail6reduce28DeviceReduceSingleTileKernelINS2_10policy_hubIfyN4cuda3__47maximumIfEEE10Policy1000EPfPdiS8_dfNS5_3std3__410__identityEEEvT0_T1_T2_T3_T4_T6_E12temp_storage+28];
	setp.lt.f32 	%p225, %f375, %f377;
	selp.f32 	%f379, %f377, %f375, %p225;
	selp.f32 	%f380, %f379, %f375, %p224;
	setp.gt.s32 	%p226, %r67, 192;
	ld.shared.f32 	%f382, [_ZZN3cub18CUB_300001_SM_10006detail6reduce28DeviceReduceSingleTileKernelINS2_10policy_hubIfyN4cuda3__47maximumIfEEE10Policy1000EPfPdiS8_dfNS5_3std3__410__identityEEEvT0_T1_T2_T3_T4_T6_E12temp_storage+32];
	setp.lt.f32 	%p227, %f380, %f382;
	selp.f32 	%f384, %f382, %f380, %p227;
	selp.f32 	%f385, %f384, %f380, %p226;
	setp.gt.s32 	%p228, %r67, 224;
	ld.shared.f32 	%f387, [_ZZN3cub18CUB_300001_SM_10006detail6reduce28DeviceReduceSingleTileKernelINS2_10policy_hubIfyN4cuda3__47maximumIfEEE10Policy1000EPfPdiS8_dfNS5_3std3__410__identityEEEvT0_T1_T2_T3_T4_T6_E12temp_storage+36];
	setp.lt.f32 	%p229, %f385, %f387;
	selp.f32 	%f389, %f387, %f385, %p229;
	selp.f32 	%f444, %f389, %f385, %p228;
	bra.uni 	$L__BB12_72;
$L__BB12_22:
	mov.u32 	%r13, %tid.x;
	shl.b32 	%r224, %r13, 2;
	mul.wide.u32 	%rd86, %r224, 4;
	add.s64 	%rd76, %rd16, %rd86;
	// begin inline asm
	ld.global.nc.v2.u64 {%rd74, %rd75}, [%rd76];
	// end inline asm
	mov.b64 	{%r225, %r226}, %rd75;
	mov.b64 	{%r227, %r228}, %rd74;
	mov.b32 	%f237, %r228;
	mov.b32 	%f238, %r227;
	mov.b32 	%f239, %r226;
	mov.b32 	%f240, %r225;
	add.s64 	%rd79, %rd76, 4096;
	// begin inline asm
	ld.global.nc.v2.u64 {%rd77, %rd78}, [%rd79];
	// end inline asm
	mov.b64 	{%r229, %r230}, %rd78;
	mov.b64 	{%r231, %r232}, %rd77;
	mov.b32 	%f241, %r232;
	mov.b32 	%f242, %r231;
	mov.b32 	%f243, %r230;
	mov.b32 	%f244, %r229;
	add.s64 	%rd82, %rd76, 8192;
	// begin inline asm
	ld.global.nc.v2.u64 {%rd80, %rd81}, [%rd82];
	// end inline asm
	mov.b64 	{%r233, %r234}, %rd81;
	mov.b64 	{%r235, %r236}, %rd80;
	mov.b32 	%f245, %r236;
	mov.b32 	%f246, %r235;
	mov.b32 	%f247, %r234;
	mov.b32 	%f248, %r233;
	add.s64 	%rd85, %rd76, 12288;
	// begin inline asm
	ld.global.nc.v2.u64 {%rd83, %rd84}, [%rd85];
	// end inline asm
	mov.b64 	{%r237, %r238}, %rd84;
	mov.b64 	{%r239, %r240}, %rd83;
	mov.b32 	%f249, %r240;
	mov.b32 	%f250, %r239;
	mov.b32 	%f251, %r238;
	mov.b32 	%f252, %r237;
	setp.lt.f32 	%p127, %f238, %f237;
	selp.f32 	%f253, %f237, %f238, %p127;
	setp.lt.f32 	%p128, %f240, %f239;
	selp.f32 	%f254, %f239, %f240, %p128;
	setp.lt.f32 	%p129, %f242, %f241;
	selp.f32 	%f255, %f241, %f242, %p129;
	setp.lt.f32 	%p130, %f244, %f243;
	selp.f32 	%f256, %f243, %f244, %p130;
	setp.lt.f32 	%p131, %f246, %f245;
	selp.f32 	%f257, %f245, %f246, %p131;
	setp.lt.f32 	%p132, %f248, %f247;
	selp.f32 	%f258, %f247, %f248, %p132;
	setp.lt.f32 	%p133, %f250, %f249;
	selp.f32 	%f259, %f249, %f250, %p133;
	setp.lt.f32 	%p134, %f252, %f251;
	selp.f32 	%f260, %f251, %f252, %p134;
	setp.lt.f32 	%p135, %f253, %f254;
	selp.f32 	%f261, %f254, %f253, %p135;
	setp.lt.f32 	%p136, %f255, %f256;
	selp.f32 	%f262, %f256, %f255, %p136;
	setp.lt.f32 	%p137, %f257, %f258;
	selp.f32 	%f263, %f258, %f257, %p137;
	setp.lt.f32 	%p138, %f259, %f260;
	selp.f32 	%f264, %f260, %f259, %p138;
	setp.lt.f32 	%p139, %f261, %f262;
	selp.f32 	%f265, %f262, %f261, %p139;
	setp.lt.f32 	%p140, %f263, %f264;
	selp.f32 	%f266, %f264, %f263, %p140;
	setp.lt.f32 	%p141, %f265, %f266;
	selp.f32 	%f430, %f266, %f265, %p141;
	setp.lt.u32 	%p142, %r67, 8192;
	mov.b32 	%r387, 4096;
	@%p142 bra 	$L__BB12_26;
	add.s32 	%r14, %r67, -4096;
	mov.b32 	%r387, 4096;
$L__BB12_24:
	mul.wide.s32 	%rd99, %r387, 4;
	add.s64 	%rd89, %rd76, %rd99;
	// begin inline asm
	ld.global.nc.v2.u64 {%rd87, %rd88}, [%rd89];
	// end inline asm
	mov.b64 	{%r242, %r243}, %rd88;
	mov.b64 	{%r244, %r245}, %rd87;
	mov.b32 	%f267, %r245;
	mov.b32 	%f268, %r244;
	mov.b32 	%f269, %r243;
	mov.b32 	%f270, %r242;
	add.s64 	%rd92, %rd89, 4096;
	// begin inline asm
	ld.global.nc.v2.u64 {%rd90, %rd91}, [%rd92];
	// end inline asm
	mov.b64 	{%r246, %r247}, %rd91;
	mov.b64 	{%r248, %r249}, %rd90;
	mov.b32 	%f271, %r249;
	mov.b32 	%f272, %r248;
	mov.b32 	%f273, %r247;
	mov.b32 	%f274, %r246;
	add.s64 	%rd95, %rd89, 8192;
	// begin inline asm
	ld.global.nc.v2.u64 {%rd93, %rd94}, [%rd95];
	// end inline asm
	mov.b64 	{%r250, %r251}, %rd94;
	mov.b64 	{%r252, %r253}, %rd93;
	mov.b32 	%f275, %r253;
	mov.b32 	%f276, %r252;
	mov.b32 	%f277, %r251;
	mov.b32 	%f278, %r250;
	add.s64 	%rd98, %rd89, 12288;
	// begin inline asm
	ld.global.nc.v2.u64 {%rd96, %rd97}, [%rd98];
	// end inline asm
	mov.b64 	{%r254, %r255}, %rd97;
	mov.b64 	{%r256, %r257}, %rd96;
	mov.b32 	%f279, %r257;
	mov.b32 	%f280, %r256;
	mov.b32 	%f281, %r255;
	mov.b32 	%f282, %r254;
	setp.lt.f32 	%p143, %f430, %f268;
	selp.f32 	%f283, %f268, %f430, %p143;
	setp.lt.f32 	%p144, %f267, %f270;
	selp.f32 	%f284, %f270, %f267, %p144;
	setp.lt.f32 	%p145, %f269, %f272;
	selp.f32 	%f285, %f272, %f269, %p145;
	setp.lt.f32 	%p146, %f271, %f274;
	selp.f32 	%f286, %f274, %f271, %p146;
	setp.lt.f32 	%p147, %f273, %f276;
	selp.f32 	%f287, %f276, %f273, %p147;
	setp.lt.f32 	%p148, %f275, %f278;
	selp.f32 	%f288, %f278, %f275, %p148;
	setp.lt.f32 	%p149, %f277, %f280;
	selp.f32 	%f289, %f280, %f277, %p149;
	setp.lt.f32 	%p150, %f279, %f282;
	selp.f32 	%f290, %f282, %f279, %p150;
	setp.lt.f32 	%p151, %f283, %f284;
	selp.f32 	%f291, %f284, %f283, %p151;
	setp.lt.f32 	%p152, %f285, %f286;
	selp.f32 	%f292, %f286, %f285, %p152;
	setp.lt.f32 	%p153, %f287, %f288;
	selp.f32 	%f293, %f288, %f287, %p153;
	setp.lt.f32 	%p154, %f289, %f290;
	selp.f32 	%f294, %f290, %f289, %p154;
	setp.lt.f32 	%p155, %f291, %f292;
	selp.f32 	%f295, %f292, %f291, %p155;
	setp.lt.f32 	%p156, %f293, %f294;
	selp.f32 	%f296, %f294, %f293, %p156;
	setp.lt.f32 	%p157, %f295, %f296;
	selp.f32 	%f297, %f296, %f295, %p157;
	setp.lt.f32 	%p158, %f297, %f281;
	selp.f32 	%f430, %f281, %f297, %p158;
	sub.s32 	%r258, %r67, %r387;
	setp.lt.s32 	%p159, %r258, 4096;
	@%p159 bra 	$L__BB12_34;
	add.s32 	%r387, %r387, 4096;
	setp.le.s32 	%p160, %r387, %r14;
	@%p160 bra 	$L__BB12_24;
$L__BB12_26:
	setp.le.s32 	%p161, %r67, %r387;
	@%p161 bra 	$L__BB12_34;
	sub.s32 	%r18, %r67, %r387;
	setp.ge.s32 	%p162, %r13, %r18;
	@%p162 bra 	$L__BB12_34;
	not.b32 	%r259, %r13;
	add.s32 	%r260, %r67, %r259;
	sub.s32 	%r19, %r260, %r387;
	and.b32  	%r261, %r19, 768;
	setp.eq.s32 	%p163, %r261, 768;
	mov.u32 	%r391, %r13;
	@%p163 bra 	$L__BB12_31;
	add.s32 	%r389, %r13, %r387;
	shr.u32 	%r262, %r19, 8;
	add.s32 	%r263, %r262, 1;
	and.b32  	%r264, %r263, 3;
	neg.s32 	%r388, %r264;
	mov.u32 	%r391, %r13;
$L__BB12_30:
	.pragma "nounroll";
	mul.wide.u32 	%rd101, %r389, 4;
	add.s64 	%rd100, %rd16, %rd101;
	// begin inline asm
	ld.global.nc.u32 %r265, [%rd100];
	// end inline asm
	mov.b32 	%f299, %r265;
	setp.lt.f32 	%p164, %f430, %f299;
	selp.f32 	%f430, %f299, %f430, %p164;
	add.s32 	%r391, %r391, 256;
	add.s32 	%r389, %r389, 256;
	add.s32 	%r388, %r388, 1;
	setp.ne.s32 	%p165, %r388, 0;
	@%p165 bra 	$L__BB12_30;
$L__BB12_31:
	setp.lt.u32 	%p166, %r19, 768;
	@%p166 bra 	$L__BB12_34;
	cvt.u64.u32 	%rd102, %r391;
	cvt.u64.u32 	%rd103, %r387;
	add.s64 	%rd104, %rd102, %rd103;
	shl.b64 	%rd105, %rd104, 2;
	add.s64 	%rd106, %rd105, %rd16;
	add.s64 	%rd122, %rd106, 2048;
	add.s32 	%r392, %r391, %r387;
$L__BB12_33:
	mul.wide.u32 	%rd111, %r392, 4;
	add.s64 	%rd107, %rd16, %rd111;
	// begin inline asm
	ld.global.nc.u32 %r266, [%rd107];
	// end inline asm
	mov.b32 	%f300, %r266;
	setp.lt.f32 	%p167, %f430, %f300;
	selp.f32 	%f301, %f300, %f430, %p167;
	add.s64 	%rd108, %rd122, -1024;
	// begin inline asm
	ld.global.nc.u32 %r267, [%rd108];
	// end inline asm
	mov.b32 	%f302, %r267;
	setp.lt.f32 	%p168, %f301, %f302;
	selp.f32 	%f303, %f302, %f301, %p168;
	// begin inline asm
	ld.global.nc.u32 %r268, [%rd122];
	// end inline asm
	mov.b32 	%f304, %r268;
	setp.lt.f32 	%p169, %f303, %f304;
	selp.f32 	%f305, %f304, %f303, %p169;
	add.s64 	%rd110, %rd122, 1024;
	// begin inline asm
	ld.global.nc.u32 %r269, [%rd110];
	// end inline asm
	mov.b32 	%f306, %r269;
	setp.lt.f32 	%p170, %f305, %f306;
	selp.f32 	%f430, %f306, %f305, %p170;
	add.s32 	%r391, %r391, 1024;
	add.s64 	%rd122, %rd122, 4096;
	add.s32 	%r392, %r392, 1024;
	setp.lt.s32 	%p171, %r391, %r18;
	@%p171 bra 	$L__BB12_33;
$L__BB12_34:
	// begin inline asm
	mov.u32 %r270, %laneid;
	// end inline asm
	mov.b32 	%r272, %f430;
	mov.b32 	%r273, 1;
	mov.b32 	%r294, 31;
	mov.b32 	%r295, -1;
	// begin inline asm
	shfl.sync.down.b32 %r271, %r272, %r273, %r294, %r295;
	// end inline asm
	mov.b32 	%f307, %r271;
	setp.gt.s32 	%p172, %r270, 30;
	setp.lt.f32 	%p173, %f430, %f307;
	selp.f32 	%f308, %f307, %f430, %p173;
	selp.f32 	%f309, %f430, %f308, %p172;
	mov.b32 	%r277, %f309;
	mov.b32 	%r278, 2;
	// begin inline asm
	shfl.sync.down.b32 %r276, %r277, %r278, %r294, %r295;
	// end inline asm
	mov.b32 	%f310, %r276;
	setp.gt.s32 	%p174, %r270, 29;
	setp.lt.f32 	%p175, %f309, %f310;
	selp.f32 	%f311, %f310, %f309, %p175;
	selp.f32 	%f312, %f309, %f311, %p174;
	mov.b32 	%r282, %f312;
	mov.b32 	%r283, 4;
	// begin inline asm
	shfl.sync.down.b32 %r281, %r282, %r283, %r294, %r295;
	// end inline asm
	mov.b32 	%f313, %r281;
	setp.gt.s32 	%p176, %r270, 27;
	setp.lt.f32 	%p177, %f312, %f313;
	selp.f32 	%f314, %f313, %f312, %p177;
	selp.f32 	%f315, %f312, %f314, %p176;
	mov.b32 	%r287, %f315;
	mov.b32 	%r288, 8;
	// begin inline asm
	shfl.sync.down.b32 %r286, %r287, %r288, %r294, %r295;
	// end inline asm
	mov.b32 	%f316, %r286;
	setp.gt.s32 	%p178, %r270, 23;
	setp.lt.f32 	%p179, %f315, %f316;
	selp.f32 	%f317, %f316, %f315, %p179;
	selp.f32 	%f318, %f315, %f317, %p178;
	mov.b32 	%r292, %f318;
	mov.b32 	%r293, 16;
	// begin inline asm
	shfl.sync.down.b32 %r291, %r292, %r293, %r294, %r295;
	// end inline asm
	mov.b32 	%f319, %r291;
	setp.gt.s32 	%p180, %r270, 15;
	setp.lt.f32 	%p181, %f318, %f319;
	selp.f32 	%f26, %f319, %f318, %p181;
	selp.f32 	%f444, %f318, %f26, %p180;
	setp.ne.s32 	%p182, %r270, 0;
	@%p182 bra 	$L__BB12_36;
	shr.u32 	%r296, %r13, 3;
	and.b32  	%r297, %r296, 124;
	mov.u32 	%r298, _ZZN3cub18CUB_300001_SM_10006detail6reduce28DeviceReduceSingleTileKernelINS2_10policy_hubIfyN4cuda3__47maximumIfEEE10Policy1000EPfPdiS8_dfNS5_3std3__410__identityEEEvT0_T1_T2_T3_T4_T6_E12temp_storage;
	add.s32 	%r299, %r298, %r297;
	st.shared.f32 	[%r299+8], %f26;
$L__BB12_36:
	bar.sync 	0;
	setp.ne.s32 	%p183, %r13, 0;
	@%p183 bra 	$L__BB12_72;
	ld.shared.f32 	%f320, [_ZZN3cub18CUB_300001_SM_10006detail6reduce28DeviceReduceSingleTileKernelINS2_10policy_hubIfyN4cuda3__47maximumIfEEE10Policy1000EPfPdiS8_dfNS5_3std3__410__identityEEEvT0_T1_T2_T3_T4_T6_E12temp_storage+12];
	setp.lt.f32 	%p184, %f444, %f320;
	selp.f32 	%f321, %f320, %f444, %p184;
	ld.shared.f32 	%f322, [_ZZN3cub18CUB_300001_SM_10006detail6reduce28DeviceReduceSingleTileKernelINS2_10policy_hubIfyN4cuda3__47maximumIfEEE10Policy1000EPfPdiS8_dfNS5_3std3__410__identityEEEvT0_T1_T2_T3_T4_T6_E12temp_storage+16];
	setp.lt.f32 	%p185, %f321, %f322;
	selp.f32 	%f323, %f322, %f321, %p185;
	ld.shared.f32 	%f324, [_ZZN3cub18CUB_300001_SM_10006detail6reduce28DeviceReduceSingleTileKernelINS2_10policy_hubIfyN4cuda3__47maximumIfEEE10Policy1000EPfPdiS8_dfNS5_3std3__410__identityEEEvT0_T1_T2_T3_T4_T6_E12temp_storage+20];
	setp.lt.f32 	%p186, %f323, %f324;
	selp.f32 	%f325, %f324, %f323, %p186;
	ld.shared.f32 	%f326, [_ZZN3cub18CUB_300001_SM_10006detail6reduce28DeviceReduceSingleTileKernelINS2_10policy_hubIfyN4cuda3__47maximumIfEEE10Policy1000EPfPdiS8_dfNS5_3std3__410__identityEEEvT0_T1_T2_T3_T4_T6_E12temp_storage+24];
	setp.lt.f32 	%p187, %f325, %f326;
	selp.f32 	%f327, %f326, %f325, %p187;
	ld.shared.f32 	%f328, [_ZZN3cub18CUB_300001_SM_10006detail6reduce28DeviceReduceSingleTileKernelINS2_10policy_hubIfyN4cuda3__47maximumIfEEE10Policy1000EPfPdiS8_dfNS5_3std3__410__identityEEEvT0_T1_T2_T3_T4_T6_E12temp_storage+28];
	setp.lt.f32 	%p188, %f327, %f328;
	selp.f32 	%f329, %f328, %f327, %p188;
	ld.shared.f32 	%f330, [_ZZN3cub18CUB_300001_SM_10006detail6reduce28DeviceReduceSingleTileKernelINS2_10policy_hubIfyN4cuda3__47maximumIfEEE10Policy1000EPfPdiS8_dfNS5_3std3__410__identityEEEvT0_T1_T2_T3_T4_T6_E12temp_storage+32];
	setp.lt.f32 	%p189, %f329, %f330;
	selp.f32 	%f331, %f330, %f329, %p189;
	ld.shared.f32 	%f332, [_ZZN3cub18CUB_300001_SM_10006detail6reduce28DeviceReduceSingleTileKernelINS2_10policy_hubIfyN4cuda3__47maximumIfEEE10Policy1000EPfPdiS8_dfNS5_3std3__410__identityEEEvT0_T1_T2_T3_T4_T6_E12temp_storage+36];
	setp.lt.f32 	%p190, %f331, %f332;
	selp.f32 	%f444, %f332, %f331, %p190;
	bra.uni 	$L__BB12_72;
$L__BB12_38:
	setp.gt.s32 	%p3, %r67, 4095;
	@%p3 bra 	$L__BB12_56;
	mov.u32 	%r34, %tid.x;
	setp.ge.s32 	%p68, %r34, %r67;
	mov.f32 	%f436, 0f00000000;
	mov.u32 	%r397, %r34;
	@%p68 bra 	$L__BB12_41;
	mul.wide.u32 	%rd66, %r34, 4;
	add.s64 	%rd65, %rd16, %rd66;
	// begin inline asm
	ld.global.nc.u32 %r144, [%rd65];
	// end inline asm
	mov.b32 	%f436, %r144;
	add.s32 	%r397, %r34, 256;
$L__BB12_41:
	setp.ge.s32 	%p69, %r397, %r67;
	@%p69 bra 	$L__BB12_47;
	not.b32 	%r145, %r397;
	add.s32 	%r37, %r67, %r145;
	and.b32  	%r146, %r37, 768;
	setp.eq.s32 	%p70, %r146, 768;
	@%p70 bra 	$L__BB12_45;
	mul.wide.u32 	%rd67, %r397, 4;
	add.s64 	%rd123, %rd16, %rd67;
	shr.u32 	%r147, %r37, 8;
	add.s32 	%r148, %r147, 1;
	and.b32  	%r149, %r148, 3;
	neg.s32 	%r395, %r149;
$L__BB12_44:
	.pragma "nounroll";
	// begin inline asm
	ld.global.nc.u32 %r150, [%rd123];
	// end inline asm
	mov.b32 	%f156, %r150;
	setp.lt.f32 	%p71, %f436, %f156;
	selp.f32 	%f436, %f156, %f436, %p71;
	add.s32 	%r397, %r397, 256;
	add.s64 	%rd123, %rd123, 1024;
	add.s32 	%r395, %r395, 1;
	setp.ne.s32 	%p72, %r395, 0;
	@%p72 bra 	$L__BB12_44;
$L__BB12_45:
	setp.lt.u32 	%p73, %r37, 768;
	@%p73 bra 	$L__BB12_47;
$L__BB12_46:
	mul.wide.s32 	%rd73, %r397, 4;
	add.s64 	%rd69, %rd16, %rd73;
	// begin inline asm
	ld.global.nc.u32 %r151, [%rd69];
	// end inline asm
	mov.b32 	%f157, %r151;
	setp.lt.f32 	%p74, %f436, %f157;
	selp.f32 	%f158, %f157, %f436, %p74;
	add.s64 	%rd70, %rd69, 1024;
	// begin inline asm
	ld.global.nc.u32 %r152, [%rd70];
	// end inline asm
	mov.b32 	%f159, %r152;
	setp.lt.f32 	%p75, %f158, %f159;
	selp.f32 	%f160, %f159, %f158, %p75;
	add.s64 	%rd71, %rd69, 2048;
	// begin inline asm
	ld.global.nc.u32 %r153, [%rd71];
	// end inline asm
	mov.b32 	%f161, %r153;
	setp.lt.f32 	%p76, %f160, %f161;
	selp.f32 	%f162, %f161, %f160, %p76;
	add.s64 	%rd72, %rd69, 3072;
	// begin inline asm
	ld.global.nc.u32 %r154, [%rd72];
	// end inline asm
	mov.b32 	%f163, %r154;
	setp.lt.f32 	%p77, %f162, %f163;
	selp.f32 	%f436, %f163, %f162, %p77;
	add.s32 	%r397, %r397, 1024;
	setp.lt.s32 	%p78, %r397, %r67;
	@%p78 bra 	$L__BB12_46;
$L__BB12_47:
	setp.lt.s32 	%p79, %r67, 256;
	@%p79 bra 	$L__BB12_52;
	// begin inline asm
	mov.u32 %r193, %laneid;
	// end inline asm
	mov.b32 	%r195, %f436;
	mov.b32 	%r196, 1;
	mov.b32 	%r217, 31;
	mov.b32 	%r218, -1;
	// begin inline asm
	shfl.sync.down.b32 %r194, %r195, %r196, %r217, %r218;
	// end inline asm
	mov.b32 	%f211, %r194;
	setp.gt.s32 	%p107, %r193, 30;
	setp.lt.f32 	%p108, %f436, %f211;
	selp.f32 	%f212, %f211, %f436, %p108;
	selp.f32 	%f213, %f436, %f212, %p107;
	mov.b32 	%r200, %f213;
	mov.b32 	%r201, 2;
	// begin inline asm
	shfl.sync.down.b32 %r199, %r200, %r201, %r217, %r218;
	// end inline asm
	mov.b32 	%f214, %r199;
	setp.gt.s32 	%p109, %r193, 29;
	setp.lt.f32 	%p110, %f213, %f214;
	selp.f32 	%f215, %f214, %f213, %p110;
	selp.f32 	%f216, %f213, %f215, %p109;
	mov.b32 	%r205, %f216;
	mov.b32 	%r206, 4;
	// begin inline asm
	shfl.sync.down.b32 %r204, %r205, %r206, %r217, %r218;
	// end inline asm
	mov.b32 	%f217, %r204;
	setp.gt.s32 	%p111, %r193, 27;
	setp.lt.f32 	%p112, %f216, %f217;
	selp.f32 	%f218, %f217, %f216, %p112;
	selp.f32 	%f219, %f216, %f218, %p111;
	mov.b32 	%r210, %f219;
	mov.b32 	%r211, 8;
	// begin inline asm
	shfl.sync.down.b32 %r209, %r210, %r211, %r217, %r218;
	// end inline asm
	mov.b32 	%f220, %r209;
	setp.gt.s32 	%p113, %r193, 23;
	setp.lt.f32 	%p114, %f219, %f220;
	selp.f32 	%f221, %f220, %f219, %p114;
	selp.f32 	%f222, %f219, %f221, %p113;
	mov.b32 	%r215, %f222;
	mov.b32 	%r216, 16;
	// begin inline asm
	shfl.sync.down.b32 %r214, %r215, %r216, %r217, %r218;
	// end inline asm
	mov.b32 	%f223, %r214;
	setp.gt.s32 	%p115, %r193, 15;
	setp.lt.f32 	%p116, %f222, %f223;
	selp.f32 	%f38, %f223, %f222, %p116;
	selp.f32 	%f444, %f222, %f38, %p115;
	setp.ne.s32 	%p117, %r193, 0;
	@%p117 bra 	$L__BB12_50;
	shr.u32 	%r219, %r34, 3;
	and.b32  	%r220, %r219, 124;
	mov.u32 	%r221, _ZZN3cub18CUB_300001_SM_10006detail6reduce28DeviceReduceSingleTileKernelINS2_10policy_hubIfyN4cuda3__47maximumIfEEE10Policy1000EPfPdiS8_dfNS5_3std3__410__identityEEEvT0_T1_T2_T3_T4_T6_E12temp_storage;
	add.s32 	%r222, %r221, %r220;
	st.shared.f32 	[%r222+8], %f38;
$L__BB12_50:
	bar.sync 	0;
	setp.ne.s32 	%p118, %r34, 0;
	@%p118 bra 	$L__BB12_72;
	ld.shared.f32 	%f224, [_ZZN3cub18CUB_300001_SM_10006detail6reduce28DeviceReduceSingleTileKernelINS2_10policy_hubIfyN4cuda3__47maximumIfEEE10Policy1000EPfPdiS8_dfNS5_3std3__410__identityEEEvT0_T1_T2_T3_T4_T6_E12temp_storage+12];
	setp.lt.f32 	%p119, %f444, %f224;
	selp.f32 	%f225, %f224, %f444, %p119;
	ld.shared.f32 	%f226, [_ZZN3cub18CUB_300001_SM_10006detail6reduce28DeviceReduceSingleTileKernelINS2_10policy_hubIfyN4cuda3__47maximumIfEEE10Policy1000EPfPdiS8_dfNS5_3std3__410__identityEEEvT0_T1_T2_T3_T4_T6_E12temp_storage+16];
	setp.lt.f32 	%p120, %f225, %f226;
	selp.f32 	%f227, %f226, %f225, %p120;
	ld.shared.f32 	%f228, [_ZZN3cub18CUB_300001_SM_10006detail6reduce28DeviceReduceSingleTileKernelINS2_10policy_hubIfyN4cuda3__47maximumIfEEE10Policy1000EPfPdiS8_dfNS5_3std3__410__identityEEEvT0_T1_T2_T3_T4_T6_E12temp_storage+20];
	setp.lt.f32 	%p121, %f227, %f228;
	selp.f32 	%f229, %f228, %f227, %p121;
	ld.shared.f32 	%f230, [_ZZN3cub18CUB_300001_SM_10006detail6reduce28DeviceReduceSingleTileKernelINS2_10policy_hubIfyN4cuda3__47maximumIfEEE10Policy1000EPfPdiS8_dfNS5_3std3__410__identityEEEvT0_T1_T2_T3_T4_T6_E12temp_storage+24];
	setp.lt.f32 	%p122, %f229, %f230;
	selp.f32 	%f231, %f230, %f229, %p122;
	ld.shared.f32 	%f232, [_ZZN3cub18CUB_300001_SM_10006detail6reduce28DeviceReduceSingleTileKernelINS2_10policy_hubIfyN4cuda3__47maximumIfEEE10Policy1000EPfPdiS8_dfNS5_3std3__410__identityEEEvT0_T1_T2_T3_T4_T6_E12temp_storage+28];
	setp.lt.f32 	%p123, %f231, %f232;
	selp.f32 	%f233, %f232, %f231, %p123;
	ld.shared.f32 	%f234, [_ZZN3cub18CUB_300001_SM_10006detail6reduce28DeviceReduceSingleTileKernelINS2_10policy_hubIfyN4cuda3__47maximumIfEEE10Policy1000EPfPdiS8_dfNS5_3std3__410__identityEEEvT0_T1_T2_T3_T4_T6_E12temp_storage+32];
	setp.lt.f32 	%p124, %f233, %f234;
	selp.f32 	%f235, %f234, %f233, %p124;
	ld.shared.f32 	%f236, [_ZZN3cub18CUB_300001_SM_10006detail6reduce28DeviceReduceSingleTileKernelINS2_10policy_hubIfyN4cuda3__47maximumIfEEE10Policy1000EPfPdiS8_dfNS5_3std3__410__identityEEEvT0_T1_T2_T3_T4_T6_E12temp_storage+36];
	setp.lt.f32 	%p125, %f235, %f236;
	selp.f32 	%f444, %f236, %f235, %p125;
	bra.uni 	$L__BB12_72;
$L__BB12_52:
	// begin inline asm
	mov.u32 %r155, %laneid;
	// end inline asm
	and.b32  	%r181, %r34, 992;
	add.s32 	%r182, %r181, 32;
	setp.gt.s32 	%p80, %r182, %r67;
	not.b32 	%r183, %r181;
	add.s32 	%r184, %r67, %r183;
	selp.b32 	%r179, %r184, 31, %p80;
	mov.b32 	%r157, %f436;
	mov.b32 	%r158, 1;
	mov.b32 	%r180, -1;
	// begin inline asm
	shfl.sync.down.b32 %r156, %r157, %r158, %r179, %r180;
	// end inline asm
	mov.b32 	%f164, %r156;
	setp.lt.s32 	%p81, %r155, %r179;
	setp.lt.f32 	%p82, %f436, %f164;
	selp.f32 	%f165, %f164, %f436, %p82;
	selp.f32 	%f166, %f165, %f436, %p81;
	mov.b32 	%r162, %f166;
	mov.b32 	%r163, 2;
	// begin inline asm
	shfl.sync.down.b32 %r161, %r162, %r163, %r179, %r180;
	// end inline asm
	mov.b32 	%f167, %r161;
	add.s32 	%r185, %r155, 2;
	setp.gt.s32 	%p83, %r185, %r179;
	setp.lt.f32 	%p84, %f166, %f167;
	selp.f32 	%f168, %f167, %f166, %p84;
	selp.f32 	%f169, %f166, %f168, %p83;
	mov.b32 	%r167, %f169;
	mov.b32 	%r168, 4;
	// begin inline asm
	shfl.sync.down.b32 %r166, %r167, %r168, %r179, %r180;
	// end inline asm
	mov.b32 	%f170, %r166;
	add.s32 	%r186, %r155, 4;
	setp.gt.s32 	%p85, %r186, %r179;
	setp.lt.f32 	%p86, %f169, %f170;
	selp.f32 	%f171, %f170, %f169, %p86;
	selp.f32 	%f172, %f169, %f171, %p85;
	mov.b32 	%r172, %f172;
	mov.b32 	%r173, 8;
	// begin inline asm
	shfl.sync.down.b32 %r171, %r172, %r173, %r179, %r180;
	// end inline asm
	mov.b32 	%f173, %r171;
	add.s32 	%r187, %r155, 8;
	setp.gt.s32 	%p87, %r187, %r179;
	setp.lt.f32 	%p88, %f172, %f173;
	selp.f32 	%f174, %f173, %f172, %p88;
	selp.f32 	%f175, %f172, %f174, %p87;
	mov.b32 	%r177, %f175;
	mov.b32 	%r178, 16;
	// begin inline asm
	shfl.sync.down.b32 %r176, %r177, %r178, %r179, %r180;
	// end inline asm
	mov.b32 	%f176, %r176;
	add.s32 	%r188, %r155, 16;
	setp.gt.s32 	%p89, %r188, %r179;
	setp.lt.f32 	%p90, %f175, %f176;
	selp.f32 	%f177, %f176, %f175, %p90;
	selp.f32 	%f444, %f175, %f177, %p89;
	setp.ne.s32 	%p91, %r155, 0;
	@%p91 bra 	$L__BB12_54;
	shr.u32 	%r189, %r34, 3;
	and.b32  	%r190, %r189, 124;
	mov.u32 	%r191, _ZZN3cub18CUB_300001_SM_10006detail6reduce28DeviceReduceSingleTileKernelINS2_10policy_hubIfyN4cuda3__47maximumIfEEE10Policy1000EPfPdiS8_dfNS5_3std3__410__identityEEEvT0_T1_T2_T3_T4_T6_E12temp_storage;
	add.s32 	%r192, %r191, %r190;
	st.shared.f32 	[%r192+8], %f444;
$L__BB12_54:
	bar.sync 	0;
	setp.ne.s32 	%p92, %r34, 0;
	@%p92 bra 	$L__BB12_72;
	setp.gt.s32 	%p93, %r67, 32;
	ld.shared.f32 	%f178, [_ZZN3cub18CUB_300001_SM_10006detail6reduce28DeviceReduceSingleTileKernelINS2_10policy_hubIfyN4cuda3__47maximumIfEEE10Policy1000EPfPdiS8_dfNS5_3std3__410__identityEEEvT0_T1_T2_T3_T4_T6_E12temp_storage+12];
	setp.lt.f32 	%p94, %f444, %f178;
	selp.f32 	%f180, %f178, %f444, %p94;
	selp.f32 	%f181, %f180, %f444, %p93;
	setp.gt.s32 	%p95, %r67, 64;
	ld.shared.f32 	%f183, [_ZZN3cub18CUB_300001_SM_10006detail6reduce28DeviceReduceSingleTileKernelINS2_10policy_hubIfyN4cuda3__47maximumIfEEE10Policy1000EPfPdiS8_dfNS5_3std3__410__identityEEEvT0_T1_T2_T3_T4_T6_E12temp_storage+16];
	setp.lt.f32 	%p96, %f181, %f183;
	selp.f32 	%f185, %f183, %f181, %p96;
	selp.f32 	%f186, %f185, %f181, %p95;
	setp.gt.s32 	%p97, %r67, 96;
	ld.shared.f32 	%f188, [_ZZN3cub18CUB_300001_SM_10006detail6reduce28DeviceReduceSingleTileKernelINS2_10policy_hubIfyN4cuda3__47maximumIfEEE10Policy1000EPfPdiS8_dfNS5_3std3__410__identityEEEvT0_T1_T2_T3_T4_T6_E12temp_storage+20];
	setp.lt.f32 	%p98, %f186, %f188;
	selp.f32 	%f190, %f188, %f186, %p98;
	selp.f32 	%f191, %f190, %f186, %p97;
	setp.gt.s32 	%p99, %r67, 128;
	ld.shared.f32 	%f193, [_ZZN3cub18CUB_300001_SM_10006detail6reduce28DeviceReduceSingleTileKernelINS2_10policy_hubIfyN4cuda3__47maximumIfEEE10Policy1000EPfPdiS8_dfNS5_3std3__410__identityEEEvT0_T1_T2_T3_T4_T6_E12temp_storage+24];
	setp.lt.f32 	%p100, %f191, %f193;
	selp.f32 	%f195, %f193, %f191, %p100;
	selp.f32 	%f196, %f195, %f191, %p99;
	setp.gt.s32 	%p101, %r67, 160;
	ld.shared.f32 	%f198, [_ZZN3cub18CUB_300001_SM_10006detail6reduce28DeviceReduceSingleTileKernelINS2_10policy_hubIfyN4cuda3__47maximumIfEEE10Policy1000EPfPdiS8_dfNS5_3std3__410__identityEEEvT0_T1_T2_T3_T4_T6_E12temp_storage+28];
	setp.lt.f32 	%p102, %f196, %f198;
	selp.f32 	%f200, %f198, %f196, %p102;
	selp.f32 	%f201, %f200, %f196, %p101;
	setp.gt.s32 	%p103, %r67, 192;
	ld.shared.f32 	%f203, [_ZZN3cub18CUB_300001_SM_10006detail6reduce28DeviceReduceSingleTileKernelINS2_10policy_hubIfyN4cuda3__47maximumIfEEE10Policy1000EPfPdiS8_dfNS5_3std3__410__identityEEEvT0_T1_T2_T3_T4_T6_E12temp_storage+32];
	setp.lt.f32 	%p104, %f201, %f203;
	selp.f32 	%f205, %f203, %f201, %p104;
	selp.f32 	%f206, %f205, %f201, %p103;
	setp.gt.s32 	%p105, %r67, 224;
	ld.shared.f32 	%f208, [_ZZN3cub18CUB_300001_SM_10006detail6reduce28DeviceReduceSingleTileKernelINS2_10policy_hubIfyN4cuda3__47maximumIfEEE10Policy1000EPfPdiS8_dfNS5_3std3__410__identityEEEvT0_T1_T2_T3_T4_T6_E12temp_storage+36];
	setp.lt.f32 	%p106, %f206, %f208;
	selp.f32 	%f210, %f208, %f206, %p106;
	selp.f32 	%f444, %f210, %f206, %p105;
	bra.uni 	$L__BB12_72;
$L__BB12_56:
	mov.u32 	%r46, %tid.x;
	mul.wide.u32 	%rd35, %r46, 4;
	add.s64 	%rd19, %rd16, %rd35;
	// begin inline asm
	ld.global.nc.u32 %r68, [%rd19];
	// end inline asm
	mov.b32 	%f58, %r68;
	add.s64 	%rd20, %rd19, 1024;
	// begin inline asm
	ld.global.nc.u32 %r69, [%rd20];
	// end inline asm
	mov.b32 	%f59, %r69;
	add.s64 	%rd21, %rd19, 2048;
	// begin inline asm
	ld.global.nc.u32 %r70, [%rd21];
	// end inline asm
	mov.b32 	%f60, %r70;
	add.s64 	%rd22, %rd19, 3072;
	// begin inline asm
	ld.global.nc.u32 %r71, [%rd22];
	// end inline asm
	mov.b32 	%f61, %r71;
	add.s64 	%rd23, %rd19, 4096;
	// begin inline asm
	ld.global.nc.u32 %r72, [%rd23];
	// end inline asm
	mov.b32 	%f62, %r72;
	add.s64 	%rd24, %rd19, 5120;
	// begin inline asm
	ld.global.nc.u32 %r73, [%rd24];
	// end inline asm
	mov.b32 	%f63, %r73;
	add.s64 	%rd25, %rd19, 6144;
	// begin inline asm
	ld.global.nc.u32 %r74, [%rd25];
	// end inline asm
	mov.b32 	%f64, %r74;
	add.s64 	%rd26, %rd19, 7168;
	// begin inline asm
	ld.global.nc.u32 %r75, [%rd26];
	// end inline asm
	mov.b32 	%f65, %r75;
	add.s64 	%rd27, %rd19, 8192;
	// begin inline asm
	ld.global.nc.u32 %r76, [%rd27];
	// end inline asm
	mov.b32 	%f66, %r76;
	add.s64 	%rd28, %rd19, 9216;
	// begin inline asm
	ld.global.nc.u32 %r77, [%rd28];
	// end inline asm
	mov.b32 	%f67, %r77;
	add.s64 	%rd29, %rd19, 10240;
	// begin inline asm
	ld.global.nc.u32 %r78, [%rd29];
	// end inline asm
	mov.b32 	%f68, %r78;
	add.s64 	%rd30, %rd19, 11264;
	// begin inline asm
	ld.global.nc.u32 %r79, [%rd30];
	// end inline asm
	mov.b32 	%f69, %r79;
	add.s64 	%rd31, %rd19, 12288;
	// begin inline asm
	ld.global.nc.u32 %r80, [%rd31];
	// end inline asm
	mov.b32 	%f70, %r80;
	add.s64 	%rd32, %rd19, 13312;
	// begin inline asm
	ld.global.nc.u32 %r81, [%rd32];
	// end inline asm
	mov.b32 	%f71, %r81;
	add.s64 	%rd33, %rd19, 14336;
	// begin inline asm
	ld.global.nc.u32 %r82, [%rd33];
	// end inline asm
	mov.b32 	%f72, %r82;
	add.s64 	%rd34, %rd19, 15360;
	// begin inline asm
	ld.global.nc.u32 %r83, [%rd34];
	// end inline asm
	mov.b32 	%f73, %r83;
	setp.lt.f32 	%p4, %f58, %f59;
	selp.f32 	%f74, %f59, %f58, %p4;
	setp.lt.f32 	%p5, %f60, %f61;
	selp.f32 	%f75, %f61, %f60, %p5;
	setp.lt.f32 	%p6, %f62, %f63;
	selp.f32 	%f76, %f63, %f62, %p6;
	setp.lt.f32 	%p7, %f64, %f65;
	selp.f32 	%f77, %f65, %f64, %p7;
	setp.lt.f32 	%p8, %f66, %f67;
	selp.f32 	%f78, %f67, %f66, %p8;
	setp.lt.f32 	%p9, %f68, %f69;
	selp.f32 	%f79, %f69, %f68, %p9;
	setp.lt.f32 	%p10, %f70, %f71;
	selp.f32 	%f80, %f71, %f70, %p10;
	setp.lt.f32 	%p11, %f72, %f73;
	selp.f32 	%f81, %f73, %f72, %p11;
	setp.lt.f32 	%p12, %f74, %f75;
	selp.f32 	%f82, %f75, %f74, %p12;
	setp.lt.f32 	%p13, %f76, %f77;
	selp.f32 	%f83, %f77, %f76, %p13;
	setp.lt.f32 	%p14, %f78, %f79;
	selp.f32 	%f84, %f79, %f78, %p14;
	setp.lt.f32 	%p15, %f80, %f81;
	selp.f32 	%f85, %f81, %f80, %p15;
	setp.lt.f32 	%p16, %f82, %f83;
	selp.f32 	%f86, %f83, %f82, %p16;
	setp.lt.f32 	%p17, %f84, %f85;
	selp.f32 	%f87, %f85, %f84, %p17;
	setp.lt.f32 	%p18, %f86, %f87;
	selp.f32 	%f443, %f87, %f86, %p18;
	setp.lt.u32 	%p19, %r67, 8192;
	mov.b32 	%r400, 4096;
	@%p19 bra 	$L__BB12_60;
	add.s32 	%r47, %r67, -4096;
	mov.b32 	%r400, 4096;
$L__BB12_58:
	mul.wide.s32 	%rd52, %r400, 4;
	add.s64 	%rd36, %rd19, %rd52;
	// begin inline asm
	ld.global.nc.u32 %r86, [%rd36];
	// end inline asm
	mov.b32 	%f88, %r86;
	add.s64 	%rd37, %rd36, 1024;
	// begin inline asm
	ld.global.nc.u32 %r87, [%rd37];
	// end inline asm
	mov.b32 	%f89, %r87;
	add.s64 	%rd38, %rd36, 2048;
	// begin inline asm
	ld.global.nc.u32 %r88, [%rd38];
	// end inline asm
	mov.b32 	%f90, %r88;
	add.s64 	%rd39, %rd36, 3072;
	// begin inline asm
	ld.global.nc.u32 %r89, [%rd39];
	// end inline asm
	mov.b32 	%f91, %r89;
	add.s64 	%rd40, %rd36, 4096;
	// begin inline asm
	ld.global.nc.u32 %r90, [%rd40];
	// end inline asm
	mov.b32 	%f92, %r90;
	add.s64 	%rd41, %rd36, 5120;
	// begin inline asm
	ld.global.nc.u32 %r91, [%rd41];
	// end inline asm
	mov.b32 	%f93, %r91;
	add.s64 	%rd42, %rd36, 6144;
	// begin inline asm
	ld.global.nc.u32 %r92, [%rd42];
	// end inline asm
	mov.b32 	%f94, %r92;
	add.s64 	%rd43, %rd36, 7168;
	// begin inline asm
	ld.global.nc.u32 %r93, [%rd43];
	// end inline asm
	mov.b32 	%f95, %r93;
	add.s64 	%rd44, %rd36, 8192;
	// begin inline asm
	ld.global.nc.u32 %r94, [%rd44];
	// end inline asm
	mov.b32 	%f96, %r94;
	add.s64 	%rd45, %rd36, 9216;
	// begin inline asm
	ld.global.nc.u32 %r95, [%rd45];
	// end inline asm
	mov.b32 	%f97, %r95;
	add.s64 	%rd46, %rd36, 10240;
	// begin inline asm
	ld.global.nc.u32 %r96, [%rd46];
	// end inline asm
	mov.b32 	%f98, %r96;
	add.s64 	%rd47, %rd36, 11264;
	// begin inline asm
	ld.global.nc.u32 %r97, [%rd47];
	// end inline asm
	mov.b32 	%f99, %r97;
	add.s64 	%rd48, %rd36, 12288;
	// begin inline asm
	ld.global.nc.u32 %r98, [%rd48];
	// end inline asm
	mov.b32 	%f100, %r98;
	add.s64 	%rd49, %rd36, 13312;
	// begin inline asm
	ld.global.nc.u32 %r99, [%rd49];
	// end inline asm
	mov.b32 	%f101, %r99;
	add.s64 	%rd50, %rd36, 14336;
	// begin inline asm
	ld.global.nc.u32 %r100, [%rd50];
	// end inline asm
	mov.b32 	%f102, %r100;
	add.s64 	%rd51, %rd36, 15360;
	// begin inline asm
	ld.global.nc.u32 %r101, [%rd51];
	// end inline asm
	mov.b32 	%f103, %r101;
	setp.lt.f32 	%p20, %f443, %f88;
	selp.f32 	%f104, %f88, %f443, %p20;
	setp.lt.f32 	%p21, %f89, %f90;
	selp.f32 	%f105, %f90, %f89, %p21;
	setp.lt.f32 	%p22, %f91, %f92;
	selp.f32 	%f106, %f92, %f91, %p22;
	setp.lt.f32 	%p23, %f93, %f94;
	selp.f32 	%f107, %f94, %f93, %p23;
	setp.lt.f32 	%p24, %f95, %f96;
	selp.f32 	%f108, %f96, %f95, %p24;
	setp.lt.f32 	%p25, %f97, %f98;
	selp.f32 	%f109, %f98, %f97, %p25;
	setp.lt.f32 	%p26, %f99, %f100;
	selp.f32 	%f110, %f100, %f99, %p26;
	setp.lt.f32 	%p27, %f101, %f102;
	selp.f32 	%f111, %f102, %f101, %p27;
	setp.lt.f32 	%p28, %f104, %f105;
	selp.f32 	%f112, %f105, %f104, %p28;
	setp.lt.f32 	%p29, %f106, %f107;
	selp.f32 	%f113, %f107, %f106, %p29;
	setp.lt.f32 	%p30, %f108, %f109;
	selp.f32 	%f114, %f109, %f108, %p30;
	setp.lt.f32 	%p31, %f110, %f111;
	selp.f32 	%f115, %f111, %f110, %p31;
	setp.lt.f32 	%p32, %f112, %f113;
	selp.f32 	%f116, %f113, %f112, %p32;
	setp.lt.f32 	%p33, %f114, %f115;
	selp.f32 	%f117, %f115, %f114, %p33;
	setp.lt.f32 	%p34, %f116, %f117;
	selp.f32 	%f118, %f117, %f116, %p34;
	setp.lt.f32 	%p35, %f118, %f103;
	selp.f32 	%f443, %f103, %f118, %p35;
	sub.s32 	%r102, %r67, %r400;
	setp.lt.s32 	%p36, %r102, 4096;
	@%p36 bra 	$L__BB12_68;
	add.s32 	%r400, %r400, 4096;
	setp.le.s32 	%p37, %r400, %r47;
	@%p37 bra 	$L__BB12_58;
$L__BB12_60:
	setp.le.s32 	%p38, %r67, %r400;
	@%p38 bra 	$L__BB12_68;
	sub.s32 	%r51, %r67, %r400;
	setp.ge.s32 	%p39, %r46, %r51;
	@%p39 bra 	$L__BB12_68;
	not.b32 	%r103, %r46;
	add.s32 	%r104, %r67, %r103;
	sub.s32 	%r52, %r104, %r400;
	and.b32  	%r105, %r52, 768;
	setp.eq.s32 	%p40, %r105, 768;
	mov.u32 	%r404, %r46;
	@%p40 bra 	$L__BB12_65;
	add.s32 	%r402, %r46, %r400;
	shr.u32 	%r106, %r52, 8;
	add.s32 	%r107, %r106, 1;
	and.b32  	%r108, %r107, 3;
	neg.s32 	%r401, %r108;
	mov.u32 	%r404, %r46;
$L__BB12_64:
	.pragma "nounroll";
	mul.wide.u32 	%rd54, %r402, 4;
	add.s64 	%rd53, %rd16, %rd54;
	// begin inline asm
	ld.global.nc.u32 %r109, [%rd53];
	// end inline asm
	mov.b32 	%f120, %r109;
	setp.lt.f32 	%p41, %f443, %f120;
	selp.f32 	%f443, %f120, %f443, %p41;
	add.s32 	%r404, %r404, 256;
	add.s32 	%r402, %r402, 256;
	add.s32 	%r401, %r401, 1;
	setp.ne.s32 	%p42, %r401, 0;
	@%p42 bra 	$L__BB12_64;
$L__BB12_65:
	setp.lt.u32 	%p43, %r52, 768;
	@%p43 bra 	$L__BB12_68;
	cvt.u64.u32 	%rd55, %r404;
	cvt.u64.u32 	%rd56, %r400;
	add.s64 	%rd57, %rd55, %rd56;
	shl.b64 	%rd58, %rd57, 2;
	add.s64 	%rd59, %rd58, %rd16;
	add.s64 	%rd124, %rd59, 2048;
	add.s32 	%r405, %r404, %r400;
$L__BB12_67:
	mul.wide.u32 	%rd64, %r405, 4;
	add.s64 	%rd60, %rd16, %rd64;
	// begin inline asm
	ld.global.nc.u32 %r110, [%rd60];
	// end inline asm
	mov.b32 	%f121, %r110;
	setp.lt.f32 	%p44, %f443, %f121;
	selp.f32 	%f122, %f121, %f443, %p44;
	add.s64 	%rd61, %rd124, -1024;
	// begin inline asm
	ld.global.nc.u32 %r111, [%rd61];
	// end inline asm
	mov.b32 	%f123, %r111;
	setp.lt.f32 	%p45, %f122, %f123;
	selp.f32 	%f124, %f123, %f122, %p45;
	// begin inline asm
	ld.global.nc.u32 %r112, [%rd124];
	// end inline asm
	mov.b32 	%f125, %r112;
	setp.lt.f32 	%p46, %f124, %f125;
	selp.f32 	%f126, %f125, %f124, %p46;
	add.s64 	%rd63, %rd124, 1024;
	// begin inline asm
	ld.global.nc.u32 %r113, [%rd63];
	// end inline asm
	mov.b32 	%f127, %r113;
	setp.lt.f32 	%p47, %f126, %f127;
	selp.f32 	%f443, %f127, %f126, %p47;
	add.s32 	%r404, %r404, 1024;
	add.s64 	%rd124, %rd124, 4096;
	add.s32 	%r405, %r405, 1024;
	setp.lt.s32 	%p48, %r404, %r51;
	@%p48 bra 	$L__BB12_67;
$L__BB12_68:
	// begin inline asm
	mov.u32 %r114, %laneid;
	// end inline asm
	mov.b32 	%r116, %f443;
	mov.b32 	%r117, 1;
	mov.b32 	%r138, 31;
	mov.b32 	%r139, -1;
	// begin inline asm
	shfl.sync.down.b32 %r115, %r116, %r117, %r138, %r139;
	// end inline asm
	mov.b32 	%f128, %r115;
	setp.gt.s32 	%p49, %r114, 30;
	setp.lt.f32 	%p50, %f443, %f128;
	selp.f32 	%f129, %f128, %f443, %p50;
	selp.f32 	%f130, %f443, %f129, %p49;
	mov.b32 	%r121, %f130;
	mov.b32 	%r122, 2;
	// begin inline asm
	shfl.sync.down.b32 %r120, %r121, %r122, %r138, %r139;
	// end inline asm
	mov.b32 	%f131, %r120;
	setp.gt.s32 	%p51, %r114, 29;
	setp.lt.f32 	%p52, %f130, %f131;
	selp.f32 	%f132, %f131, %f130, %p52;
	selp.f32 	%f133, %f130, %f132, %p51;
	mov.b32 	%r126, %f133;
	mov.b32 	%r127, 4;
	// begin inline asm
	shfl.sync.down.b32 %r125, %r126, %r127, %r138, %r139;
	// end inline asm
	mov.b32 	%f134, %r125;
	setp.gt.s32 	%p53, %r114, 27;
	setp.lt.f32 	%p54, %f133, %f134;
	selp.f32 	%f135, %f134, %f133, %p54;
	selp.f32 	%f136, %f133, %f135, %p53;
	mov.b32 	%r131, %f136;
	mov.b32 	%r132, 8;
	// begin inline asm
	shfl.sync.down.b32 %r130, %r131, %r132, %r138, %r139;
	// end inline asm
	mov.b32 	%f137, %r130;
	setp.gt.s32 	%p55, %r114, 23;
	setp.lt.f32 	%p56, %f136, %f137;
	selp.f32 	%f138, %f137, %f136, %p56;
	selp.f32 	%f139, %f136, %f138, %p55;
	mov.b32 	%r136, %f139;
	mov.b32 	%r137, 16;
	// begin inline asm
	shfl.sync.down.b32 %r135, %r136, %r137, %r138, %r139;
	// end inline asm
	mov.b32 	%f140, %r135;
	setp.gt.s32 	%p57, %r114, 15;
	setp.lt.f32 	%p58, %f139, %f140;
	selp.f32 	%f54, %f140, %f139, %p58;
	selp.f32 	%f444, %f139, %f54, %p57;
	setp.ne.s32 	%p59, %r114, 0;
	@%p59 bra 	$L__BB12_70;
	shr.u32 	%r140, %r46, 3;
	and.b32  	%r141, %r140, 124;
	mov.u32 	%r142, _ZZN3cub18CUB_300001_SM_10006detail6reduce28DeviceReduceSingleTileKernelINS2_10policy_hubIfyN4cuda3__47maximumIfEEE10Policy1000EPfPdiS8_dfNS5_3std3__410__identityEEEvT0_T1_T2_T3_T4_T6_E12temp_storage;
	add.s32 	%r143, %r142, %r141;
	st.shared.f32 	[%r143+8], %f54;
$L__BB12_70:
	bar.sync 	0;
	setp.ne.s32 	%p60, %r46, 0;
	@%p60 bra 	$L__BB12_72;
	ld.shared.f32 	%f141, [_ZZN3cub18CUB_300001_SM_10006detail6reduce28DeviceReduceSingleTileKernelINS2_10policy_hubIfyN4cuda3__47maximumIfEEE10Policy1000EPfPdiS8_dfNS5_3std3__410__identityEEEvT0_T1_T2_T3_T4_T6_E12temp_storage+12];
	setp.lt.f32 	%p61, %f444, %f141;
	selp.f32 	%f142, %f141, %f444, %p61;
	ld.shared.f32 	%f143, [_ZZN3cub18CUB_300001_SM_10006detail6reduce28DeviceReduceSingleTileKernelINS2_10policy_hubIfyN4cuda3__47maximumIfEEE10Policy1000EPfPdiS8_dfNS5_3std3__410__identityEEEvT0_T1_T2_T3_T4_T6_E12temp_storage+16];
	setp.lt.f32 	%p62, %f142, %f143;
	selp.f32 	%f144, %f143, %f142, %p62;
	ld.shared.f32 	%f145, [_ZZN3cub18CUB_300001_SM_10006detail6reduce28DeviceReduceSingleTileKernelINS2_10policy_hubIfyN4cuda3__47maximumIfEEE10Policy1000EPfPdiS8_dfNS5_3std3__410__identityEEEvT0_T1_T2_T3_T4_T6_E12temp_storage+20];
	setp.lt.f32 	%p63, %f144, %f145;
	selp.f32 	%f146, %f145, %f144, %p63;
	ld.shared.f32 	%f147, [_ZZN3cub18CUB_300001_SM_10006detail6reduce28DeviceReduceSingleTileKernelINS2_10policy_hubIfyN4cuda3__47maximumIfEEE10Policy1000EPfPdiS8_dfNS5_3std3__410__identityEEEvT0_T1_T2_T3_T4_T6_E12temp_storage+24];
	setp.lt.f32 	%p64, %f146, %f147;
	selp.f32 	%f148, %f147, %f146, %p64;
	ld.shared.f32 	%f149, [_ZZN3cub18CUB_300001_SM_10006detail6reduce28DeviceReduceSingleTileKernelINS2_10policy_hubIfyN4cuda3__47maximumIfEEE10Policy1000EPfPdiS8_dfNS5_3std3__410__identityEEEvT0_T1_T2_T3_T4_T6_E12temp_storage+28];
	setp.lt.f32 	%p65, %f148, %f149;
	selp.f32 	%f150, %f149, %f148, %p65;
	ld.shared.f32 	%f151, [_ZZN3cub18CUB_300001_SM_10006detail6reduce28DeviceReduceSingleTileKernelINS2_10policy_hubIfyN4cuda3__47maximumIfEEE10Policy1000EPfPdiS8_dfNS5_3std3__410__identityEEEvT0_T1_T2_T3_T4_T6_E12temp_storage+32];
	setp.lt.f32 	%p66, %f150, %f151;
	selp.f32 	%f152, %f151, %f150, %p66;
	ld.shared.f32 	%f153, [_ZZN3cub18CUB_300001_SM_10006detail6reduce28DeviceReduceSingleTileKernelINS2_10policy_hubIfyN4cuda3__47maximumIfEEE10Policy1000EPfPdiS8_dfNS5_3std3__410__identityEEEvT0_T1_T2_T3_T4_T6_E12temp_storage+36];
	setp.lt.f32 	%p67, %f152, %f153;
	selp.f32 	%f444, %f153, %f152, %p67;
$L__BB12_72:
	mov.u32 	%r379, %tid.x;
	setp.ne.s32 	%p249, %r379, 0;
	@%p249 bra 	$L__BB12_74;
	cvt.rn.f32.f64 	%f416, %fd1;
	setp.gt.f32 	%p250, %f444, %f416;
	selp.f32 	%f417, %f444, %f416, %p250;
	cvt.f64.f32 	%fd2, %f417;
	st.global.f64 	[%rd1], %fd2;
$L__BB12_74:
	ret;

}


// ===== COMPILED SASS (sm_100) =====

	.target	sm_100

	.elftype	@"ET_EXEC"


//--------------------- .note.nv.tkinfo           --------------------------
	.section	.note.nv.tkinfo,"",@"SHT_NOTE"
	.sectionflags	@"SHF_NOTE_NV_TKINFO"
	.tkinfo
        /*0018*/ 	.word	0x00000002
        /*0030*/ 	.string	""
        /*0030*/ 	.string	"ptxas"
        /*0030*/ 	.string	"Cuda compilation tools, release 13.0, V13.0.88"
        /*0030*/ 	.string	"Build cuda_13.0.r13.0/compiler.36424714_0"
        /*0030*/ 	.string	"-arch sm_100 -m 64 "



//--------------------- .note.nv.cuinfo           --------------------------
	.section	.note.nv.cuinfo,"",@"SHT_NOTE"
	.sectionflags	@"SHF_NOTE_NV_CUINFO"
        /*0018*/ 	.short	0x0002
        /*001a*/ 	.short	0x0064
        /*001c*/ 	.short	0x0082
	.zero		2


//--------------------- .nv.info                  --------------------------
	.section	.nv.info,"",@"SHT_CUDA_INFO"
	.align	4


	//----- nvinfo : EIATTR_REGCOUNT
	.align		4
        /*0000*/ 	.byte	0x04, 0x2f
        /*0002*/ 	.short	(.L_44 - .L_43)
	.align		4
.L_43:
        /*0004*/ 	.word	index@(_ZN3cub18CUB_300001_SM_10006detail11EmptyKernelIvEEvv)
        /*0008*/ 	.word	0x00000004


	//----- nvinfo : EIATTR_FRAME_SIZE
	.align		4
.L_44:
        /*000c*/ 	.byte	0x04, 0x11
        /*000e*/ 	.short	(.L_46 - .L_45)
	.align		4
.L_45:
        /*0010*/ 	.word	index@(_ZN3cub18CUB_300001_SM_10006detail11EmptyKernelIvEEvv)
        /*0014*/ 	.word	0x00000000


	//----- nvinfo : EIATTR_REGCOUNT
	.align		4
.L_46:
        /*0018*/ 	.byte	0x04, 0x2f
        /*001a*/ 	.short	(.L_48 - .L_47)
	.align		4
.L_47:
        /*001c*/ 	.word	index@(_ZN3cub18CUB_300001_SM_10006detail9transform16transform_kernelINS2_10policy_hubILb0EN4cuda3std3__45tupleIJN6thrust24THRUST_300001_SM_1000_NS10device_ptrIfEESC_EEEE10policy1000EiNS7_5minusIfEESC_JPfSI_EEEvT0_iT1_T2_DpNS2_10kernel_argIT3_EE)
        /*0020*/ 	.word	0x00000020


	//----- nvinfo : EIATTR_FRAME_SIZE
	.align		4
.L_48:
        /*0024*/ 	.byte	0x04, 0x11
        /*0026*/ 	.short	(.L_50 - .L_49)
	.align		4
.L_49:
        /*0028*/ 	.word	index@($__internal_1_$__cuda_sm20_div_u64)
        /*002c*/ 	.word	0x00000000


	//----- nvinfo : EIATTR_FRAME_SIZE
	.align		4
.L_50:
        /*0030*/ 	.byte	0x04, 0x11
        /*0032*/ 	.short	(.L_52 - .L_51)
	.align		4
.L_51:
        /*0034*/ 	.word	index@(_ZN3cub18CUB_300001_SM_10006detail9transform16transform_kernelINS2_10policy_hubILb0EN4cuda3std3__45tupleIJN6thrust24THRUST_300001_SM_1000_NS10device_ptrIfEESC_EEEE10policy1000EiNS7_5minusIfEESC_JPfSI_EEEvT0_iT1_T2_DpNS2_10kernel_argIT3_EE)
        /*0038*/ 	.word	0x00000000


	//----- nvinfo : EIATTR_REGCOUNT
	.align		4
.L_52:
        /*003c*/ 	.byte	0x04, 0x2f
        /*003e*/ 	.short	(.L_54 - .L_53)
	.align		4
.L_53:
        /*0040*/ 	.word	index@(_ZN3cub18CUB_300001_SM_10006detail9transform16transform_kernelINS2_10policy_hubILb0EN4cuda3std3__45tupleIJN6thrust24THRUST_300001_SM_1000_NS10device_ptrIfEESC_EEEE10policy1000ElNS7_5minusIfEESC_JPfSI_EEEvT0_iT1_T2_DpNS2_10kernel_argIT3_EE)
        /*0044*/ 	.word	0x00000020


	//----- nvinfo : EIATTR_FRAME_SIZE
	.align		4
.L_54:
        /*0048*/ 	.byte	0x04, 0x11
        /*004a*/ 	.short	(.L_56 - .L_55)
	.align		4
.L_55:
        /*004c*/ 	.word	index@($__internal_0_$__cuda_sm20_div_u64)
        /*0050*/ 	.word	0x00000000


	//----- nvinfo : EIATTR_FRAME_SIZE
	.align		4
.L_56:
        /*0054*/ 	.byte	0x04, 0x11
        /*0056*/ 	.short	(.L_58 - .L_57)
	.align		4
.L_57:
        /*0058*/ 	.word	index@(_ZN3cub18CUB_300001_SM_10006detail9transform16transform_kernelINS2_10policy_hubILb0EN4cuda3std3__45tupleIJN6thrust24THRUST_300001_SM_1000_NS10device_ptrIfEESC_EEEE10policy1000ElNS7_5minusIfEESC_JPfSI_EEEvT0_iT1_T2_DpNS2_10kernel_argIT3_EE)
        /*005c*/ 	.word	0x00000000


	//----- nvinfo : EIATTR_REGCOUNT
	.align		4
.L_58:
        /*0060*/ 	.byte	0x04, 0x2f
        /*0062*/ 	.short	(.L_60 - .L_59)
	.align		4
.L_59:
        /*0064*/ 	.word	index@(_ZN3cub18CUB_300001_SM_10006detail9transform16transform_kernelINS2_10policy_hubILb1EN4cuda3std3__45tupleIJN6thrust24THRUST_300001_SM_1000_NS10device_ptrIfEESC_EEEE10policy1000Ei5saxpySC_JPfSH_EEEvT0_iT1_T2_DpNS2_10kernel_argIT3_EE)
        /*0068*/ 	.word	0x0000001e


	//----- nvinfo : EIATTR_FRAME_SIZE
	.align		4
.L_60:
        /*006c*/ 	.byte	0x04, 0x11
        /*006e*/ 	.short	(.L_62 - .L_61)
	.align		4
.L_61:
        /*0070*/ 	.word	index@(_ZN3cub18CUB_300001_SM_10006detail9transform16transform_kernelINS2_10policy_hubILb1EN4cuda3std3__45tupleIJN6thrust24THRUST_300001_SM_1000_NS10device_ptrIfEESC_EEEE10policy1000Ei5saxpySC_JPfSH_EEEvT0_iT1_T2_DpNS2_10kernel_argIT3_EE)
        /*0074*/ 	.word	0x00000000


	//----- nvinfo : EIATTR_REGCOUNT
	.align		4
.L_62:
        /*0078*/ 	.byte	0x04, 0x2f
        /*007a*/ 	.short	(.L_64 - .L_63)
	.align		4
.L_63:
        /*007c*/ 	.word	index@(_ZN3cub18CUB_300001_SM_10006detail9transform16transform_kernelINS2_10policy_hubILb1EN4cuda3std3__45tupleIJN6thrust24THRUST_300001_SM_1000_NS10device_ptrIfEESC_EEEE10policy1000El5saxpySC_JPfSH_EEEvT0_iT1_T2_DpNS2_10kernel_argIT3_EE)
        /*0080*/ 	.word	0x00000020


	//----- nvinfo : EIATTR_FRAME_SIZE
	.align		4
.L_64:
        /*0084*/ 	.byte	0x04, 0x11
        /*0086*/ 	.short	(.L_66 - .L_65)
	.align		4
.L_65:
        /*0088*/ 	.word	index@(_ZN3cub18CUB_300001_SM_10006detail9transform16transform_kernelINS2_10policy_hubILb1EN4cuda3std3__45tupleIJN6thrust24THRUST_300001_SM_1000_NS10device_ptrIfEESC_EEEE10policy1000El5saxpySC_JPfSH_EEEvT0_iT1_T2_DpNS2_10kernel_argIT3_EE)
        /*008c*/ 	.word	0x00000000


	//----- nvinfo : EIATTR_REGCOUNT
	.align		4
.L_66:
        /*0090*/ 	.byte	0x04, 0x2f
        /*0092*/ 	.short	(.L_68 - .L_67)
	.align		4
.L_67:
        /*0094*/ 	.word	index@(_ZN3cub18CUB_300001_SM_10006detail9transform16transform_kernelINS2_10policy_hubILb1EN4cuda3std3__45tupleIJN6thrust24THRUST_300001_SM_1000_NS10device_ptrIfEEEEEE10policy1000Ei14soft_thresholdSC_JPfEEEvT0_iT1_T2_DpNS2_10kernel_argIT3_EE)
        /*0098*/ 	.word	0x00000016


	//----- nvinfo : EIATTR_FRAME_SIZE
	.align		4
.L_68:
        /*009c*/ 	.byte	0x04, 0x11
        /*009e*/ 	.short	(.L_70 - .L_69)
	.align		4
.L_69:
        /*00a0*/ 	.word	index@(_ZN3cub18CUB_300001_SM_10006detail9transform16transform_kernelINS2_10policy_hubILb1EN4cuda3std3__45tupleIJN6thrust24THRUST_300001_SM_1000_NS10device_ptrIfEEEEEE10policy1000Ei14soft_thresholdSC_JPfEEEvT0_iT1_T2_DpNS2_10kernel_argIT3_EE)
        /*00a4*/ 	.word	0x00000000


	//----- nvinfo : EIATTR_REGCOUNT
	.align		4
.L_70:
        /*00a8*/ 	.byte	0x04, 0x2f
        /*00aa*/ 	.short	(.L_72 - .L_71)
	.align		4
.L_71:
        /*00ac*/ 	.word	index@(_ZN3cub18CUB_300001_SM_10006detail9transform16transform_kernelINS2_10policy_hubILb1EN4cuda3std3__45tupleIJN6thrust24THRUST_300001_SM_1000_NS10device_ptrIfEEEEEE10policy1000El14soft_thresholdSC_JPfEEEvT0_iT1_T2_DpNS2_10kernel_argIT3_EE)
        /*00b0*/ 	.word	0x00000018


	//----- nvinfo : EIATTR_FRAME_SIZE
	.align		4
.L_72:
        /*00b4*/ 	.byte	0x04, 0x11
        /*00b6*/ 	.short	(.L_74 - .L_73)
	.align		4
.L_73:
        /*00b8*/ 	.word	index@(_ZN3cub18CUB_300001_SM_10006detail9transform16transform_kernelINS2_10policy_hubILb1EN4cuda3std3__45tupleIJN6thrust24THRUST_300001_SM_1000_NS10device_ptrIfEEEEEE10policy1000El14soft_thresholdSC_JPfEEEvT0_iT1_T2_DpNS2_10kernel_argIT3_EE)
        /*00bc*/ 	.word	0x00000000


	//----- nvinfo : EIATTR_REGCOUNT
	.align		4
.L_74:
        /*00c0*/ 	.byte	0x04, 0x2f
        /*00c2*/ 	.short	(.L_76 - .L_75)
	.align		4
.L_75:
        /*00c4*/ 	.word	index@(_ZN3cub18CUB_300001_SM_10006detail6reduce28DeviceReduceSingleTileKernelINS2_10policy_hubIfjN4cuda3__47maximumIfEEE10Policy1000EN6thrust24THRUST_300001_SM_1000_NS10device_ptrIfEEPdjS8_df14absolute_valueEEvT0_T1_T2_T3_T4_T6_)
        /*00c8*/ 	.word	0x00000020


	//----- nvinfo : EIATTR_FRAME_SIZE
	.align		4
.L_76:
        /*00cc*/ 	.byte	0x04, 0x11
        /*00ce*/ 	.short	(.L_78 - .L_77)
	.align		4
.L_77:
        /*00d0*/ 	.word	index@(_ZN3cub18CUB_300001_SM_10006detail6reduce28DeviceReduceSingleTileKernelINS2_10policy_hubIfjN4cuda3__47maximumIfEEE10Policy1000EN6thrust24THRUST_300001_SM_1000_NS10device_ptrIfEEPdjS8_df14absolute_valueEEvT0_T1_T2_T3_T4_T6_)
        /*00d4*/ 	.word	0x00000000


	//----- nvinfo : EIATTR_REGCOUNT
	.align		4
.L_78:
        /*00d8*/ 	.byte	0x04, 0x2f
        /*00da*/ 	.short	(.L_80 - .L_79)
	.align		4
.L_79:
        /*00dc*/ 	.word	index@(_ZN3cub18CUB_300001_SM_10006detail6reduce18DeviceReduceKernelINS2_10policy_hubIfjN4cuda3__47maximumIfEEE10Policy1000EN6thrust24THRUST_300001_SM_1000_NS10device_ptrIfEEjS8_f14absolute_valueEEvT0_PT3_T1_NS0_13GridEvenShareISJ_EET2_T4_)
        /*00e0*/ 	.word	0x00000020


	//----- nvinfo : EIATTR_FRAME_SIZE
	.align		4
.L_80:
        /*00e4*/ 	.byte	0x04, 0x11
        /*00e6*/ 	.short	(.L_82 - .L_81)
	.align		4
.L_81:
        /*00e8*/ 	.word	index@(_ZN3cub18CUB_300001_SM_10006detail6reduce18DeviceReduceKernelINS2_10policy_hubIfjN4cuda3__47maximumIfEEE10Policy1000EN6thrust24THRUST_300001_SM_1000_NS10device_ptrIfEEjS8_f14absolute_valueEEvT0_PT3_T1_NS0_13GridEvenShareISJ_EET2_T4_)
        /*00ec*/ 	.word	0x00000000


	//----- nvinfo : EIATTR_REGCOUNT
	.align		4
.L_82:
        /*00f0*/ 	.byte	0x04, 0x2f
        /*00f2*/ 	.short	(.L_84 - .L_83)
	.align		4
.L_83:
        /*00f4*/ 	.word	index@(_ZN3cub18CUB_300001_SM_10006detail6reduce28DeviceReduceSingleTileKernelINS2_10policy_hubIfjN4cuda3__47maximumIfEEE10Policy1000EPfPdiS8_dfNS5_3std3__410__identityEEEvT0_T1_T2_T3_T4_T6_)
        /*00f8*/ 	.word	0x0000001e


	//----- nvinfo : EIATTR_FRAME_SIZE
	.align		4
.L_84:
        /*00fc*/ 	.byte	0x04, 0x11
        /*00fe*/ 	.short	(.L_86 - .L_85)
	.align		4
.L_85:
        /*0100*/ 	.word	index@(_ZN3cub18CUB_300001_SM_10006detail6reduce28DeviceReduceSingleTileKernelINS2_10policy_hubIfjN4cuda3__47maximumIfEEE10Policy1000EPfPdiS8_dfNS5_3std3__410__identityEEEvT0_T1_T2_T3_T4_T6_)
        /*0104*/ 	.word	0x00000000


	//----- nvinfo : EIATTR_REGCOUNT
	.align		4
.L_86:
        /*0108*/ 	.byte	0x04, 0x2f
        /*010a*/ 	.short	(.L_88 - .L_87)
	.align		4
.L_87:
        /*010c*/ 	.word	index@(_ZN3cub18CUB_300001_SM_10006detail6reduce28DeviceReduceSingleTileKernelINS2_10policy_hubIfyN4cuda3__47maximumIfEEE10Policy1000EN6thrust24THRUST_300001_SM_1000_NS10device_ptrIfEEPdyS8_df14absolute_valueEEvT0_T1_T2_T3_T4_T6_)
        /*0110*/ 	.word	0x0000001f


	//----- nvinfo : EIATTR_FRAME_SIZE
	.align		4
.L_88:
        /*0114*/ 	.byte	0x04, 0x11
        /*0116*/ 	.short	(.L_90 - .L_89)
	.align		4
.L_89:
        /*0118*/ 	.word	index@(_ZN3cub18CUB_300001_SM_10006detail6reduce28DeviceReduceSingleTileKernelINS2_10policy_hubIfyN4cuda3__47maximumIfEEE10Policy1000EN6thrust24THRUST_300001_SM_1000_NS10device_ptrIfEEPdyS8_df14absolute_valueEEvT0_T1_T2_T3_T4_T6_)
        /*011c*/ 	.word	0x00000000


	//----- nvinfo : EIATTR_REGCOUNT
	.align		4
.L_90:
        /*0120*/ 	.byte	0x04, 0x2f
        /*0122*/ 	.short	(.L_92 - .L_91)
	.align		4
.L_91:
        /*0124*/ 	.word	index@(_ZN3cub18CUB_300001_SM_10006detail6reduce18DeviceReduceKernelINS2_10policy_hubIfyN4cuda3__47maximumIfEEE10Policy1000EN6thrust24THRUST_300001_SM_1000_NS10device_ptrIfEEyS8_f14absolute_valueEEvT0_PT3_T1_NS0_13GridEvenShareISJ_EET2_T4_)
        /*0128*/ 	.word	0x0000001f


	//----- nvinfo : EIATTR_FRAME_SIZE
	.align		4
.L_92:
        /*012c*/ 	.byte	0x04, 0x11
        /*012e*/ 	.short	(.L_94 - .L_93)
	.align		4
.L_93:
        /*0130*/ 	.word	index@(_ZN3cub18CUB_300001_SM_10006detail6reduce18DeviceReduceKernelINS2_10policy_hubIfyN4cuda3__47maximumIfEEE10Policy1000EN6thrust24THRUST_300001_SM_1000_NS10device_ptrIfEEyS8_f14absolute_valueEEvT0_PT3_T1_NS0_13GridEvenShareISJ_EET2_T4_)
        /*0134*/ 	.word	0x00000000


	//----- nvinfo : EIATTR_REGCOUNT
	.align		4
.L_94:
        /*0138*/ 	.byte	0x04, 0x2f
        /*013a*/ 	.short	(.L_96 - .L_95)
	.align		4
.L_95:
        /*013c*/ 	.word	index@(_ZN3cub18CUB_300001_SM_10006detail6reduce28DeviceReduceSingleTileKernelINS2_10policy_hubIfyN4cuda3__47maximumIfEEE10Policy1000EPfPdiS8_dfNS5_3std3__410__identityEEEvT0_T1_T2_T3_T4_T6_)
        /*0140*/ 	.word	0x0000001e


	//----- nvinfo : EIATTR_FRAME_SIZE
	.align		4
.L_96:
        /*0144*/ 	.byte	0x04, 0x11
        /*0146*/ 	.short	(.L_98 - .L_97)
	.align		4
.L_97:
        /*0148*/ 	.word	index@(_ZN3cub18CUB_300001_SM_10006detail6reduce28DeviceReduceSingleTileKernelINS2_10policy_hubIfyN4cuda3__47maximumIfEEE10Policy1000EPfPdiS8_dfNS5_3std3__410__identityEEEvT0_T1_T2_T3_T4_T6_)
        /*014c*/ 	.word	0x00000000


	//----- nvinfo : EIATTR_MIN_STACK_SIZE
	.align		4
.L_98:
        /*0150*/ 	.byte	0x04, 0x12
        /*0152*/ 	.short	(.L_100 - .L_99)
	.align		4
.L_99:
        /*0154*/ 	.word	index@(_ZN3cub18CUB_300001_SM_10006detail6reduce28DeviceReduceSingleTileKernelINS2_10policy_hubIfyN4cuda3__47maximumIfEEE10Policy1000EPfPdiS8_dfNS5_3std3__410__identityEEEvT0_T1_T2_T3_T4_T6_)
        /*0158*/ 	.word	0x00000000


	//----- nvinfo : EIATTR_MIN_STACK_SIZE
	.align		4
.L_100:
        /*015c*/ 	.byte	0x04, 0x12
        /*015e*/ 	.short	(.L_102 - .L_101)
	.align		4
.L_101:
        /*0160*/ 	.word	index@(_ZN3cub18CUB_300001_SM_10006detail6reduce18DeviceReduceKernelINS2_10policy_hubIfyN4cuda3__47maximumIfEEE10Policy1000EN6thrust24THRUST_300001_SM_1000_NS10device_ptrIfEEyS8_f14absolute_valueEEvT0_PT3_T1_NS0_13GridEvenShareISJ_EET2_T4_)
        /*0164*/ 	.word	0x00000000


	//----- nvinfo : EIATTR_MIN_STACK_SIZE
	.align		4
.L_102:
        /*0168*/ 	.byte	0x04, 0x12
        /*016a*/ 	.short	(.L_104 - .L_103)
	.align		4
.L_103:
        /*016c*/ 	.word	index@(_ZN3cub18CUB_300001_SM_10006detail6reduce28DeviceReduceSingleTileKernelINS2_10policy_hubIfyN4cuda3__47maximumIfEEE10Policy1000EN6thrust24THRUST_300001_SM_1000_NS10device_ptrIfEEPdyS8_df14absolute_valueEEvT0_T1_T2_T3_T4_T6_)
        /*0170*/ 	.word	0x00000000


	//----- nvinfo : EIATTR_MIN_STACK_SIZE
	.align		4
.L_104:
        /*0174*/ 	.byte	0x04, 0x12
        /*0176*/ 	.short	(.L_106 - .L_105)
	.align		4
.L_105:
        /*0178*/ 	.word	index@(_ZN3cub18CUB_300001_SM_10006detail6reduce28DeviceReduceSingleTileKernelINS2_10policy_hubIfjN4cuda3__47maximumIfEEE10Policy1000EPfPdiS8_dfNS5_3std3__410__identityEEEvT0_T1_T2_T3_T4_T6_)
        /*017c*/ 	.word	0x00000000


	//----- nvinfo : EIATTR_MIN_STACK_SIZE
	.align		4
.L_106:
        /*0180*/ 	.byte	0x04, 0x12
        /*0182*/ 	.short	(.L_108 - .L_107)
	.align		4
.L_107:
        /*0184*/ 	.word	index@(_ZN3cub18CUB_300001_SM_10006detail6reduce18DeviceReduceKernelINS2_10policy_hubIfjN4cuda3__47maximumIfEEE10Policy1000EN6thrust24THRUST_300001_SM_1000_NS10device_ptrIfEEjS8_f14absolute_valueEEvT0_PT3_T1_NS0_13GridEvenShareISJ_EET2_T4_)
        /*0188*/ 	.word	0x00000000


	//----- nvinfo : EIATTR_MIN_STACK_SIZE
	.align		4
.L_108:
        /*018c*/ 	.byte	0x04, 0x12
        /*018e*/ 	.short	(.L_110 - .L_109)
	.align		4
.L_109:
        /*0190*/ 	.word	index@(_ZN3cub18CUB_300001_SM_10006detail6reduce28DeviceReduceSingleTileKernelINS2_10policy_hubIfjN4cuda3__47maximumIfEEE10Policy1000EN6thrust24THRUST_300001_SM_1000_NS10device_ptrIfEEPdjS8_df14absolute_valueEEvT0_T1_T2_T3_T4_T6_)
        /*0194*/ 	.word	0x00000000


	//----- nvinfo : EIATTR_MIN_STACK_SIZE
	.align		4
.L_110:
        /*0198*/ 	.byte	0x04, 0x12
        /*019a*/ 	.short	(.L_112 - .L_111)
	.align		4
.L_111:
        /*019c*/ 	.word	index@(_ZN3cub18CUB_300001_SM_10006detail9transform16transform_kernelINS2_10policy_hubILb1EN4cuda3std3__45tupleIJN6thrust24THRUST_300001_SM_1000_NS10device_ptrIfEEEEEE10policy1000El14soft_thresholdSC_JPfEEEvT0_iT1_T2_DpNS2_10kernel_argIT3_EE)
        /*01a0*/ 	.word	0x00000000


	//----- nvinfo : EIATTR_MIN_STACK_SIZE
	.align		4
.L_112:
        /*01a4*/ 	.byte	0x04, 0x12
        /*01a6*/ 	.short	(.L_114 - .L_113)
	.align		4
.L_113:
        /*01a8*/ 	.word	index@(_ZN3cub18CUB_300001_SM_10006detail9transform16transform_kernelINS2_10policy_hubILb1EN4cuda3std3__45tupleIJN6thrust24THRUST_300001_SM_1000_NS10device_ptrIfEEEEEE10policy1000Ei14soft_thresholdSC_JPfEEEvT0_iT1_T2_DpNS2_10kernel_argIT3_EE)
        /*01ac*/ 	.word	0x00000000


	//----- nvinfo : EIATTR_MIN_STACK_SIZE
	.align		4
.L_114:
        /*01b0*/ 	.byte	0x04, 0x12
        /*01b2*/ 	.short	(.L_116 - .L_115)
	.align		4
.L_115:
        /*01b4*/ 	.word	index@(_ZN3cub18CUB_300001_SM_10006detail9transform16transform_kernelINS2_10policy_hubILb1EN4cuda3std3__45tupleIJN6thrust24THRUST_300001_SM_1000_NS10device_ptrIfEESC_EEEE10policy1000El5saxpySC_JPfSH_EEEvT0_iT1_T2_DpNS2_10kernel_argIT3_EE)
        /*01b8*/ 	.word	0x00000000


	//----- nvinfo : EIATTR_MIN_STACK_SIZE
	.align		4
.L_116:
        /*01bc*/ 	.byte	0x04, 0x12
        /*01be*/ 	.short	(.L_118 - .L_117)
	.align		4
.L_117:
        /*01c0*/ 	.word	index@(_ZN3cub18CUB_300001_SM_10006detail9transform16transform_kernelINS2_10policy_hubILb1EN4cuda3std3__45tupleIJN6thrust24THRUST_300001_SM_1000_NS10device_ptrIfEESC_EEEE10policy1000Ei5saxpySC_JPfSH_EEEvT0_iT1_T2_DpNS2_10kernel_argIT3_EE)
        /*01c4*/ 	.word	0x00000000


	//----- nvinfo : EIATTR_MIN_STACK_SIZE
	.align		4
.L_118:
        /*01c8*/ 	.byte	0x04, 0x12
        /*01ca*/ 	.short	(.L_120 - .L_119)
	.align		4
.L_119:
        /*01cc*/ 	.word	index@(_ZN3cub18CUB_300001_SM_10006detail9transform16transform_kernelINS2_10policy_hubILb0EN4cuda3std3__45tupleIJN6thrust24THRUST_300001_SM_1000_NS10device_ptrIfEESC_EEEE10policy1000ElNS7_5minusIfEESC_JPfSI_EEEvT0_iT1_T2_DpNS2_10kernel_argIT3_EE)
        /*01d0*/ 	.word	0x00000000


	//----- nvinfo : EIATTR_MIN_STACK_SIZE
	.align		4
.L_120:
        /*01d4*/ 	.byte	0x04, 0x12
        /*01d6*/ 	.short	(.L_122 - .L_121)
	.align		4
.L_121:
        /*01d8*/ 	.word	index@(_ZN3cub18CUB_300001_SM_10006detail9transform16transform_kernelINS2_10policy_hubILb0EN4cuda3std3__45tupleIJN6thrust24THRUST_300001_SM_1000_NS10device_ptrIfEESC_EEEE10policy1000EiNS7_5minusIfEESC_JPfSI_EEEvT0_iT1_T2_DpNS2_10kernel_argIT3_EE)
        /*01dc*/ 	.word	0x00000000


	//----- nvinfo : EIATTR_MIN_STACK_SIZE
	.align		4
.L_122:
        /*01e0*/ 	.byte	0x04, 0x12
        /*01e2*/ 	.short	(.L_124 - .L_123)
	.align		4
.L_123:
        /*01e4*/ 	.word	index@(_ZN3cub18CUB_300001_SM_10006detail11EmptyKernelIvEEvv)
        /*01e8*/ 	.word	0x00000000
.L_124:


//--------------------- .nv.compat                --------------------------
	.section	.nv.compat,"",@"SHT_CUDA_COMPAT_INFO"
	.align	4
        /*0000*/ 	.byte	0x02, 0x09, 0x00, 0x00, 0x02, 0x02, 0x02, 0x00, 0x02, 0x05, 0x05, 0x00, 0x03, 0x07, 0x01, 0x01
        /*0010*/ 	.byte	0x02, 0x03, 0x00, 0x00, 0x02, 0x06, 0x01, 0x00, 0x04, 0x0b, 0x08, 0x00, 0x09, 0x00, 0x00, 0x00
        /*0020*/ 	.byte	0x00, 0x00, 0x00, 0x00


//--------------------- .nv.info._ZN3cub18CUB_300001_SM_10006detail6reduce28DeviceReduceSingleTileKernelINS2_10policy_hubIfyN4cuda3__47maximumIfEEE10Policy1000EPfPdiS8_dfNS5_3std3__410__identityEEEvT0_T1_T2_T3_T4_T6_ --------------------------
	.section	.nv.info._ZN3cub18CUB_300001_SM_10006detail6reduce28DeviceReduceSingleTileKernelINS2_10policy_hubIfyN4cuda3__47maximumIfEEE10Policy1000EPfPdiS8_dfNS5_3std3__410__identityEEEvT0_T1_T2_T3_T4_T6_,"",@"SHT_CUDA_INFO"
	.sectionflags	@""
	.align	4


	//----- nvinfo : EIATTR_CUDA_API_VERSION
	.align		4
        /*0000*/ 	.byte	0x04, 0x37
        /*0002*/ 	.short	(.L_126 - .L_125)
.L_125:
        /*0004*/ 	.word	0x00000082


	//----- nvinfo : EIATTR_KPARAM_INFO
	.align		4
.L_126:
        /*0008*/ 	.byte	0x04, 0x17
        /*000a*/ 	.short	(.L_128 - .L_127)
.L_127:
        /*000c*/ 	.word	0x00000000
        /*0010*/ 	.short	0x0005
        /*0012*/ 	.short	0x0020
        /*0014*/ 	.byte	0x00, 0xf0, 0x05, 0x00


	//----- nvinfo : EIATTR_KPARAM_INFO
	.align		4
.L_128:
        /*0018*/ 	.byte	0x04, 0x17
        /*001a*/ 	.short	(.L_130 - .L_129)
.L_129:
        /*001c*/ 	.word	0x00000000
        /*0020*/ 	.short	0x0004
        /*0022*/ 	.short	0x0018
        /*0024*/ 	.byte	0x00, 0xf0, 0x21, 0x00


	//----- nvinfo : EIATTR_KPARAM_INFO
	.align		4
.L_130:
        /*0028*/ 	.byte	0x04, 0x17
        /*002a*/ 	.short	(.L_132 - .L_131)
.L_131:
        /*002c*/ 	.word	0x00000000
        /*0030*/ 	.short	0x0003
        /*0032*/ 	.short	0x0014
        /*0034*/ 	.byte	0x00, 0xf0, 0x05, 0x00


	//----- nvinfo : EIATTR_KPARAM_INFO
	.align		4
.L_132:
        /*0038*/ 	.byte	0x04, 0x17
        /*003a*/ 	.short	(.L_134 - .L_133)
.L_133:
        /*003c*/ 	.word	0x00000000
        /*0040*/ 	.short	0x0002
        /*0042*/ 	.short	0x0010
        /*0044*/ 	.byte	0x00, 0xf0, 0x11, 0x00


	//----- nvinfo : EIATTR_KPARAM_INFO
	.align		4
.L_134:
        /*0048*/ 	.byte	0x04, 0x17
        /*004a*/ 	.short	(.L_136 - .L_135)
.L_135:
        /*004c*/ 	.word	0x00000000
        /*0050*/ 	.short	0x0001
        /*0052*/ 	.short	0x0008
        /*0054*/ 	.byte	0x00, 0xf5, 0x21, 0x00


	//----- nvinfo : EIATTR_KPARAM_INFO
	.align		4
.L_136:
        /*0058*/ 	.byte	0x04, 0x17
        /*005a*/ 	.short	(.L_138 - .L_137)
.L_137:
        /*005c*/ 	.word	0x00000000
        /*0060*/ 	.short	0x0000
        /*0062*/ 	.short	0x0000
        /*0064*/ 	.byte	0x00, 0xf5, 0x21, 0x00


	//----- nvinfo : EIATTR_SPARSE_MMA_MASK
	.align		4
.L_138:
        /*0068*/ 	.byte	0x03, 0x50
        /*006a*/ 	.short	0x0000


	//----- nvinfo : EIATTR_MAXREG_COUNT
	.align		4
        /*006c*/ 	.byte	0x03, 0x1b
        /*006e*/ 	.short	0x00ff


	//----- nvinfo : EIATTR_NUM_BARRIERS
	.align		4
        /*0070*/ 	.byte	0x02, 0x4c
        /*0072*/ 	.byte	0x01
	.zero		1


	//----- nvinfo : EIATTR_MERCURY_ISA_VERSION
	.align		4
        /*0074*/ 	.byte	0x03, 0x5f
        /*0076*/ 	.short	0x0101


	//----- nvinfo : EIATTR_COOP_GROUP_MASK_REGIDS
	.align		4
        /*0078*/ 	.byte	0x04, 0x29
        /*007a*/ 	.short	(.L_140 - .L_139)


	//   ....[0]....
.L_139:
        /*007c*/ 	.word	0xffffffff


	//   ....[1]....
        /*0080*/ 	.word	0xffffffff


	//   ....[2]....
        /*0084*/ 	.word	0xffffffff


	//   ....[3]....
        /*0088*/ 	.word	0xffffffff


	//   ....[4]....
        /*008c*/ 	.word	0xffffffff


	//   ....[5]....
        /*0090*/ 	.word	0xffffffff


	//   ....[6]....
        /*0094*/ 	.word	0xffffffff


	//   ....[7]....
        /*0098*/ 	.word	0xffffffff


	//   ....[8]....
        /*009c*/ 	.word	0xffffffff


	//   ....[9]....
        /*00a0*/ 	.word	0xffffffff


	//   ....[10]....
        /*00a4*/ 	.word	0xffffffff


	//   ....[11]....
        /*00a8*/ 	.word	0xffffffff


	//   ....[12]....
        /*00ac*/ 	.word	0xffffffff


	//   ....[13]....
        /*00b0*/ 	.word	0xffffffff


	//   ....[14]....
        /*00b4*/ 	.word	0xffffffff


	//   ....[15]....
        /*00b8*/ 	.word	0xffffffff


	//   ....[16]....
        /*00bc*/ 	.word	0xffffffff


	//   ....[17]....
        /*00c0*/ 	.word	0xffffffff


	//   ....[18]....
        /*00c4*/ 	.word	0xffffffff


	//   ....[19]....
        /*00c8*/ 	.word	0xffffffff


	//   ....[20]....
        /*00cc*/ 	.word	0xffffffff


	//   ....[21]....
        /*00d0*/ 	.word	0xffffffff


	//   ....[22]....
        /*00d4*/ 	.word	0xffffffff


	//   ....[23]....
        /*00d8*/ 	.word	0xffffffff


	//   ....[24]....
        /*00dc*/ 	.word	0xffffffff


	//   ....[25]....
        /*00e0*/ 	.word	0xffffffff


	//   ....[26]....
        /*00e4*/ 	.word	0xffffffff


	//   ....[27]....
        /*00e8*/ 	.word	0xffffffff


	//   ....[28]....
        /*00ec*/ 	.word	0xffffffff


	//   ....[29]....
        /*00f0*/ 	.word	0xffffffff


	//----- nvinfo : EIATTR_COOP_GROUP_INSTR_OFFSETS
	.align		4
.L_140:
        /*00f4*/ 	.byte	0x04, 0x28
        /*00f6*/ 	.short	(.L_142 - .L_141)


	//   ....[0]....
.L_141:
        /*00f8*/ 	.word	0x00000b50


	//   ....[1]....
        /*00fc*/ 	.word	0x00000bc0


	//   ....[2]....
        /*0100*/ 	.word	0x00000c40


	//   ....[3]....
        /*0104*/ 	.word	0x00000ca0


	//   ....[4]....
        /*0108*/ 	.word	0x00000ce0


	//   ....[5]....
        /*010c*/ 	.word	0x00000f20


	//   ....[6]....
        /*0110*/ 	.word	0x00000f90


	//   ....[7]....
        /*0114*/ 	.word	0x00000fe0


	//   ....[8]....
        /*0118*/ 	.word	0x00001040


	//   ....[9]....
        /*011c*/ 	.word	0x000010b0


	//   ....[10]....
        /*0120*/ 	.word	0x000022f0


	//   ....[11]....
        /*0124*/ 	.word	0x00002380


	//   ....[12]....
        /*0128*/ 	.word	0x000023e0


	//   ....[13]....
        /*012c*/ 	.word	0x00002430


	//   ....[14]....
        /*0130*/ 	.word	0x00002470


	//   ....[15]....
        /*0134*/ 	.word	0x00003080


	//   ....[16]....
        /*0138*/ 	.word	0x000030f0


	//   ....[17]....
        /*013c*/ 	.word	0x00003170


	//   ....[18]....
        /*0140*/ 	.word	0x000031d0


	//   ....[19]....
        /*0144*/ 	.word	0x00003210


	//   ....[20]....
        /*0148*/ 	.word	0x00003450


	//   ....[21]....
        /*014c*/ 	.word	0x000034c0


	//   ....[22]....
        /*0150*/ 	.word	0x00003510


	//   ....[23]....
        /*0154*/ 	.word	0x00003570


	//   ....[24]....
        /*0158*/ 	.word	0x000035f0


	//   ....[25]....
        /*015c*/ 	.word	0x000049a0


	//   ....[26]....
        /*0160*/ 	.word	0x00004a30


	//   ....[27]....
        /*0164*/ 	.word	0x00004a90


	//   ....[28]....
        /*0168*/ 	.word	0x00004ae0


	//   ....[29]....
        /*016c*/ 	.word	0x00004b20


	//----- nvinfo : EIATTR_VRC_CTA_INIT_COUNT
	.align		4
.L_142:
        /*0170*/ 	.byte	0x02, 0x4a
	.zero		1
	.zero		1


	//----- nvinfo : EIATTR_EXIT_INSTR_OFFSETS
	.align		4
        /*0174*/ 	.byte	0x04, 0x1c
        /*0176*/ 	.short	(.L_144 - .L_143)


	//   ....[0]....
.L_143:
        /*0178*/ 	.word	0x00000080


	//   ....[1]....
        /*017c*/ 	.word	0x000000c0


	//   ....[2]....
        /*0180*/ 	.word	0x00004cf0


	//   ....[3]....
        /*0184*/ 	.word	0x00004d70


	//----- nvinfo : EIATTR_MAX_THREADS
	.align		4
.L_144:
        /*0188*/ 	.byte	0x04, 0x05
        /*018a*/ 	.short	(.L_146 - .L_145)
.L_145:
        /*018c*/ 	.word	0x00000100
        /*0190*/ 	.word	0x00000001
        /*0194*/ 	.word	0x00000001


	//----- nvinfo : EIATTR_CRS_STACK_SIZE
	.align		4
.L_146:
        /*0198*/ 	.byte	0x04, 0x1e
        /*019a*/ 	.short	(.L_148 - .L_147)
.L_147:
        /*019c*/ 	.word	0x00000000


	//----- nvinfo : EIATTR_CBANK_PARAM_SIZE
	.align		4
.L_148:
        /*01a0*/ 	.byte	0x03, 0x19
        /*01a2*/ 	.short	0x0021


	//----- nvinfo : EIATTR_PARAM_CBANK
	.align		4
        /*01a4*/ 	.byte	0x04, 0x0a
        /*01a6*/ 	.short	(.L_150 - .L_149)
	.align		4
.L_149:
        /*01a8*/ 	.word	index@(.nv.constant0._ZN3cub18CUB_300001_SM_10006detail6reduce28DeviceReduceSingleTileKernelINS2_10policy_hubIfyN4cuda3__47maximumIfEEE10Policy1000EPfPdiS8_dfNS5_3std3__410__identityEEEvT0_T1_T2_T3_T4_T6_)
        /*01ac*/ 	.short	0x0380
        /*01ae*/ 	.short	0x0021


	//----- nvinfo : EIATTR_SW_WAR
	.align		4
.L_150:
        /*01b0*/ 	.byte	0x04, 0x36
        /*01b2*/ 	.short	(.L_152 - .L_151)
.L_151:
        /*01b4*/ 	.word	0x00000008
.L_152:


//--------------------- .nv.info._ZN3cub18CUB_300001_SM_10006detail6reduce18DeviceReduceKernelINS2_10policy_hubIfyN4cuda3__47maximumIfEEE10Policy1000EN6thrust24THRUST_300001_SM_1000_NS10device_ptrIfEEyS8_f14absolute_valueEEvT0_PT3_T1_NS0_13GridEvenShareISJ_EET2_T4_ --------------------------
	.section	.nv.info._ZN3cub18CUB_300001_SM_10006detail6reduce18DeviceReduceKernelINS2_10policy_hubIfyN4cuda3__47maximumIfEEE10Policy1000EN6thrust24THRUST_300001_SM_1000_NS10device_ptrIfEEyS8_f14absolute_valueEEvT0_PT3_T1_NS0_13GridEvenShareISJ_EET2_T4_,"",@"SHT_CUDA_INFO"
	.sectionflags	@""
	.align	4


	//----- nvinfo : EIATTR_CUDA_API_VERSION
	.align		4
        /*0000*/ 	.byte	0x04, 0x37
        /*0002*/ 	.short	(.L_154 - .L_153)
.L_153:
        /*0004*/ 	.word	0x00000082


	//----- nvinfo : EIATTR_KPARAM_INFO
	.align		4
.L_154:
        /*0008*/ 	.byte	0x04, 0x17
        /*000a*/ 	.short	(.L_156 - .L_155)
.L_155:
        /*000c*/ 	.word	0x00000000
        /*0010*/ 	.short	0x0005
        /*0012*/ 	.short	0x0061
        /*0014*/ 	.byte	0x00, 0xf0, 0x05, 0x00


	//----- nvinfo : EIATTR_KPARAM_INFO
	.align		4
.L_156:
        /*0018*/ 	.byte	0x04, 0x17
        /*001a*/ 	.short	(.L_158 - .L_157)
.L_157:
        /*001c*/ 	.word	0x00000000
        /*0020*/ 	.short	0x0004
        /*0022*/ 	.short	0x0060
        /*0024*/ 	.byte	0x00, 0xf0, 0x05, 0x00


	//----- nvinfo : EIATTR_KPARAM_INFO
	.align		4
.L_158:
        /*0028*/ 	.byte	0x04, 0x17
        /*002a*/ 	.short	(.L_160 - .L_159)
.L_159:
        /*002c*/ 	.word	0x00000000
        /*0030*/ 	.short	0x0003
        /*0032*/ 	.short	0x0018
        /*0034*/ 	.byte	0x00, 0xf0, 0x21, 0x01


	//----- nvinfo : EIATTR_KPARAM_INFO
	.align		4
.L_160:
        /*0038*/ 	.byte	0x04, 0x17
        /*003a*/ 	.short	(.L_162 - .L_161)
.L_161:
        /*003c*/ 	.word	0x00000000
        /*0040*/ 	.short	0x0002
        /*0042*/ 	.short	0x0010
        /*0044*/ 	.byte	0x00, 0xf0, 0x21, 0x00


	//----- nvinfo : EIATTR_KPARAM_INFO
	.align		4
.L_162:
        /*0048*/ 	.byte	0x04, 0x17
        /*004a*/ 	.short	(.L_164 - .L_163)
.L_163:
        /*004c*/ 	.word	0x00000000
        /*0050*/ 	.short	0x0001
        /*0052*/ 	.short	0x0008
        /*0054*/ 	.byte	0x00, 0xf5, 0x21, 0x00


	//----- nvinfo : EIATTR_KPARAM_INFO
	.align		4
.L_164:
        /*0058*/ 	.byte	0x04, 0x17
        /*005a*/ 	.short	(.L_166 - .L_165)
.L_165:
        /*005c*/ 	.word	0x00000000
        /*0060*/ 	.short	0x0000
        /*0062*/ 	.short	0x0000
        /*0064*/ 	.byte	0x00, 0xf0, 0x21, 0x00


	//----- nvinfo : EIATTR_SPARSE_MMA_MASK
	.align		4
.L_166:
        /*0068*/ 	.byte	0x03, 0x50
        /*006a*/ 	.short	0x0000


	//----- nvinfo : EIATTR_MAXREG_COUNT
	.align		4
        /*006c*/ 	.byte	0x03, 0x1b
        /*006e*/ 	.short	0x00ff


	//----- nvinfo : EIATTR_NUM_BARRIERS
	.align		4
        /*0070*/ 	.byte	0x02, 0x4c
        /*0072*/ 	.byte	0x01
	.zero		1


	//----- nvinfo : EIATTR_MERCURY_ISA_VERSION
	.align		4
        /*0074*/ 	.byte	0x03, 0x5f
        /*0076*/ 	.short	0x0101


	//----- nvinfo : EIATTR_COOP_GROUP_MASK_REGIDS
	.align		4
        /*0078*/ 	.byte	0x04, 0x29
        /*007a*/ 	.short	(.L_168 - .L_167)


	//   ....[0]....
.L_167:
        /*007c*/ 	.word	0xffffffff


	//   ....[1]....
        /*0080*/ 	.word	0xffffffff


	//   ....[2]....
        /*0084*/ 	.word	0xffffffff


	//   ....[3]....
        /*0088*/ 	.word	0xffffffff


	//   ....[4]....
        /*008c*/ 	.word	0xffffffff


	//   ....[5]....
        /*0090*/ 	.word	0xffffffff


	//   ....[6]....
        /*0094*/ 	.word	0xffffffff


	//   ....[7]....
        /*0098*/ 	.word	0xffffffff


	//   ....[8]....
        /*009c*/ 	.word	0xffffffff


	//   ....[9]....
        /*00a0*/ 	.word	0xffffffff


	//   ....[10]....
        /*00a4*/ 	.word	0xffffffff


	//   ....[11]....
        /*00a8*/ 	.word	0xffffffff


	//   ....[12]....
        /*00ac*/ 	.word	0xffffffff


	//   ....[13]....
        /*00b0*/ 	.word	0xffffffff


	//   ....[14]....
        /*00b4*/ 	.word	0xffffffff


	//----- nvinfo : EIATTR_COOP_GROUP_INSTR_OFFSETS
	.align		4
.L_168:
        /*00b8*/ 	.byte	0x04, 0x28
        /*00ba*/ 	.short	(.L_170 - .L_169)


	//   ....[0]....
.L_169:
        /*00bc*/ 	.word	0x00000f50


	//   ....[1]....
        /*00c0*/ 	.word	0x00000fc0


	//   ....[2]....
        /*00c4*/ 	.word	0x00001040


	//   ....[3]....
        /*00c8*/ 	.word	0x000010a0


	//   ....[4]....
        /*00cc*/ 	.word	0x000010e0


	//   ....[5]....
        /*00d0*/ 	.word	0x00001320


	//   ....[6]....
        /*00d4*/ 	.word	0x000013c0


	//   ....[7]....
        /*00d8*/ 	.word	0x00001420


	//   ....[8]....
        /*00dc*/ 	.word	0x00001470


	//   ....[9]....
        /*00e0*/ 	.word	0x000014c0


	//   ....[10]....
        /*00e4*/ 	.word	0x000032b0


	//   ....[11]....
        /*00e8*/ 	.word	0x00003340


	//   ....[12]....
        /*00ec*/ 	.word	0x000033a0


	//   ....[13]....
        /*00f0*/ 	.word	0x000033f0


	//   ....[14]....
        /*00f4*/ 	.word	0x00003430


	//----- nvinfo : EIATTR_VRC_CTA_INIT_COUNT
	.align		4
.L_170:
        /*00f8*/ 	.byte	0x02, 0x4a
	.zero		1
	.zero		1


	//----- nvinfo : EIATTR_EXIT_INSTR_OFFSETS
	.align		4
        /*00fc*/ 	.byte	0x04, 0x1c
        /*00fe*/ 	.short	(.L_172 - .L_171)


	//   ....[0]....
.L_171:
        /*0100*/ 	.word	0x00003600


	//   ....[1]....
        /*0104*/ 	.word	0x00003660


	//----- nvinfo : EIATTR_MAX_THREADS
	.align		4
.L_172:
        /*0108*/ 	.byte	0x04, 0x05
        /*010a*/ 	.short	(.L_174 - .L_173)
.L_173:
        /*010c*/ 	.word	0x00000100
        /*0110*/ 	.word	0x00000001
        /*0114*/ 	.word	0x00000001


	//----- nvinfo : EIATTR_CRS_STACK_SIZE
	.align		4
.L_174:
        /*0118*/ 	.byte	0x04, 0x1e
        /*011a*/ 	.short	(.L_176 - .L_175)
.L_175:
        /*011c*/ 	.word	0x00000000


	//----- nvinfo : EIATTR_CBANK_PARAM_SIZE
	.align		4
.L_176:
        /*0120*/ 	.byte	0x03, 0x19
        /*0122*/ 	.short	0x0062


	//----- nvinfo : EIATTR_PARAM_CBANK
	.align		4
        /*0124*/ 	.byte	0x04, 0x0a
        /*0126*/ 	.short	(.L_178 - .L_177)
	.align		4
.L_177:
        /*0128*/ 	.word	index@(.nv.constant0._ZN3cub18CUB_300001_SM_10006detail6reduce18DeviceReduceKernelINS2_10policy_hubIfyN4cuda3__47maximumIfEEE10Policy1000EN6thrust24THRUST_300001_SM_1000_NS10device_ptrIfEEyS8_f14absolute_valueEEvT0_PT3_T1_NS0_13GridEvenShareISJ_EET2_T4_)
        /*012c*/ 	.short	0x0380
        /*012e*/ 	.short	0x0062


	//----- nvinfo : EIATTR_SW_WAR
	.align		4
.L_178:
        /*0130*/ 	.byte	0x04, 0x36
        /*0132*/ 	.short	(.L_180 - .L_179)
.L_179:
        /*0134*/ 	.word	0x00000008
.L_180:


//--------------------- .nv.info._ZN3cub18CUB_300001_SM_10006detail6reduce28DeviceReduceSingleTileKernelINS2_10policy_hubIfyN4cuda3__47maximumIfEEE10Policy1000EN6thrust24THRUST_300001_SM_1000_NS10device_ptrIfEEPdyS8_df14absolute_valueEEvT0_T1_T2_T3_T4_T6_ --------------------------
	.section	.nv.info._ZN3cub18CUB_300001_SM_10006detail6reduce28DeviceReduceSingleTileKernelINS2_10policy_hubIfyN4cuda3__47maximumIfEEE10Policy1000EN6thrust24THRUST_300001_SM_1000_NS10device_ptrIfEEPdyS8_df14absolute_valueEEvT0_T1_T2_T3_T4_T6_,"",@"SHT_CUDA_INFO"
	.sectionflags	@""
	.align	4


	//----- nvinfo : EIATTR_CUDA_API_VERSION
	.align		4
        /*0000*/ 	.byte	0x04, 0x37
        /*0002*/ 	.short	(.L_182 - .L_181)
.L_181:
        /*0004*/ 	.word	0x00000082


	//----- nvinfo : EIATTR_KPARAM_INFO
	.align		4
.L_182:
        /*0008*/ 	.byte	0x04, 0x17
        /*000a*/ 	.short	(.L_184 - .L_183)
.L_183:
        /*000c*/ 	.word	0x00000000
        /*0010*/ 	.short	0x0005
        /*0012*/ 	.short	0x0028
        /*0014*/ 	.byte	0x00, 0xf0, 0x05, 0x00


	//----- nvinfo : EIATTR_KPARAM_INFO
	.align		4
.L_184:
        /*0018*/ 	.byte	0x04, 0x17
        /*001a*/ 	.short	(.L_186 - .L_185)
.L_185:
        /*001c*/ 	.word	0x00000000
        /*0020*/ 	.short	0x0004
        /*0022*/ 	.short	0x0020
        /*0024*/ 	.byte	0x00, 0xf0, 0x21, 0x00


	//----- nvinfo : EIATTR_KPARAM_INFO
	.align		4
.L_186:
        /*0028*/ 	.byte	0x04, 0x17
        /*002a*/ 	.short	(.L_188 - .L_187)
.L_187:
        /*002c*/ 	.word	0x00000000
        /*0030*/ 	.short	0x0003
        /*0032*/ 	.short	0x0018
        /*0034*/ 	.byte	0x00, 0xf0, 0x05, 0x00


	//----- nvinfo : EIATTR_KPARAM_INFO
	.align		4
.L_188:
        /*0038*/ 	.byte	0x04, 0x17
        /*003a*/ 	.short	(.L_190 - .L_189)
.L_189:
        /*003c*/ 	.word	0x00000000
        /*0040*/ 	.short	0x0002
        /*0042*/ 	.short	0x0010
        /*0044*/ 	.byte	0x00, 0xf0, 0x21, 0x00


	//----- nvinfo : EIATTR_KPARAM_INFO
	.align		4
.L_190:
        /*0048*/ 	.byte	0x04, 0x17
        /*004a*/ 	.short	(.L_192 - .L_191)
.L_191:
        /*004c*/ 	.word	0x00000000
        /*0050*/ 	.short	0x0001
        /*0052*/ 	.short	0x0008
        /*0054*/ 	.byte	0x00, 0xf5, 0x21, 0x00


	//----- nvinfo : EIATTR_KPARAM_INFO
	.align		4
.L_192:
        /*0058*/ 	.byte	0x04, 0x17
        /*005a*/ 	.short	(.L_194 - .L_193)
.L_193:
        /*005c*/ 	.word	0x00000000
        /*0060*/ 	.short	0x0000
        /*0062*/ 	.short	0x0000
        /*0064*/ 	.byte	0x00, 0xf0, 0x21, 0x00


	//----- nvinfo : EIATTR_SPARSE_MMA_MASK
	.align		4
.L_194:
        /*0068*/ 	.byte	0x03, 0x50
        /*006a*/ 	.short	0x0000


	//----- nvinfo : EIATTR_MAXREG_COUNT
	.align		4
        /*006c*/ 	.byte	0x03, 0x1b
        /*006e*/ 	.short	0x00ff


	//----- nvinfo : EIATTR_NUM_BARRIERS
	.align		4
        /*0070*/ 	.byte	0x02, 0x4c
        /*0072*/ 	.byte	0x01
	.zero		1


	//----- nvinfo : EIATTR_MERCURY_ISA_VERSION
	.align		4
        /*0074*/ 	.byte	0x03, 0x5f
        /*0076*/ 	.short	0x0101


	//----- nvinfo : EIATTR_COOP_GROUP_MASK_REGIDS
	.align		4
        /*0078*/ 	.byte	0x04, 0x29
        /*007a*/ 	.short	(.L_196 - .L_195)


	//   ....[0]....
.L_195:
        /*007c*/ 	.word	0xffffffff


	//   ....[1]....
        /*0080*/ 	.word	0xffffffff


	//   ....[2]....
        /*0084*/ 	.word	0xffffffff


	//   ....[3]....
        /*0088*/ 	.word	0xffffffff


	//   ....[4]....
        /*008c*/ 	.word	0xffffffff


	//   ....[5]....
        /*0090*/ 	.word	0xffffffff


	//   ....[6]....
        /*0094*/ 	.word	0xffffffff


	//   ....[7]....
        /*0098*/ 	.word	0xffffffff


	//   ....[8]....
        /*009c*/ 	.word	0xffffffff


	//   ....[9]....
        /*00a0*/ 	.word	0xffffffff


	//   ....[10]....
        /*00a4*/ 	.word	0xffffffff


	//   ....[11]....
        /*00a8*/ 	.word	0xffffffff


	//   ....[12]....
        /*00ac*/ 	.word	0xffffffff


	//   ....[13]....
        /*00b0*/ 	.word	0xffffffff


	//   ....[14]....
        /*00b4*/ 	.word	0xffffffff


	//----- nvinfo : EIATTR_COOP_GROUP_INSTR_OFFSETS
	.align		4
.L_196:
        /*00b8*/ 	.byte	0x04, 0x28
        /*00ba*/ 	.short	(.L_198 - .L_197)


	//   ....[0]....
.L_197:
        /*00bc*/ 	.word	0x00000eb0


	//   ....[1]....
        /*00c0*/ 	.word	0x00000f20


	//   ....[2]....
        /*00c4*/ 	.word	0x00000fa0


	//   ....[3]....
        /*00c8*/ 	.word	0x00001000


	//   ....[4]....
        /*00cc*/ 	.word	0x00001030


	//   ....[5]....
        /*00d0*/ 	.word	0x00001280


	//   ....[6]....
        /*00d4*/ 	.word	0x00001320


	//   ....[7]....
        /*00d8*/ 	.word	0x00001380


	//   ....[8]....
        /*00dc*/ 	.word	0x000013d0


	//   ....[9]....
        /*00e0*/ 	.word	0x00001420


	//   ....[10]....
        /*00e4*/ 	.word	0x00003020


	//   ....[11]....
        /*00e8*/ 	.word	0x000030b0


	//   ....[12]....
        /*00ec*/ 	.word	0x00003110


	//   ....[13]....
        /*00f0*/ 	.word	0x00003160


	//   ....[14]....
        /*00f4*/ 	.word	0x00003190


	//----- nvinfo : EIATTR_VRC_CTA_INIT_COUNT
	.align		4
.L_198:
        /*00f8*/ 	.byte	0x02, 0x4a
	.zero		1
	.zero		1


	//----- nvinfo : EIATTR_EXIT_INSTR_OFFSETS
	.align		4
        /*00fc*/ 	.byte	0x04, 0x1c
        /*00fe*/ 	.short	(.L_200 - .L_199)


	//   ....[0]....
.L_199:
        /*0100*/ 	.word	0x000000a0


	//   ....[1]....
        /*0104*/ 	.word	0x000000e0


	//   ....[2]....
        /*0108*/ 	.word	0x00003370


	//   ....[3]....
        /*010c*/ 	.word	0x000033f0


	//----- nvinfo : EIATTR_MAX_THREADS
	.align		4
.L_200:
        /*0110*/ 	.byte	0x04, 0x05
        /*0112*/ 	.short	(.L_202 - .L_201)
.L_201:
        /*0114*/ 	.word	0x00000100
        /*0118*/ 	.word	0x00000001
        /*011c*/ 	.word	0x00000001


	//----- nvinfo : EIATTR_CRS_STACK_SIZE
	.align		4
.L_202:
        /*0120*/ 	.byte	0x04, 0x1e
        /*0122*/ 	.short	(.L_204 - .L_203)
.L_203:
        /*0124*/ 	.word	0x00000000


	//----- nvinfo : EIATTR_CBANK_PARAM_SIZE
	.align		4
.L_204:
        /*0128*/ 	.byte	0x03, 0x19
        /*012a*/ 	.short	0x0029


	//----- nvinfo : EIATTR_PARAM_CBANK
	.align		4
        /*012c*/ 	.byte	0x04, 0x0a
        /*012e*/ 	.short	(.L_206 - .L_205)
	.align		4
.L_205:
        /*0130*/ 	.word	index@(.nv.constant0._ZN3cub18CUB_300001_SM_10006detail6reduce28DeviceReduceSingleTileKernelINS2_10policy_hubIfyN4cuda3__47maximumIfEEE10Policy1000EN6thrust24THRUST_300001_SM_1000_NS10device_ptrIfEEPdyS8_df14absolute_valueEEvT0_T1_T2_T3_T4_T6_)
        /*0134*/ 	.short	0x0380
        /*0136*/ 	.short	0x0029


	//----- nvinfo : EIATTR_SW_WAR
	.align		4
.L_206:
        /*0138*/ 	.byte	0x04, 0x36
        /*013a*/ 	.short	(.L_208 - .L_207)
.L_207:
        /*013c*/ 	.word	0x00000008
.L_208:


//--------------------- .nv.info._ZN3cub18CUB_300001_SM_10006detail6reduce28DeviceReduceSingleTileKernelINS2_10policy_hubIfjN4cuda3__47maximumIfEEE10Policy1000EPfPdiS8_dfNS5_3std3__410__identityEEEvT0_T1_T2_T3_T4_T6_ --------------------------
	.section	.nv.info._ZN3cub18CUB_300001_SM_10006detail6reduce28DeviceReduceSingleTileKernelINS2_10policy_hubIfjN4cuda3__47maximumIfEEE10Policy1000EPfPdiS8_dfNS5_3std3__410__identityEEEvT0_T1_T2_T3_T4_T6_,"",@"SHT_CUDA_INFO"
	.sectionflags	@""
	.align	4


	//----- nvinfo : EIATTR_CUDA_API_VERSION
	.align		4
        /*0000*/ 	.byte	0x04, 0x37
        /*0002*/ 	.short	(.L_210 - .L_209)
.L_209:
        /*0004*/ 	.word	0x00000082


	//----- nvinfo : EIATTR_KPARAM_INFO
	.align		4
.L_210:
        /*0008*/ 	.byte	0x04, 0x17
        /*000a*/ 	.short	(.L_212 - .L_211)
.L_211:
        /*000c*/ 	.word	0x00000000
        /*0010*/ 	.short	0x0005
        /*0012*/ 	.short	0x0020
        /*0014*/ 	.byte	0x00, 0xf0, 0x05, 0x00


	//----- nvinfo : EIATTR_KPARAM_INFO
	.align		4
.L_212:
        /*0018*/ 	.byte	0x04, 0x17
        /*001a*/ 	.short	(.L_214 - .L_213)
.L_213:
        /*001c*/ 	.word	0x00000000
        /*0020*/ 	.short	0x0004
        /*0022*/ 	.short	0x0018
        /*0024*/ 	.byte	0x00, 0xf0, 0x21, 0x00


	//----- nvinfo : EIATTR_KPARAM_INFO
	.align		4
.L_214:
        /*0028*/ 	.byte	0x04, 0x17
        /*002a*/ 	.short	(.L_216 - .L_215)
.L_215:
        /*002c*/ 	.word	0x00000000
        /*0030*/ 	.short	0x0003
        /*0032*/ 	.short	0x0014
        /*0034*/ 	.byte	0x00, 0xf0, 0x05, 0x00


	//----- nvinfo : EIATTR_KPARAM_INFO
	.align		4
.L_216:
        /*0038*/ 	.byte	0x04, 0x17
        /*003a*/ 	.short	(.L_218 - .L_217)
.L_217:
        /*003c*/ 	.word	0x00000000
        /*0040*/ 	.short	0x0002
        /*0042*/ 	.short	0x0010
        /*0044*/ 	.byte	0x00, 0xf0, 0x11, 0x00


	//----- nvinfo : EIATTR_KPARAM_INFO
	.align		4
.L_218:
        /*0048*/ 	.byte	0x04, 0x17
        /*004a*/ 	.short	(.L_220 - .L_219)
.L_219:
        /*004c*/ 	.word	0x00000000
        /*0050*/ 	.short	0x0001
        /*0052*/ 	.short	0x0008
        /*0054*/ 	.byte	0x00, 0xf5, 0x21, 0x00


	//----- nvinfo : EIATTR_KPARAM_INFO
	.align		4
.L_220:
        /*0058*/ 	.byte	0x04, 0x17
        /*005a*/ 	.short	(.L_222 - .L_221)
.L_221:
        /*005c*/ 	.word	0x00000000
        /*0060*/ 	.short	0x0000
        /*0062*/ 	.short	0x0000
        /*0064*/ 	.byte	0x00, 0xf5, 0x21, 0x00


	//----- nvinfo : EIATTR_SPARSE_MMA_MASK
	.align		4
.L_222:
        /*0068*/ 	.byte	0x03, 0x50
        /*006a*/ 	.short	0x0000


	//----- nvinfo : EIATTR_MAXREG_COUNT
	.align		4
        /*006c*/ 	.byte	0x03, 0x1b
        /*006e*/ 	.short	0x00ff


	//----- nvinfo : EIATTR_NUM_BARRIERS
	.align		4
        /*0070*/ 	.byte	0x02, 0x4c
        /*0072*/ 	.byte	0x01
	.zero		1


	//----- nvinfo : EIATTR_MERCURY_ISA_VERSION
	.align		4
        /*0074*/ 	.byte	0x03, 0x5f
        /*0076*/ 	.short	0x0101


	//----- nvinfo : EIATTR_COOP_GROUP_MASK_REGIDS
	.align		4
        /*0078*/ 	.byte	0x04, 0x29
        /*007a*/ 	.short	(.L_224 - .L_223)


	//   ....[0]....
.L_223:
        /*007c*/ 	.word	0xffffffff


	//   ....[1]....
        /*0080*/ 	.word	0xffffffff


	//   ....[2]....
        /*0084*/ 	.word	0xffffffff


	//   ....[3]....
        /*0088*/ 	.word	0xffffffff


	//   ....[4]....
        /*008c*/ 	.word	0xffffffff


	//   ....[5]....
        /*0090*/ 	.word	0xffffffff


	//   ....[6]....
        /*0094*/ 	.word	0xffffffff


	//   ....[7]....
        /*0098*/ 	.word	0xffffffff


	//   ....[8]....
        /*009c*/ 	.word	0xffffffff


	//   ....[9]....
        /*00a0*/ 	.word	0xffffffff


	//   ....[10]....
        /*00a4*/ 	.word	0xffffffff


	//   ....[11]....
        /*00a8*/ 	.word	0xffffffff


	//   ....[12]....
        /*00ac*/ 	.word	0xffffffff


	//   ....[13]....
        /*00b0*/ 	.word	0xffffffff


	//   ....[14]....
        /*00b4*/ 	.word	0xffffffff


	//   ....[15]....
        /*00b8*/ 	.word	0xffffffff


	//   ....[16]....
        /*00bc*/ 	.word	0xffffffff


	//   ....[17]....
        /*00c0*/ 	.word	0xffffffff


	//   ....[18]....
        /*00c4*/ 	.word	0xffffffff


	//   ....[19]....
        /*00c8*/ 	.word	0xffffffff


	//   ....[20]....
        /*00cc*/ 	.word	0xffffffff


	//   ....[21]....
        /*00d0*/ 	.word	0xffffffff


	//   ....[22]....
        /*00d4*/ 	.word	0xffffffff


	//   ....[23]....
        /*00d8*/ 	.word	0xffffffff


	//   ....[24]....
        /*00dc*/ 	.word	0xffffffff


	//   ....[25]....
        /*00e0*/ 	.word	0xffffffff


	//   ....[26]....
        /*00e4*/ 	.word	0xffffffff


	//   ....[27]....
        /*00e8*/ 	.word	0xffffffff


	//   ....[28]....
        /*00ec*/ 	.word	0xffffffff


	//   ....[29]....
        /*00f0*/ 	.word	0xffffffff


	//----- nvinfo : EIATTR_COOP_GROUP_INSTR_OFFSETS
	.align		4
.L_224:
        /*00f4*/ 	.byte	0x04, 0x28
        /*00f6*/ 	.short	(.L_226 - .L_225)


	//   ....[0]....
.L_225:
        /*00f8*/ 	.word	0x00000b50


	//   ....[1]....
        /*00fc*/ 	.word	0x00000bc0


	//   ....[2]....
        /*0100*/ 	.word	0x00000c40


	//   ....[3]....
        /*0104*/ 	.word	0x00000ca0


	//   ....[4]....
        /*0108*/ 	.word	0x00000ce0


	//   ....[5]....
        /*010c*/ 	.word	0x00000f20


	//   ....[6]....
        /*0110*/ 	.word	0x00000f90


	//   ....[7]....
        /*0114*/ 	.word	0x00000fe0


	//   ....[8]....
        /*0118*/ 	.word	0x00001040


	//   ....[9]....
        /*011c*/ 	.word	0x000010b0


	//   ....[10]....
        /*0120*/ 	.word	0x000022f0


	//   ....[11]....
        /*0124*/ 	.word	0x00002380


	//   ....[12]....
        /*0128*/ 	.word	0x000023e0


	//   ....[13]....
        /*012c*/ 	.word	0x00002430


	//   ....[14]....
        /*0130*/ 	.word	0x00002470


	//   ....[15]....
        /*0134*/ 	.word	0x00003080


	//   ....[16]....
        /*0138*/ 	.word	0x000030f0


	//   ....[17]....
        /*013c*/ 	.word	0x00003170


	//   ....[18]....
        /*0140*/ 	.word	0x000031d0


	//   ....[19]....
        /*0144*/ 	.word	0x00003210


	//   ....[20]....
        /*0148*/ 	.word	0x00003450


	//   ....[21]....
        /*014c*/ 	.word	0x000034c0


	//   ....[22]....
        /*0150*/ 	.word	0x00003510


	//   ....[23]....
        /*0154*/ 	.word	0x00003570


	//   ....[24]....
        /*0158*/ 	.word	0x000035f0


	//   ....[25]....
        /*015c*/ 	.word	0x000049a0


	//   ....[26]....
        /*0160*/ 	.word	0x00004a30


	//   ....[27]....
        /*0164*/ 	.word	0x00004a90


	//   ....[28]....
        /*0168*/ 	.word	0x00004ae0


	//   ....[29]....
        /*016c*/ 	.word	0x00004b20


	//----- nvinfo : EIATTR_VRC_CTA_INIT_COUNT
	.align		4
.L_226:
        /*0170*/ 	.byte	0x02, 0x4a
	.zero		1
	.zero		1


	//----- nvinfo : EIATTR_EXIT_INSTR_OFFSETS
	.align		4
        /*0174*/ 	.byte	0x04, 0x1c
        /*0176*/ 	.short	(.L_228 - .L_227)


	//   ....[0]....
.L_227:
        /*0178*/ 	.word	0x00000080


	//   ....[1]....
        /*017c*/ 	.word	0x000000c0


	//   ....[2]....
        /*0180*/ 	.word	0x00004cf0


	//   ....[3]....
        /*0184*/ 	.word	0x00004d70


	//----- nvinfo : EIATTR_MAX_THREADS
	.align		4
.L_228:
        /*0188*/ 	.byte	0x04, 0x05
        /*018a*/ 	.short	(.L_230 - .L_229)
.L_229:
        /*018c*/ 	.word	0x00000100
        /*0190*/ 	.word	0x00000001
        /*0194*/ 	.word	0x00000001


	//----- nvinfo : EIATTR_CRS_STACK_SIZE
	.align		4
.L_230:
        /*0198*/ 	.byte	0x04, 0x1e
        /*019a*/ 	.short	(.L_232 - .L_231)
.L_231:
        /*019c*/ 	.word	0x00000000


	//----- nvinfo : EIATTR_CBANK_PARAM_SIZE
	.align		4
.L_232:
        /*01a0*/ 	.byte	0x03, 0x19
        /*01a2*/ 	.short	0x0021


	//----- nvinfo : EIATTR_PARAM_CBANK
	.align		4
        /*01a4*/ 	.byte	0x04, 0x0a
        /*01a6*/ 	.short	(.L_234 - .L_233)
	.align		4
.L_233:
        /*01a8*/ 	.word	index@(.nv.constant0._ZN3cub18CUB_300001_SM_10006detail6reduce28DeviceReduceSingleTileKernelINS2_10policy_hubIfjN4cuda3__47maximumIfEEE10Policy1000EPfPdiS8_dfNS5_3std3__410__identityEEEvT0_T1_T2_T3_T4_T6_)
        /*01ac*/ 	.short	0x0380
        /*01ae*/ 	.short	0x0021


	//----- nvinfo : EIATTR_SW_WAR
	.align		4
.L_234:
        /*01b0*/ 	.byte	0x04, 0x36
        /*01b2*/ 	.short	(.L_236 - .L_235)
.L_235:
        /*01b4*/ 	.word	0x00000008
.L_236:


//--------------------- .nv.info._ZN3cub18CUB_300001_SM_10006detail6reduce18DeviceReduceKernelINS2_10policy_hubIfjN4cuda3__47maximumIfEEE10Policy1000EN6thrust24THRUST_300001_SM_1000_NS10device_ptrIfEEjS8_f14absolute_valueEEvT0_PT3_T1_NS0_13GridEvenShareISJ_EET2_T4_ --------------------------
	.section	.nv.info._ZN3cub18CUB_300001_SM_10006detail6reduce18DeviceReduceKernelINS2_10policy_hubIfjN4cuda3__47maximumIfEEE10Policy1000EN6thrust24THRUST_300001_SM_1000_NS10device_ptrIfEEjS8_f14absolute_valueEEvT0_PT3_T1_NS0_13GridEvenShareISJ_EET2_T4_,"",@"SHT_CUDA_INFO"
	.sectionflags	@""
	.align	4


	//----- nvinfo : EIATTR_CUDA_API_VERSION
	.align		4
        /*0000*/ 	.byte	0x04, 0x37
        /*0002*/ 	.short	(.L_238 - .L_237)
.L_237:
        /*0004*/ 	.word	0x00000082


	//----- nvinfo : EIATTR_KPARAM_INFO
	.align		4
.L_238:
        /*0008*/ 	.byte	0x04, 0x17
        /*000a*/ 	.short	(.L_240 - .L_239)
.L_239:
        /*000c*/ 	.word	0x00000000
        /*0010*/ 	.short	0x0005
        /*0012*/ 	.short	0x003d
        /*0014*/ 	.byte	0x00, 0xf0, 0x05, 0x00


	//----- nvinfo : EIATTR_KPARAM_INFO
	.align		4
.L_240:
        /*0018*/ 	.byte	0x04, 0x17
        /*001a*/ 	.short	(.L_242 - .L_241)
.L_241:
        /*001c*/ 	.word	0x00000000
        /*0020*/ 	.short	0x0004
        /*0022*/ 	.short	0x003c
        /*0024*/ 	.byte	0x00, 0xf0, 0x05, 0x00


	//----- nvinfo : EIATTR_KPARAM_INFO
	.align		4
.L_242:
        /*0028*/ 	.byte	0x04, 0x17
        /*002a*/ 	.short	(.L_244 - .L_243)
.L_243:
        /*002c*/ 	.word	0x00000000
        /*0030*/ 	.short	0x0003
        /*0032*/ 	.short	0x0014
        /*0034*/ 	.byte	0x00, 0xf0, 0xa1, 0x00


	//----- nvinfo : EIATTR_KPARAM_INFO
	.align		4
.L_244:
        /*0038*/ 	.byte	0x04, 0x17
        /*003a*/ 	.short	(.L_246 - .L_245)
.L_245:
        /*003c*/ 	.word	0x00000000
        /*0040*/ 	.short	0x0002
        /*0042*/ 	.short	0x0010
        /*0044*/ 	.byte	0x00, 0xf0, 0x11, 0x00


	//----- nvinfo : EIATTR_KPARAM_INFO
	.align		4
.L_246:
        /*0048*/ 	.byte	0x04, 0x17
        /*004a*/ 	.short	(.L_248 - .L_247)
.L_247:
        /*004c*/ 	.word	0x00000000
        /*0050*/ 	.short	0x0001
        /*0052*/ 	.short	0x0008
        /*0054*/ 	.byte	0x00, 0xf5, 0x21, 0x00


	//----- nvinfo : EIATTR_KPARAM_INFO
	.align		4
.L_248:
        /*0058*/ 	.byte	0x04, 0x17
        /*005a*/ 	.short	(.L_250 - .L_249)
.L_249:
        /*005c*/ 	.word	0x00000000
        /*0060*/ 	.short	0x0000
        /*0062*/ 	.short	0x0000
        /*0064*/ 	.byte	0x00, 0xf0, 0x21, 0x00


	//----- nvinfo : EIATTR_SPARSE_MMA_MASK
	.align		4
.L_250:
        /*0068*/ 	.byte	0x03, 0x50
        /*006a*/ 	.short	0x0000


	//----- nvinfo : EIATTR_MAXREG_COUNT
	.align		4
        /*006c*/ 	.byte	0x03, 0x1b
        /*006e*/ 	.short	0x00ff


	//----- nvinfo : EIATTR_NUM_BARRIERS
	.align		4
        /*0070*/ 	.byte	0x02, 0x4c
        /*0072*/ 	.byte	0x01
	.zero		1


	//----- nvinfo : EIATTR_MERCURY_ISA_VERSION
	.align		4
        /*0074*/ 	.byte	0x03, 0x5f
        /*0076*/ 	.short	0x0101


	//----- nvinfo : EIATTR_COOP_GROUP_MASK_REGIDS
	.align		4
        /*0078*/ 	.byte	0x04, 0x29
        /*007a*/ 	.short	(.L_252 - .L_251)


	//   ....[0]....
.L_251:
        /*007c*/ 	.word	0xffffffff


	//   ....[1]....
        /*0080*/ 	.word	0xffffffff


	//   ....[2]....
        /*0084*/ 	.word	0xffffffff


	//   ....[3]....
        /*0088*/ 	.word	0xffffffff


	//   ....[4]....
        /*008c*/ 	.word	0xffffffff


	//   ....[5]....
        /*0090*/ 	.word	0xffffffff


	//   ....[6]....
        /*0094*/ 	.word	0xffffffff


	//   ....[7]....
        /*0098*/ 	.word	0xffffffff


	//   ....[8]....
        /*009c*/ 	.word	0xffffffff


	//   ....[9]....
        /*00a0*/ 	.word	0xffffffff


	//   ....[10]....
        /*00a4*/ 	.word	0xffffffff


	//   ....[11]....
        /*00a8*/ 	.word	0xffffffff


	//   ....[12]....
        /*00ac*/ 	.word	0xffffffff


	//   ....[13]....
        /*00b0*/ 	.word	0xffffffff


	//   ....[14]....
        /*00b4*/ 	.word	0xffffffff


	//----- nvinfo : EIATTR_COOP_GROUP_INSTR_OFFSETS
	.align		4
.L_252:
        /*00b8*/ 	.byte	0x04, 0x28
        /*00ba*/ 	.short	(.L_254 - .L_253)


	//   ....[0]....
.L_253:
        /*00bc*/ 	.word	0x00001190


	//   ....[1]....
        /*00c0*/ 	.word	0x00001200


	//   ....[2]....
        /*00c4*/ 	.word	0x00001280


	//   ....[3]....
        /*00c8*/ 	.word	0x000012e0


	//   ....[4]....
        /*00cc*/ 	.word	0x00001320


	//   ....[5]....
        /*00d0*/ 	.word	0x00001560


	//   ....[6]....
        /*00d4*/ 	.word	0x00001600


	//   ....[7]....
        /*00d8*/ 	.word	0x00001660


	//   ....[8]....
        /*00dc*/ 	.word	0x000016b0


	//   ....[9]....
        /*00e0*/ 	.word	0x00001700


	//   ....[10]....
        /*00e4*/ 	.word	0x000035a0


	//   ....[11]....
        /*00e8*/ 	.word	0x00003630


	//   ....[12]....
        /*00ec*/ 	.word	0x00003690


	//   ....[13]....
        /*00f0*/ 	.word	0x000036e0


	//   ....[14]....
        /*00f4*/ 	.word	0x00003720


	//----- nvinfo : EIATTR_VRC_CTA_INIT_COUNT
	.align		4
.L_254:
        /*00f8*/ 	.byte	0x02, 0x4a
	.zero		1
	.zero		1


	//----- nvinfo : EIATTR_EXIT_INSTR_OFFSETS
	.align		4
        /*00fc*/ 	.byte	0x04, 0x1c
        /*00fe*/ 	.short	(.L_256 - .L_255)


	//   ....[0]....
.L_255:
        /*0100*/ 	.word	0x000038f0


	//   ....[1]....
        /*0104*/ 	.word	0x00003950


	//----- nvinfo : EIATTR_MAX_THREADS
	.align		4
.L_256:
        /*0108*/ 	.byte	0x04, 0x05
        /*010a*/ 	.short	(.L_258 - .L_257)
.L_257:
        /*010c*/ 	.word	0x00000100
        /*0110*/ 	.word	0x00000001
        /*0114*/ 	.word	0x00000001


	//----- nvinfo : EIATTR_CRS_STACK_SIZE
	.align		4
.L_258:
        /*0118*/ 	.byte	0x04, 0x1e
        /*011a*/ 	.short	(.L_260 - .L_259)
.L_259:
        /*011c*/ 	.word	0x00000000


	//----- nvinfo : EIATTR_CBANK_PARAM_SIZE
	.align		4
.L_260:
        /*0120*/ 	.byte	0x03, 0x19
        /*0122*/ 	.short	0x003e


	//----- nvinfo : EIATTR_PARAM_CBANK
	.align		4
        /*0124*/ 	.byte	0x04, 0x0a
        /*0126*/ 	.short	(.L_262 - .L_261)
	.align		4
.L_261:
        /*0128*/ 	.word	index@(.nv.constant0._ZN3cub18CUB_300001_SM_10006detail6reduce18DeviceReduceKernelINS2_10policy_hubIfjN4cuda3__47maximumIfEEE10Policy1000EN6thrust24THRUST_300001_SM_1000_NS10device_ptrIfEEjS8_f14absolute_valueEEvT0_PT3_T1_NS0_13GridEvenShareISJ_EET2_T4_)
        /*012c*/ 	.short	0x0380
        /*012e*/ 	.short	0x003e


	//----- nvinfo : EIATTR_SW_WAR
	.align		4
.L_262:
        /*0130*/ 	.byte	0x04, 0x36
        /*0132*/ 	.short	(.L_264 - .L_263)
.L_263:
        /*0134*/ 	.word	0x00000008
.L_264:


//--------------------- .nv.info._ZN3cub18CUB_300001_SM_10006detail6reduce28DeviceReduceSingleTileKernelINS2_10policy_hubIfjN4cuda3__47maximumIfEEE10Policy1000EN6thrust24THRUST_300001_SM_1000_NS10device_ptrIfEEPdjS8_df14absolute_valueEEvT0_T1_T2_T3_T4_T6_ --------------------------
	.section	.nv.info._ZN3cub18CUB_300001_SM_10006detail6reduce28DeviceReduceSingleTileKernelINS2_10policy_hubIfjN4cuda3__47maximumIfEEE10Policy1000EN6thrust24THRUST_300001_SM_1000_NS10device_ptrIfEEPdjS8_df14absolute_valueEEvT0_T1_T2_T3_T4_T6_,"",@"SHT_CUDA_INFO"
	.sectionflags	@""
	.align	4


	//----- nvinfo : EIATTR_CUDA_API_VERSION
	.align		4
        /*0000*/ 	.byte	0x04, 0x37
        /*0002*/ 	.short	(.L_266 - .L_265)
.L_265:
        /*0004*/ 	.word	0x00000082


	//----- nvinfo : EIATTR_KPARAM_INFO
	.align		4
.L_266:
        /*0008*/ 	.byte	0x04, 0x17
        /*000a*/ 	.short	(.L_268 - .L_267)
.L_267:
        /*000c*/ 	.word	0x00000000
        /*0010*/ 	.short	0x0005
        /*0012*/ 	.short	0x0020
        /*0014*/ 	.byte	0x00, 0xf0, 0x05, 0x00


	//----- nvinfo : EIATTR_KPARAM_INFO
	.align		4
.L_268:
        /*0018*/ 	.byte	0x04, 0x17
        /*001a*/ 	.short	(.L_270 - .L_269)
.L_269:
        /*001c*/ 	.word	0x00000000
        /*0020*/ 	.short	0x0004
        /*0022*/ 	.short	0x0018
        /*0024*/ 	.byte	0x00, 0xf0, 0x21, 0x00


	//----- nvinfo : EIATTR_KPARAM_INFO
	.align		4
.L_270:
        /*0028*/ 	.byte	0x04, 0x17
        /*002a*/ 	.short	(.L_272 - .L_271)
.L_271:
        /*002c*/ 	.word	0x00000000
        /*0030*/ 	.short	0x0003
        /*0032*/ 	.short	0x0014
        /*0034*/ 	.byte	0x00, 0xf0, 0x05, 0x00


	//----- nvinfo : EIATTR_KPARAM_INFO
	.align		4
.L_272:
        /*0038*/ 	.byte	0x04, 0x17
        /*003a*/ 	.short	(.L_274 - .L_273)
.L_273:
        /*003c*/ 	.word	0x00000000
        /*0040*/ 	.short	0x0002
        /*0042*/ 	.short	0x0010
        /*0044*/ 	.byte	0x00, 0xf0, 0x11, 0x00


	//----- nvinfo : EIATTR_KPARAM_INFO
	.align		4
.L_274:
        /*0048*/ 	.byte	0x04, 0x17
        /*004a*/ 	.short	(.L_276 - .L_275)
.L_275:
        /*004c*/ 	.word	0x00000000
        /*0050*/ 	.short	0x0001
        /*0052*/ 	.short	0x0008
        /*0054*/ 	.byte	0x00, 0xf5, 0x21, 0x00


	//----- nvinfo : EIATTR_KPARAM_INFO
	.align		4
.L_276:
        /*0058*/ 	.byte	0x04, 0x17
        /*005a*/ 	.short	(.L_278 - .L_277)
.L_277:
        /*005c*/ 	.word	0x00000000
        /*0060*/ 	.short	0x0000
        /*0062*/ 	.short	0x0000
        /*0064*/ 	.byte	0x00, 0xf0, 0x21, 0x00


	//----- nvinfo : EIATTR_SPARSE_MMA_MASK
	.align		4
.L_278:
        /*0068*/ 	.byte	0x03, 0x50
        /*006a*/ 	.short	0x0000


	//----- nvinfo : EIATTR_MAXREG_COUNT
	.align		4
        /*006c*/ 	.byte	0x03, 0x1b
        /*006e*/ 	.short	0x00ff


	//----- nvinfo : EIATTR_NUM_BARRIERS
	.align		4
        /*0070*/ 	.byte	0x02, 0x4c
        /*0072*/ 	.byte	0x01
	.zero		1


	//----- nvinfo : EIATTR_MERCURY_ISA_VERSION
	.align		4
        /*0074*/ 	.byte	0x03, 0x5f
        /*0076*/ 	.short	0x0101


	//----- nvinfo : EIATTR_COOP_GROUP_MASK_REGIDS
	.align		4
        /*0078*/ 	.byte	0x04, 0x29
        /*007a*/ 	.short	(.L_280 - .L_279)


	//   ....[0]....
.L_279:
        /*007c*/ 	.word	0xffffffff


	//   ....[1]....
        /*0080*/ 	.word	0xffffffff


	//   ....[2]....
        /*0084*/ 	.word	0xffffffff


	//   ....[3]....
        /*0088*/ 	.word	0xffffffff


	//   ....[4]....
        /*008c*/ 	.word	0xffffffff


	//   ....[5]....
        /*0090*/ 	.word	0xffffffff


	//   ....[6]....
        /*0094*/ 	.word	0xffffffff


	//   ....[7]....
        /*0098*/ 	.word	0xffffffff


	//   ....[8]....
        /*009c*/ 	.word	0xffffffff


	//   ....[9]....
        /*00a0*/ 	.word	0xffffffff


	//   ....[10]....
        /*00a4*/ 	.word	0xffffffff


	//   ....[11]....
        /*00a8*/ 	.word	0xffffffff


	//   ....[12]....
        /*00ac*/ 	.word	0xffffffff


	//   ....[13]....
        /*00b0*/ 	.word	0xffffffff


	//   ....[14]....
        /*00b4*/ 	.word	0xffffffff


	//----- nvinfo : EIATTR_COOP_GROUP_INSTR_OFFSETS
	.align		4
.L_280:
        /*00b8*/ 	.byte	0x04, 0x28
        /*00ba*/ 	.short	(.L_282 - .L_281)


	//   ....[0]....
.L_281:
        /*00bc*/ 	.word	0x00000ea0


	//   ....[1]....
        /*00c0*/ 	.word	0x00000f10


	//   ....[2]....
        /*00c4*/ 	.word	0x00000f90


	//   ....[3]....
        /*00c8*/ 	.word	0x00000ff0


	//   ....[4]....
        /*00cc*/ 	.word	0x00001030


	//   ....[5]....
        /*00d0*/ 	.word	0x00001270


	//   ....[6]....
        /*00d4*/ 	.word	0x00001310


	//   ....[7]....
        /*00d8*/ 	.word	0x00001370


	//   ....[8]....
        /*00dc*/ 	.word	0x000013c0


	//   ....[9]....
        /*00e0*/ 	.word	0x00001410


	//   ....[10]....
        /*00e4*/ 	.word	0x00003160


	//   ....[11]....
        /*00e8*/ 	.word	0x000031f0


	//   ....[12]....
        /*00ec*/ 	.word	0x00003250


	//   ....[13]....
        /*00f0*/ 	.word	0x000032a0


	//   ....[14]....
        /*00f4*/ 	.word	0x000032e0


	//----- nvinfo : EIATTR_VRC_CTA_INIT_COUNT
	.align		4
.L_282:
        /*00f8*/ 	.byte	0x02, 0x4a
	.zero		1
	.zero		1


	//----- nvinfo : EIATTR_EXIT_INSTR_OFFSETS
	.align		4
        /*00fc*/ 	.byte	0x04, 0x1c
        /*00fe*/ 	.short	(.L_284 - .L_283)


	//   ....[0]....
.L_283:
        /*0100*/ 	.word	0x00000080


	//   ....[1]....
        /*0104*/ 	.word	0x000000c0


	//   ....[2]....
        /*0108*/ 	.word	0x000034b0


	//   ....[3]....
        /*010c*/ 	.word	0x00003530


	//----- nvinfo : EIATTR_MAX_THREADS
	.align		4
.L_284:
        /*0110*/ 	.byte	0x04, 0x05
        /*0112*/ 	.short	(.L_286 - .L_285)
.L_285:
        /*0114*/ 	.word	0x00000100
        /*0118*/ 	.word	0x00000001
        /*011c*/ 	.word	0x00000001


	//----- nvinfo : EIATTR_CRS_STACK_SIZE
	.align		4
.L_286:
        /*0120*/ 	.byte	0x04, 0x1e
        /*0122*/ 	.short	(.L_288 - .L_287)
.L_287:
        /*0124*/ 	.word	0x00000000


	//----- nvinfo : EIATTR_CBANK_PARAM_SIZE
	.align		4
.L_288:
        /*0128*/ 	.byte	0x03, 0x19
        /*012a*/ 	.short	0x0021


	//----- nvinfo : EIATTR_PARAM_CBANK
	.align		4
        /*012c*/ 	.byte	0x04, 0x0a
        /*012e*/ 	.short	(.L_290 - .L_289)
	.align		4
.L_289:
        /*0130*/ 	.word	index@(.nv.constant0._ZN3cub18CUB_300001_SM_10006detail6reduce28DeviceReduceSingleTileKernelINS2_10policy_hubIfjN4cuda3__47maximumIfEEE10Policy1000EN6thrust24THRUST_300001_SM_1000_NS10device_ptrIfEEPdjS8_df14absolute_valueEEvT0_T1_T2_T3_T4_T6_)
        /*0134*/ 	.short	0x0380
        /*0136*/ 	.short	0x0021


	//----- nvinfo : EIATTR_SW_WAR
	.align		4
.L_290:
        /*0138*/ 	.byte	0x04, 0x36
        /*013a*/ 	.short	(.L_292 - .L_291)
.L_291:
        /*013c*/ 	.word	0x00000008
.L_292:


//--------------------- .nv.info._ZN3cub18CUB_300001_SM_10006detail9transform16transform_kernelINS2_10policy_hubILb1EN4cuda3std3__45tupleIJN6thrust24THRUST_300001_SM_1000_NS10device_ptrIfEEEEEE10policy1000El14soft_thresholdSC_JPfEEEvT0_iT1_T2_DpNS2_10kernel_argIT3_EE --------------------------
	.section	.nv.info._ZN3cub18CUB_300001_SM_10006detail9transform16transform_kernelINS2_10policy_hubILb1EN4cuda3std3__45tupleIJN6thrust24THRUST_300001_SM_1000_NS10device_ptrIfEEEEEE10policy1000El14soft_thresholdSC_JPfEEEvT0_iT1_T2_DpNS2_10kernel_argIT3_EE,"",@"SHT_CUDA_INFO"
	.sectionflags	@""
	.align	4


	//----- nvinfo : EIATTR_CUDA_API_VERSION
	.align		4
        /*0000*/ 	.byte	0x04, 0x37
        /*0002*/ 	.short	(.L_294 - .L_293)
.L_293:
        /*0004*/ 	.word	0x00000082


	//----- nvinfo : EIATTR_KPARAM_INFO
	.align		4
.L_294:
        /*0008*/ 	.byte	0x04, 0x17
        /*000a*/ 	.short	(.L_296 - .L_295)
.L_295:
        /*000c*/ 	.word	0x00000000
        /*0010*/ 	.short	0x0004
        /*0012*/ 	.short	0x0018
        /*0014*/ 	.byte	0x00, 0xf0, 0x41, 0x00


	//----- nvinfo : EIATTR_KPARAM_INFO
	.align		4
.L_296:
        /*0018*/ 	.byte	0x04, 0x17
        /*001a*/ 	.short	(.L_298 - .L_297)
.L_297:
        /*001c*/ 	.word	0x00000000
        /*0020*/ 	.short	0x0003
        /*0022*/ 	.short	0x0010
        /*0024*/ 	.byte	0x00, 0xf0, 0x21, 0x00


	//----- nvinfo : EIATTR_KPARAM_INFO
	.align		4
.L_298:
        /*0028*/ 	.byte	0x04, 0x17
        /*002a*/ 	.short	(.L_300 - .L_299)
.L_299:
        /*002c*/ 	.word	0x00000000
        /*0030*/ 	.short	0x0002
        /*0032*/ 	.short	0x000c
        /*0034*/ 	.byte	0x00, 0xf0, 0x11, 0x00


	//----- nvinfo : EIATTR_KPARAM_INFO
	.align		4
.L_300:
        /*0038*/ 	.byte	0x04, 0x17
        /*003a*/ 	.short	(.L_302 - .L_301)
.L_301:
        /*003c*/ 	.word	0x00000000
        /*0040*/ 	.short	0x0001
        /*0042*/ 	.short	0x0008
        /*0044*/ 	.byte	0x00, 0xf0, 0x11, 0x00


	//----- nvinfo : EIATTR_KPARAM_INFO
	.align		4
.L_302:
        /*0048*/ 	.byte	0x04, 0x17
        /*004a*/ 	.short	(.L_304 - .L_303)
.L_303:
        /*004c*/ 	.word	0x00000000
        /*0050*/ 	.short	0x0000
        /*0052*/ 	.short	0x0000
        /*0054*/ 	.byte	0x00, 0xf0, 0x21, 0x00


	//----- nvinfo : EIATTR_SPARSE_MMA_MASK
	.align		4
.L_304:
        /*0058*/ 	.byte	0x03, 0x50
        /*005a*/ 	.short	0x0000


	//----- nvinfo : EIATTR_MAXREG_COUNT
	.align		4
        /*005c*/ 	.byte	0x03, 0x1b
        /*005e*/ 	.short	0x00ff


	//----- nvinfo : EIATTR_MERCURY_ISA_VERSION
	.align		4
        /*0060*/ 	.byte	0x03, 0x5f
        /*0062*/ 	.short	0x0101


	//----- nvinfo : EIATTR_VRC_CTA_INIT_COUNT
	.align		4
        /*0064*/ 	.byte	0x02, 0x4a
	.zero		1
	.zero		1


	//----- nvinfo : EIATTR_EXIT_INSTR_OFFSETS
	.align		4
        /*0068*/ 	.byte	0x04, 0x1c
        /*006a*/ 	.short	(.L_306 - .L_305)


	//   ....[0]....
.L_305:
        /*006c*/ 	.word	0x00000230


	//   ....[1]....
        /*0070*/ 	.word	0x000007e0


	//   ....[2]....
        /*0074*/ 	.word	0x000009e0


	//   ....[3]....
        /*0078*/ 	.word	0x00000a00


	//   ....[4]....
        /*007c*/ 	.word	0x00000e30


	//   ....[5]....
        /*0080*/ 	.word	0x00000fd0


	//----- nvinfo : EIATTR_MAX_THREADS
	.align		4
.L_306:
        /*0084*/ 	.byte	0x04, 0x05
        /*0086*/ 	.short	(.L_308 - .L_307)
.L_307:
        /*0088*/ 	.word	0x00000080
        /*008c*/ 	.word	0x00000001
        /*0090*/ 	.word	0x00000001


	//----- nvinfo : EIATTR_CRS_STACK_SIZE
	.align		4
.L_308:
        /*0094*/ 	.byte	0x04, 0x1e
        /*0096*/ 	.short	(.L_310 - .L_309)
.L_309:
        /*0098*/ 	.word	0x00000000


	//----- nvinfo : EIATTR_CBANK_PARAM_SIZE
	.align		4
.L_310:
        /*009c*/ 	.byte	0x03, 0x19
        /*009e*/ 	.short	0x0028


	//----- nvinfo : EIATTR_PARAM_CBANK
	.align		4
        /*00a0*/ 	.byte	0x04, 0x0a
        /*00a2*/ 	.short	(.L_312 - .L_311)
	.align		4
.L_311:
        /*00a4*/ 	.word	index@(.nv.constant0._ZN3cub18CUB_300001_SM_10006detail9transform16transform_kernelINS2_10policy_hubILb1EN4cuda3std3__45tupleIJN6thrust24THRUST_300001_SM_1000_NS10device_ptrIfEEEEEE10policy1000El14soft_thresholdSC_JPfEEEvT0_iT1_T2_DpNS2_10kernel_argIT3_EE)
        /*00a8*/ 	.short	0x0380
        /*00aa*/ 	.short	0x0028


	//----- nvinfo : EIATTR_SW_WAR
	.align		4
.L_312:
        /*00ac*/ 	.byte	0x04, 0x36
        /*00ae*/ 	.short	(.L_314 - .L_313)
.L_313:
        /*00b0*/ 	.word	0x00000008
.L_314:


//--------------------- .nv.info._ZN3cub18CUB_300001_SM_10006detail9transform16transform_kernelINS2_10policy_hubILb1EN4cuda3std3__45tupleIJN6thrust24THRUST_300001_SM_1000_NS10device_ptrIfEEEEEE10policy1000Ei14soft_thresholdSC_JPfEEEvT0_iT1_T2_DpNS2_10kernel_argIT3_EE --------------------------
	.section	.nv.info._ZN3cub18CUB_300001_SM_10006detail9transform16transform_kernelINS2_10policy_hubILb1EN4cuda3std3__45tupleIJN6thrust24THRUST_300001_SM_1000_NS10device_ptrIfEEEEEE10policy1000Ei14soft_thresholdSC_JPfEEEvT0_iT1_T2_DpNS2_10kernel_argIT3_EE,"",@"SHT_CUDA_INFO"
	.sectionflags	@""
	.align	4


	//----- nvinfo : EIATTR_CUDA_API_VERSION
	.align		4
        /*0000*/ 	.byte	0x04, 0x37
        /*0002*/ 	.short	(.L_316 - .L_315)
.L_315:
        /*0004*/ 	.word	0x00000082


	//----- nvinfo : EIATTR_KPARAM_INFO
	.align		4
.L_316:
        /*0008*/ 	.byte	0x04, 0x17
        /*000a*/ 	.short	(.L_318 - .L_317)
.L_317:
        /*000c*/ 	.word	0x00000000
        /*0010*/ 	.short	0x0004
        /*0012*/ 	.short	0x0018
        /*0014*/ 	.byte	0x00, 0xf0, 0x41, 0x00


	//----- nvinfo : EIATTR_KPARAM_INFO
	.align		4
.L_318:
        /*0018*/ 	.byte	0x04, 0x17
        /*001a*/ 	.short	(.L_320 - .L_319)
.L_319:
        /*001c*/ 	.word	0x00000000
        /*0020*/ 	.short	0x0003
        /*0022*/ 	.short	0x0010
        /*0024*/ 	.byte	0x00, 0xf0, 0x21, 0x00


	//----- nvinfo : EIATTR_KPARAM_INFO
	.align		4
.L_320:
        /*0028*/ 	.byte	0x04, 0x17
        /*002a*/ 	.short	(.L_322 - .L_321)
.L_321:
        /*002c*/ 	.word	0x00000000
        /*0030*/ 	.short	0x0002
        /*0032*/ 	.short	0x0008
        /*0034*/ 	.byte	0x00, 0xf0, 0x11, 0x00


	//----- nvinfo : EIATTR_KPARAM_INFO
	.align		4
.L_322:
        /*0038*/ 	.byte	0x04, 0x17
        /*003a*/ 	.short	(.L_324 - .L_323)
.L_323:
        /*003c*/ 	.word	0x00000000
        /*0040*/ 	.short	0x0001
        /*0042*/ 	.short	0x0004
        /*0044*/ 	.byte	0x00, 0xf0, 0x11, 0x00


	//----- nvinfo : EIATTR_KPARAM_INFO
	.align		4
.L_324:
        /*0048*/ 	.byte	0x04, 0x17
        /*004a*/ 	.short	(.L_326 - .L_325)
.L_325:
        /*004c*/ 	.word	0x00000000
        /*0050*/ 	.short	0x0000
        /*0052*/ 	.short	0x0000
        /*0054*/ 	.byte	0x00, 0xf0, 0x11, 0x00


	//----- nvinfo : EIATTR_SPARSE_MMA_MASK
	.align		4
.L_326:
        /*0058*/ 	.byte	0x03, 0x50
        /*005a*/ 	.short	0x0000


	//----- nvinfo : EIATTR_MAXREG_COUNT
	.align		4
        /*005c*/ 	.byte	0x03, 0x1b
        /*005e*/ 	.short	0x00ff


	//----- nvinfo : EIATTR_MERCURY_ISA_VERSION
	.align		4
        /*0060*/ 	.byte	0x03, 0x5f
        /*0062*/ 	.short	0x0101


	//----- nvinfo : EIATTR_VRC_CTA_INIT_COUNT
	.align		4
        /*0064*/ 	.byte	0x02, 0x4a
	.zero		1
	.zero		1


	//----- nvinfo : EIATTR_EXIT_INSTR_OFFSETS
	.align		4
        /*0068*/ 	.byte	0x04, 0x1c
        /*006a*/ 	.short	(.L_328 - .L_327)


	//   ....[0]....
.L_327:
        /*006c*/ 	.word	0x000001b0


	//   ....[1]....
        /*0070*/ 	.word	0x000005f0


	//   ....[2]....
        /*0074*/ 	.word	0x00000780


	//   ....[3]....
        /*0078*/ 	.word	0x000007a0


	//   ....[4]....
        /*007c*/ 	.word	0x00000d20


	//   ....[5]....
        /*0080*/ 	.word	0x00000ed0


	//----- nvinfo : EIATTR_MAX_THREADS
	.align		4
.L_328:
        /*0084*/ 	.byte	0x04, 0x05
        /*0086*/ 	.short	(.L_330 - .L_329)
.L_329:
        /*0088*/ 	.word	0x00000080
        /*008c*/ 	.word	0x00000001
        /*0090*/ 	.word	0x00000001


	//----- nvinfo : EIATTR_CRS_STACK_SIZE
	.align		4
.L_330:
        /*0094*/ 	.byte	0x04, 0x1e
        /*0096*/ 	.short	(.L_332 - .L_331)
.L_331:
        /*0098*/ 	.word	0x00000000


	//----- nvinfo : EIATTR_CBANK_PARAM_SIZE
	.align		4
.L_332:
        /*009c*/ 	.byte	0x03, 0x19
        /*009e*/ 	.short	0x0028


	//----- nvinfo : EIATTR_PARAM_CBANK
	.align		4
        /*00a0*/ 	.byte	0x04, 0x0a
        /*00a2*/ 	.short	(.L_334 - .L_333)
	.align		4
.L_333:
        /*00a4*/ 	.word	index@(.nv.constant0._ZN3cub18CUB_300001_SM_10006detail9transform16transform_kernelINS2_10policy_hubILb1EN4cuda3std3__45tupleIJN6thrust24THRUST_300001_SM_1000_NS10device_ptrIfEEEEEE10policy1000Ei14soft_thresholdSC_JPfEEEvT0_iT1_T2_DpNS2_10kernel_argIT3_EE)
        /*00a8*/ 	.short	0x0380
        /*00aa*/ 	.short	0x0028


	//----- nvinfo : EIATTR_SW_WAR
	.align		4
.L_334:
        /*00ac*/ 	.byte	0x04, 0x36
        /*00ae*/ 	.short	(.L_336 - .L_335)
.L_335:
        /*00b0*/ 	.word	0x00000008
.L_336:


//--------------------- .nv.info._ZN3cub18CUB_300001_SM_10006detail9transform16transform_kernelINS2_10policy_hubILb1EN4cuda3std3__45tupleIJN6thrust24THRUST_300001_SM_1000_NS10device_ptrIfEESC_EEEE10policy1000El5saxpySC_JPfSH_EEEvT0_iT1_T2_DpNS2_10kernel_argIT3_EE --------------------------
	.section	.nv.info._ZN3cub18CUB_300001_SM_10006detail9transform16transform_kernelINS2_10policy_hubILb1EN4cuda3std3__45tupleIJN6thrust24THRUST_300001_SM_1000_NS10device_ptrIfEESC_EEEE10policy1000El5saxpySC_JPfSH_EEEvT0_iT1_T2_DpNS2_10kernel_argIT3_EE,"",@"SHT_CUDA_INFO"
	.sectionflags	@""
	.align	4


	//----- nvinfo : EIATTR_CUDA_API_VERSION
	.align		4
        /*0000*/ 	.byte	0x04, 0x37
        /*0002*/ 	.short	(.L_338 - .L_337)
.L_337:
        /*0004*/ 	.word	0x00000082


	//----- nvinfo : EIATTR_KPARAM_INFO
	.align		4
.L_338:
        /*0008*/ 	.byte	0x04, 0x17
        /*000a*/ 	.short	(.L_340 - .L_339)
.L_339:
        /*000c*/ 	.word	0x00000000
        /*0010*/ 	.short	0x0005
        /*0012*/ 	.short	0x0028
        /*0014*/ 	.byte	0x00, 0xf0, 0x41, 0x00


	//----- nvinfo : EIATTR_KPARAM_INFO
	.align		4
.L_340:
        /*0018*/ 	.byte	0x04, 0x17
        /*001a*/ 	.short	(.L_342 - .L_341)
.L_341:
        /*001c*/ 	.word	0x00000000
        /*0020*/ 	.short	0x0004
        /*0022*/ 	.short	0x0018
        /*0024*/ 	.byte	0x00, 0xf0, 0x41, 0x00


	//----- nvinfo : EIATTR_KPARAM_INFO
	.align		4
.L_342:
        /*0028*/ 	.byte	0x04, 0x17
        /*002a*/ 	.short	(.L_344 - .L_343)
.L_343:
        /*002c*/ 	.word	0x00000000
        /*0030*/ 	.short	0x0003
        /*0032*/ 	.short	0x0010
        /*0034*/ 	.byte	0x00, 0xf0, 0x21, 0x00


	//----- nvinfo : EIATTR_KPARAM_INFO
	.align		4
.L_344:
        /*0038*/ 	.byte	0x04, 0x17
        /*003a*/ 	.short	(.L_346 - .L_345)
.L_345:
        /*003c*/ 	.word	0x00000000
        /*0040*/ 	.short	0x0002
        /*0042*/ 	.short	0x000c
        /*0044*/ 	.byte	0x00, 0xf0, 0x11, 0x00


	//----- nvinfo : EIATTR_KPARAM_INFO
	.align		4
.L_346:
        /*0048*/ 	.byte	0x04, 0x17
        /*004a*/ 	.short	(.L_348 - .L_347)
.L_347:
        /*004c*/ 	.word	0x00000000
        /*0050*/ 	.short	0x0001
        /*0052*/ 	.short	0x0008
        /*0054*/ 	.byte	0x00, 0xf0, 0x11, 0x00


	//----- nvinfo : EIATTR_KPARAM_INFO
	.align		4
.L_348:
        /*0058*/ 	.byte	0x04, 0x17
        /*005a*/ 	.short	(.L_350 - .L_349)
.L_349:
        /*005c*/ 	.word	0x00000000
        /*0060*/ 	.short	0x0000
        /*0062*/ 	.short	0x0000
        /*0064*/ 	.byte	0x00, 0xf0, 0x21, 0x00


	//----- nvinfo : EIATTR_SPARSE_MMA_MASK
	.align		4
.L_350:
        /*0068*/ 	.byte	0x03, 0x50
        /*006a*/ 	.short	0x0000


	//----- nvinfo : EIATTR_MAXREG_COUNT
	.align		4
        /*006c*/ 	.byte	0x03, 0x1b
        /*006e*/ 	.short	0x00ff


	//----- nvinfo : EIATTR_MERCURY_ISA_VERSION
	.align		4
        /*0070*/ 	.byte	0x03, 0x5f
        /*0072*/ 	.short	0x0101


	//----- nvinfo : EIATTR_VRC_CTA_INIT_COUNT
	.align		4
        /*0074*/ 	.byte	0x02, 0x4a
	.zero		1
	.zero		1


	//----- nvinfo : EIATTR_EXIT_INSTR_OFFSETS
	.align		4
        /*0078*/ 	.byte	0x04, 0x1c
        /*007a*/ 	.short	(.L_352 - .L_351)


	//   ....[0]....
.L_351:
        /*007c*/ 	.word	0x000003e0


	//   ....[1]....
        /*0080*/ 	.word	0x00000c90


	//   ....[2]....
        /*0084*/ 	.word	0x00000f80


	//   ....[3]....
        /*0088*/ 	.word	0x00001120


	//   ....[4]....
        /*008c*/ 	.word	0x00001150


	//   ....[5]....
        /*0090*/ 	.word	0x000011e0


	//   ....[6]....
        /*0094*/ 	.word	0x00001200


	//   ....[7]....
        /*0098*/ 	.word	0x000016d0


	//   ....[8]....
        /*009c*/ 	.word	0x00001930


	//   ....[9]....
        /*00a0*/ 	.word	0x00001a60


	//   ....[10]....
        /*00a4*/ 	.word	0x00001b00


	//----- nvinfo : EIATTR_MAX_THREADS
	.align		4
.L_352:
        /*00a8*/ 	.byte	0x04, 0x05
        /*00aa*/ 	.short	(.L_354 - .L_353)
.L_353:
        /*00ac*/ 	.word	0x00000080
        /*00b0*/ 	.word	0x00000001
        /*00b4*/ 	.word	0x00000001


	//----- nvinfo : EIATTR_CRS_STACK_SIZE
	.align		4
.L_354:
        /*00b8*/ 	.byte	0x04, 0x1e
        /*00ba*/ 	.short	(.L_356 - .L_355)
.L_355:
        /*00bc*/ 	.word	0x00000000


	//----- nvinfo : EIATTR_CBANK_PARAM_SIZE
	.align		4
.L_356:
        /*00c0*/ 	.byte	0x03, 0x19
        /*00c2*/ 	.short	0x0038


	//----- nvinfo : EIATTR_PARAM_CBANK
	.align		4
        /*00c4*/ 	.byte	0x04, 0x0a
        /*00c6*/ 	.short	(.L_358 - .L_357)
	.align		4
.L_357:
        /*00c8*/ 	.word	index@(.nv.constant0._ZN3cub18CUB_300001_SM_10006detail9transform16transform_kernelINS2_10policy_hubILb1EN4cuda3std3__45tupleIJN6thrust24THRUST_300001_SM_1000_NS10device_ptrIfEESC_EEEE10policy1000El5saxpySC_JPfSH_EEEvT0_iT1_T2_DpNS2_10kernel_argIT3_EE)
        /*00cc*/ 	.short	0x0380
        /*00ce*/ 	.short	0x0038


	//----- nvinfo : EIATTR_SW_WAR
	.align		4
.L_358:
        /*00d0*/ 	.byte	0x04, 0x36
        /*00d2*/ 	.short	(.L_360 - .L_359)
.L_359:
        /*00d4*/ 	.word	0x00000008
.L_360:


//--------------------- .nv.info._ZN3cub18CUB_300001_SM_10006detail9transform16transform_kernelINS2_10policy_hubILb1EN4cuda3std3__45tupleIJN6thrust24THRUST_300001_SM_1000_NS10device_ptrIfEESC_EEEE10policy1000Ei5saxpySC_JPfSH_EEEvT0_iT1_T2_DpNS2_10kernel_argIT3_EE --------------------------
	.section	.nv.info._ZN3cub18CUB_300001_SM_10006detail9transform16transform_kernelINS2_10policy_hubILb1EN4cuda3std3__45tupleIJN6thrust24THRUST_300001_SM_1000_NS10device_ptrIfEESC_EEEE10policy1000Ei5saxpySC_JPfSH_EEEvT0_iT1_T2_DpNS2_10kernel_argIT3_EE,"",@"SHT_CUDA_INFO"
	.sectionflags	@""
	.align	4


	//----- nvinfo : EIATTR_CUDA_API_VERSION
	.align		4
        /*0000*/ 	.byte	0x04, 0x37
        /*0002*/ 	.short	(.L_362 - .L_361)
.L_361:
        /*0004*/ 	.word	0x00000082


	//----- nvinfo : EIATTR_KPARAM_INFO
	.align		4
.L_362:
        /*0008*/ 	.byte	0x04, 0x17
        /*000a*/ 	.short	(.L_364 - .L_363)
.L_363:
        /*000c*/ 	.word	0x00000000
        /*0010*/ 	.short	0x0005
        /*0012*/ 	.short	0x0028
        /*0014*/ 	.byte	0x00, 0xf0, 0x41, 0x00


	//----- nvinfo : EIATTR_KPARAM_INFO
	.align		4
.L_364:
        /*0018*/ 	.byte	0x04, 0x17
        /*001a*/ 	.short	(.L_366 - .L_365)
.L_365:
        /*001c*/ 	.word	0x00000000
        /*0020*/ 	.short	0x0004
        /*0022*/ 	.short	0x0018
        /*0024*/ 	.byte	0x00, 0xf0, 0x41, 0x00


	//----- nvinfo : EIATTR_KPARAM_INFO
	.align		4
.L_366:
        /*0028*/ 	.byte	0x04, 0x17
        /*002a*/ 	.short	(.L_368 - .L_367)
.L_367:
        /*002c*/ 	.word	0x00000000
        /*0030*/ 	.short	0x0003
        /*0032*/ 	.short	0x0010
        /*0034*/ 	.byte	0x00, 0xf0, 0x21, 0x00


	//----- nvinfo : EIATTR_KPARAM_INFO
	.align		4
.L_368:
        /*0038*/ 	.byte	0x04, 0x17
        /*003a*/ 	.short	(.L_370 - .L_369)
.L_369:
        /*003c*/ 	.word	0x00000000
        /*0040*/ 	.short	0x0002
        /*0042*/ 	.short	0x0008
        /*0044*/ 	.byte	0x00, 0xf0, 0x11, 0x00


	//----- nvinfo : EIATTR_KPARAM_INFO
	.align		4
.L_370:
        /*0048*/ 	.byte	0x04, 0x17
        /*004a*/ 	.short	(.L_372 - .L_371)
.L_371:
        /*004c*/ 	.word	0x00000000
        /*0050*/ 	.short	0x0001
        /*0052*/ 	.short	0x0004
        /*0054*/ 	.byte	0x00, 0xf0, 0x11, 0x00


	//----- nvinfo : EIATTR_KPARAM_INFO
	.align		4
.L_372:
        /*0058*/ 	.byte	0x04, 0x17
        /*005a*/ 	.short	(.L_374 - .L_373)
.L_373:
        /*005c*/ 	.word	0x00000000
        /*0060*/ 	.short	0x0000
        /*0062*/ 	.short	0x0000
        /*0064*/ 	.byte	0x00, 0xf0, 0x11, 0x00


	//----- nvinfo : EIATTR_SPARSE_MMA_MASK
	.align		4
.L_374:
        /*0068*/ 	.byte	0x03, 0x50
        /*006a*/ 	.short	0x0000


	//----- nvinfo : EIATTR_MAXREG_COUNT
	.align		4
        /*006c*/ 	.byte	0x03, 0x1b
        /*006e*/ 	.short	0x00ff


	//----- nvinfo : EIATTR_MERCURY_ISA_VERSION
	.align		4
        /*0070*/ 	.byte	0x03, 0x5f
        /*0072*/ 	.short	0x0101


	//----- nvinfo : EIATTR_VRC_CTA_INIT_COUNT
	.align		4
        /*0074*/ 	.byte	0x02, 0x4a
	.zero		1
	.zero		1


	//----- nvinfo : EIATTR_EXIT_INSTR_OFFSETS
	.align		4
        /*0078*/ 	.byte	0x04, 0x1c
        /*007a*/ 	.short	(.L_376 - .L_375)


	//   ....[0]....
.L_375:
        /*007c*/ 	.word	0x000002f0


	//   ....[1]....
        /*0080*/ 	.word	0x00000800


	//   ....[2]....
        /*0084*/ 	.word	0x00000a60


	//   ....[3]....
        /*0088*/ 	.word	0x00000ba0


	//   ....[4]....
        /*008c*/ 	.word	0x00000c50


	//   ....[5]....
        /*0090*/ 	.word	0x00000c80


	//   ....[6]....
        /*0094*/ 	.word	0x00001200


	//   ....[7]....
        /*0098*/ 	.word	0x00001530


	//   ....[8]....
        /*009c*/ 	.word	0x000016f0


	//   ....[9]....
        /*00a0*/ 	.word	0x00001720


	//   ....[10]....
        /*00a4*/ 	.word	0x000017c0


	//----- nvinfo : EIATTR_MAX_THREADS
	.align		4
.L_376:
        /*00a8*/ 	.byte	0x04, 0x05
        /*00aa*/ 	.short	(.L_378 - .L_377)
.L_377:
        /*00ac*/ 	.word	0x00000080
        /*00b0*/ 	.word	0x00000001
        /*00b4*/ 	.word	0x00000001


	//----- nvinfo : EIATTR_CRS_STACK_SIZE
	.align		4
.L_378:
        /*00b8*/ 	.byte	0x04, 0x1e
        /*00ba*/ 	.short	(.L_380 - .L_379)
.L_379:
        /*00bc*/ 	.word	0x00000000


	//----- nvinfo : EIATTR_CBANK_PARAM_SIZE
	.align		4
.L_380:
        /*00c0*/ 	.byte	0x03, 0x19
        /*00c2*/ 	.short	0x0038


	//----- nvinfo : EIATTR_PARAM_CBANK
	.align		4
        /*00c4*/ 	.byte	0x04, 0x0a
        /*00c6*/ 	.short	(.L_382 - .L_381)
	.align		4
.L_381:
        /*00c8*/ 	.word	index@(.nv.constant0._ZN3cub18CUB_300001_SM_10006detail9transform16transform_kernelINS2_10policy_hubILb1EN4cuda3std3__45tupleIJN6thrust24THRUST_300001_SM_1000_NS10device_ptrIfEESC_EEEE10policy1000Ei5saxpySC_JPfSH_EEEvT0_iT1_T2_DpNS2_10kernel_argIT3_EE)
        /*00cc*/ 	.short	0x0380
        /*00ce*/ 	.short	0x0038


	//----- nvinfo : EIATTR_SW_WAR
	.align		4
.L_382:
        /*00d0*/ 	.byte	0x04, 0x36
        /*00d2*/ 	.short	(.L_384 - .L_383)
.L_383:
        /*00d4*/ 	.word	0x00000008
.L_384:


//--------------------- .nv.info._ZN3cub18CUB_300001_SM_10006detail9transform16transform_kernelINS2_10policy_hubILb0EN4cuda3std3__45tupleIJN6thrust24THRUST_300001_SM_1000_NS10device_ptrIfEESC_EEEE10policy1000ElNS7_5minusIfEESC_JPfSI_EEEvT0_iT1_T2_DpNS2_10kernel_argIT3_EE --------------------------
	.section	.nv.info._ZN3cub18CUB_300001_SM_10006detail9transform16transform_kernelINS2_10policy_hubILb0EN4cuda3std3__45tupleIJN6thrust24THRUST_300001_SM_1000_NS10device_ptrIfEESC_EEEE10policy1000ElNS7_5minusIfEESC_JPfSI_EEEvT0_iT1_T2_DpNS2_10kernel_argIT3_EE,"",@"SHT_CUDA_INFO"
	.sectionflags	@""
	.align	4


	//----- nvinfo : EIATTR_CUDA_API_VERSION
	.align		4
        /*0000*/ 	.byte	0x04, 0x37
        /*0002*/ 	.short	(.L_386 - .L_385)
.L_385:
        /*0004*/ 	.word	0x00000082


	//----- nvinfo : EIATTR_KPARAM_INFO
	.align		4
.L_386:
        /*0008*/ 	.byte	0x04, 0x17
        /*000a*/ 	.short	(.L_388 - .L_387)
.L_387:
        /*000c*/ 	.word	0x00000000
        /*0010*/ 	.short	0x0005
        /*0012*/ 	.short	0x0028
        /*0014*/ 	.byte	0x00, 0xf0, 0x41, 0x00


	//----- nvinfo : EIATTR_KPARAM_INFO
	.align		4
.L_388:
        /*0018*/ 	.byte	0x04, 0x17
        /*001a*/ 	.short	(.L_390 - .L_389)
.L_389:
        /*001c*/ 	.word	0x00000000
        /*0020*/ 	.short	0x0004
        /*0022*/ 	.short	0x0018
        /*0024*/ 	.byte	0x00, 0xf0, 0x41, 0x00


	//----- nvinfo : EIATTR_KPARAM_INFO
	.align		4
.L_390:
        /*0028*/ 	.byte	0x04, 0x17
        /*002a*/ 	.short	(.L_392 - .L_391)
.L_391:
        /*002c*/ 	.word	0x00000000
        /*0030*/ 	.short	0x0003
        /*0032*/ 	.short	0x0010
        /*0034*/ 	.byte	0x00, 0xf0, 0x21, 0x00


	//----- nvinfo : EIATTR_KPARAM_INFO
	.align		4
.L_392:
        /*0038*/ 	.byte	0x04, 0x17
        /*003a*/ 	.short	(.L_394 - .L_393)
.L_393:
        /*003c*/ 	.word	0x00000000
        /*0040*/ 	.short	0x0002
        /*0042*/ 	.short	0x000c
        /*0044*/ 	.byte	0x00, 0xf0, 0x05, 0x00


	//----- nvinfo : EIATTR_KPARAM_INFO
	.align		4
.L_394:
        /*0048*/ 	.byte	0x04, 0x17
        /*004a*/ 	.short	(.L_396 - .L_395)
.L_395:
        /*004c*/ 	.word	0x00000000
        /*0050*/ 	.short	0x0001
        /*0052*/ 	.short	0x0008
        /*0054*/ 	.byte	0x00, 0xf0, 0x11, 0x00


	//----- nvinfo : EIATTR_KPARAM_INFO
	.align		4
.L_396:
        /*0058*/ 	.byte	0x04, 0x17
        /*005a*/ 	.short	(.L_398 - .L_397)
.L_397:
        /*005c*/ 	.word	0x00000000
        /*0060*/ 	.short	0x0000
        /*0062*/ 	.short	0x0000
        /*0064*/ 	.byte	0x00, 0xf0, 0x21, 0x00


	//----- nvinfo : EIATTR_SPARSE_MMA_MASK
	.align		4
.L_398:
        /*0068*/ 	.byte	0x03, 0x50
        /*006a*/ 	.short	0x0000


	//----- nvinfo : EIATTR_MAXREG_COUNT
	.align		4
        /*006c*/ 	.byte	0x03, 0x1b
        /*006e*/ 	.short	0x00ff


	//----- nvinfo : EIATTR_NUM_BARRIERS
	.align		4
        /*0070*/ 	.byte	0x02, 0x4c
        /*0072*/ 	.byte	0x01
	.zero		1


	//----- nvinfo : EIATTR_MERCURY_ISA_VERSION
	.align		4
        /*0074*/ 	.byte	0x03, 0x5f
        /*0076*/ 	.short	0x0101


	//----- nvinfo : EIATTR_COOP_GROUP_MASK_REGIDS
	.align		4
        /*0078*/ 	.byte	0x04, 0x29
        /*007a*/ 	.short	(.L_400 - .L_399)


	//   ....[0]....
.L_399:
        /*007c*/ 	.word	0xffffffff


	//----- nvinfo : EIATTR_COOP_GROUP_INSTR_OFFSETS
	.align		4
.L_400:
        /*0080*/ 	.byte	0x04, 0x28
        /*0082*/ 	.short	(.L_402 - .L_401)


	//   ....[0]....
.L_401:
        /*0084*/ 	.word	0x000019c0


	//----- nvinfo : EIATTR_VRC_CTA_INIT_COUNT
	.align		4
.L_402:
        /*0088*/ 	.byte	0x02, 0x4a
	.zero		1
	.zero		1


	//----- nvinfo : EIATTR_MBARRIER_INSTR_OFFSETS
	.align		4
        /*008c*/ 	.byte	0x04, 0x39
        /*008e*/ 	.short	(.L_404 - .L_403)


	//   ....[0]....
.L_403:
        /*0090*/ 	.word	0x000002d0
        /*0094*/ 	.word	0x000000ff
        /*0098*/ 	.word	0x00000000
        /*009c*/ 	.short	0x0100
        /*009e*/ 	.byte	0x11
	.zero		1


	//   ....[1]....
        /*00a0*/ 	.word	0x000004a0
        /*00a4*/ 	.word	0x000000ff
        /*00a8*/ 	.word	0x00000000
        /*00ac*/ 	.short	0x010a
        /*00ae*/ 	.byte	0x04
	.zero		1


	//----- nvinfo : EIATTR_NUM_MBARRIERS
	.align		4
.L_404:
        /*00b0*/ 	.byte	0x03, 0x38
        /*00b2*/ 	.short	0x0001


	//----- nvinfo : EIATTR_EXIT_INSTR_OFFSETS
	.align		4
        /*00b4*/ 	.byte	0x04, 0x1c
        /*00b6*/ 	.short	(.L_406 - .L_405)


	//   ....[0]....
.L_405:
        /*00b8*/ 	.word	0x00001a10


	//   ....[1]....
        /*00bc*/ 	.word	0x00001c00


	//   ....[2]....
        /*00c0*/ 	.word	0x00001c30


	//   ....[3]....
        /*00c4*/ 	.word	0x00001dd0


	//----- nvinfo : EIATTR_MAX_THREADS
	.align		4
.L_406:
        /*00c8*/ 	.byte	0x04, 0x05
        /*00ca*/ 	.short	(.L_408 - .L_407)
.L_407:
        /*00cc*/ 	.word	0x00000080
        /*00d0*/ 	.word	0x00000001
        /*00d4*/ 	.word	0x00000001


	//----- nvinfo : EIATTR_CRS_STACK_SIZE
	.align		4
.L_408:
        /*00d8*/ 	.byte	0x04, 0x1e
        /*00da*/ 	.short	(.L_410 - .L_409)
.L_409:
        /*00dc*/ 	.word	0x00000000


	//----- nvinfo : EIATTR_CBANK_PARAM_SIZE
	.align		4
.L_410:
        /*00e0*/ 	.byte	0x03, 0x19
        /*00e2*/ 	.short	0x0038


	//----- nvinfo : EIATTR_PARAM_CBANK
	.align		4
        /*00e4*/ 	.byte	0x04, 0x0a
        /*00e6*/ 	.short	(.L_412 - .L_411)
	.align		4
.L_411:
        /*00e8*/ 	.word	index@(.nv.constant0._ZN3cub18CUB_300001_SM_10006detail9transform16transform_kernelINS2_10policy_hubILb0EN4cuda3std3__45tupleIJN6thrust24THRUST_300001_SM_1000_NS10device_ptrIfEESC_EEEE10policy1000ElNS7_5minusIfEESC_JPfSI_EEEvT0_iT1_T2_DpNS2_10kernel_argIT3_EE)
        /*00ec*/ 	.short	0x0380
        /*00ee*/ 	.short	0x0038


	//----- nvinfo : EIATTR_SW_WAR
	.align		4
.L_412:
        /*00f0*/ 	.byte	0x04, 0x36
        /*00f2*/ 	.short	(.L_414 - .L_413)
.L_413:
        /*00f4*/ 	.word	0x00000008
.L_414:


//--------------------- .nv.info._ZN3cub18CUB_300001_SM_10006detail9transform16transform_kernelINS2_10policy_hubILb0EN4cuda3std3__45tupleIJN6thrust24THRUST_300001_SM_1000_NS10device_ptrIfEESC_EEEE10policy1000EiNS7_5minusIfEESC_JPfSI_EEEvT0_iT1_T2_DpNS2_10kernel_argIT3_EE --------------------------
	.section	.nv.info._ZN3cub18CUB_300001_SM_10006detail9transform16transform_kernelINS2_10policy_hubILb0EN4cuda3std3__45tupleIJN6thrust24THRUST_300001_SM_1000_NS10device_ptrIfEESC_EEEE10policy1000EiNS7_5minusIfEESC_JPfSI_EEEvT0_iT1_T2_DpNS2_10kernel_argIT3_EE,"",@"SHT_CUDA_INFO"
	.sectionflags	@""
	.align	4


	//----- nvinfo : EIATTR_CUDA_API_VERSION
	.align		4
        /*0000*/ 	.byte	0x04, 0x37
        /*0002*/ 	.short	(.L_416 - .L_415)
.L_415:
        /*0004*/ 	.word	0x00000082


	//----- nvinfo : EIATTR_KPARAM_INFO
	.align		4
.L_416:
        /*0008*/ 	.byte	0x04, 0x17
        /*000a*/ 	.short	(.L_418 - .L_417)
.L_417:
        /*000c*/ 	.word	0x00000000
        /*0010*/ 	.short	0x0005
        /*0012*/ 	.short	0x0028
        /*0014*/ 	.byte	0x00, 0xf0, 0x41, 0x00


	//----- nvinfo : EIATTR_KPARAM_INFO
	.align		4
.L_418:
        /*0018*/ 	.byte	0x04, 0x17
        /*001a*/ 	.short	(.L_420 - .L_419)
.L_419:
        /*001c*/ 	.word	0x00000000
        /*0020*/ 	.short	0x0004
        /*0022*/ 	.short	0x0018
        /*0024*/ 	.byte	0x00, 0xf0, 0x41, 0x00


	//----- nvinfo : EIATTR_KPARAM_INFO
	.align		4
.L_420:
        /*0028*/ 	.byte	0x04, 0x17
        /*002a*/ 	.short	(.L_422 - .L_421)
.L_421:
        /*002c*/ 	.word	0x00000000
        /*0030*/ 	.short	0x0003
        /*0032*/ 	.short	0x0010
        /*0034*/ 	.byte	0x00, 0xf0, 0x21, 0x00


	//----- nvinfo : EIATTR_KPARAM_INFO
	.align		4
.L_422:
        /*0038*/ 	.byte	0x04, 0x17
        /*003a*/ 	.short	(.L_424 - .L_423)
.L_423:
        /*003c*/ 	.word	0x00000000
        /*0040*/ 	.short	0x0002
        /*0042*/ 	.short	0x0008
        /*0044*/ 	.byte	0x00, 0xf0, 0x05, 0x00


	//----- nvinfo : EIATTR_KPARAM_INFO
	.align		4
.L_424:
        /*0048*/ 	.byte	0x04, 0x17
        /*004a*/ 	.short	(.L_426 - .L_425)
.L_425:
        /*004c*/ 	.word	0x00000000
        /*0050*/ 	.short	0x0001
        /*0052*/ 	.short	0x0004
        /*0054*/ 	.byte	0x00, 0xf0, 0x11, 0x00


	//----- nvinfo : EIATTR_KPARAM_INFO
	.align		4
.L_426:
        /*0058*/ 	.byte	0x04, 0x17
        /*005a*/ 	.short	(.L_428 - .L_427)
.L_427:
        /*005c*/ 	.word	0x00000000
        /*0060*/ 	.short	0x0000
        /*0062*/ 	.short	0x0000
        /*0064*/ 	.byte	0x00, 0xf0, 0x11, 0x00


	//----- nvinfo : EIATTR_SPARSE_MMA_MASK
	.align		4
.L_428:
        /*0068*/ 	.byte	0x03, 0x50
        /*006a*/ 	.short	0x0000


	//----- nvinfo : EIATTR_MAXREG_COUNT
	.align		4
        /*006c*/ 	.byte	0x03, 0x1b
        /*006e*/ 	.short	0x00ff


	//----- nvinfo : EIATTR_NUM_BARRIERS
	.align		4
        /*0070*/ 	.byte	0x02, 0x4c
        /*0072*/ 	.byte	0x01
	.zero		1


	//----- nvinfo : EIATTR_MERCURY_ISA_VERSION
	.align		4
        /*0074*/ 	.byte	0x03, 0x5f
        /*0076*/ 	.short	0x0101


	//----- nvinfo : EIATTR_COOP_GROUP_MASK_REGIDS
	.align		4
        /*0078*/ 	.byte	0x04, 0x29
        /*007a*/ 	.short	(.L_430 - .L_429)


	//   ....[0]....
.L_429:
        /*007c*/ 	.word	0xffffffff


	//----- nvinfo : EIATTR_COOP_GROUP_INSTR_OFFSETS
	.align		4
.L_430:
        /*0080*/ 	.byte	0x04, 0x28
        /*0082*/ 	.short	(.L_432 - .L_431)


	//   ....[0]....
.L_431:
        /*0084*/ 	.word	0x000019e0


	//----- nvinfo : EIATTR_VRC_CTA_INIT_COUNT
	.align		4
.L_432:
        /*0088*/ 	.byte	0x02, 0x4a
	.zero		1
	.zero		1


	//----- nvinfo : EIATTR_MBARRIER_INSTR_OFFSETS
	.align		4
        /*008c*/ 	.byte	0x04, 0x39
        /*008e*/ 	.short	(.L_434 - .L_433)


	//   ....[0]....
.L_433:
        /*0090*/ 	.word	0x00000270
        /*0094*/ 	.word	0x000000ff
        /*0098*/ 	.word	0x00000000
        /*009c*/ 	.short	0x0100
        /*009e*/ 	.byte	0x0f
	.zero		1


	//   ....[1]....
        /*00a0*/ 	.word	0x00000420
        /*00a4*/ 	.word	0x000000ff
        /*00a8*/ 	.word	0x00000000
        /*00ac*/ 	.short	0x010a
        /*00ae*/ 	.byte	0x04
	.zero		1


	//----- nvinfo : EIATTR_NUM_MBARRIERS
	.align		4
.L_434:
        /*00b0*/ 	.byte	0x03, 0x38
        /*00b2*/ 	.short	0x0001


	//----- nvinfo : EIATTR_EXIT_INSTR_OFFSETS
	.align		4
        /*00b4*/ 	.byte	0x04, 0x1c
        /*00b6*/ 	.short	(.L_436 - .L_435)


	//   ....[0]....
.L_435:
        /*00b8*/ 	.word	0x00001a30


	//   ....[1]....
        /*00bc*/ 	.word	0x00001bc0


	//   ....[2]....
        /*00c0*/ 	.word	0x00001c30


	//   ....[3]....
        /*00c4*/ 	.word	0x00001e10


	//----- nvinfo : EIATTR_MAX_THREADS
	.align		4
.L_436:
        /*00c8*/ 	.byte	0x04, 0x05
        /*00ca*/ 	.short	(.L_438 - .L_437)
.L_437:
        /*00cc*/ 	.word	0x00000080
        /*00d0*/ 	.word	0x00000001
        /*00d4*/ 	.word	0x00000001


	//----- nvinfo : EIATTR_CRS_STACK_SIZE
	.align		4
.L_438:
        /*00d8*/ 	.byte	0x04, 0x1e
        /*00da*/ 	.short	(.L_440 - .L_439)
.L_439:
        /*00dc*/ 	.word	0x00000000


	//----- nvinfo : EIATTR_CBANK_PARAM_SIZE
	.align		4
.L_440:
        /*00e0*/ 	.byte	0x03, 0x19
        /*00e2*/ 	.short	0x0038


	//----- nvinfo : EIATTR_PARAM_CBANK
	.align		4
        /*00e4*/ 	.byte	0x04, 0x0a
        /*00e6*/ 	.short	(.L_442 - .L_441)
	.align		4
.L_441:
        /*00e8*/ 	.word	index@(.nv.constant0._ZN3cub18CUB_300001_SM_10006detail9transform16transform_kernelINS2_10policy_hubILb0EN4cuda3std3__45tupleIJN6thrust24THRUST_300001_SM_1000_NS10device_ptrIfEESC_EEEE10policy1000EiNS7_5minusIfEESC_JPfSI_EEEvT0_iT1_T2_DpNS2_10kernel_argIT3_EE)
        /*00ec*/ 	.short	0x0380
        /*00ee*/ 	.short	0x0038


	//----- nvinfo : EIATTR_SW_WAR
	.align		4
.L_442:
        /*00f0*/ 	.byte	0x04, 0x36
        /*00f2*/ 	.short	(.L_444 - .L_443)
.L_443:
        /*00f4*/ 	.word	0x00000008
.L_444:


//--------------------- .nv.info._ZN3cub18CUB_300001_SM_10006detail11EmptyKernelIvEEvv --------------------------
	.section	.nv.info._ZN3cub18CUB_300001_SM_10006detail11EmptyKernelIvEEvv,"",@"SHT_CUDA_INFO"
	.sectionflags	@""
	.align	4


	//----- nvinfo : EIATTR_CUDA_API_VERSION
	.align		4
        /*0000*/ 	.byte	0x04, 0x37
        /*0002*/ 	.short	(.L_446 - .L_445)
.L_445:
        /*0004*/ 	.word	0x00000082


	//----- nvinfo : EIATTR_SPARSE_MMA_MASK
	.align		4
.L_446:
        /*0008*/ 	.byte	0x03, 0x50
        /*000a*/ 	.short	0x0000


	//----- nvinfo : EIATTR_MAXREG_COUNT
	.align		4
        /*000c*/ 	.byte	0x03, 0x1b
        /*000e*/ 	.short	0x00ff


	//----- nvinfo : EIATTR_MERCURY_ISA_VERSION
	.align		4
        /*0010*/ 	.byte	0x03, 0x5f
        /*0012*/ 	.short	0x0101


	//----- nvinfo : EIATTR_VRC_CTA_INIT_COUNT
	.align		4
        /*0014*/ 	.byte	0x02, 0x4a
	.zero		1
	.zero		1


	//----- nvinfo : EIATTR_EXIT_INSTR_OFFSETS
	.align		4
        /*0018*/ 	.byte	0x04, 0x1c
        /*001a*/ 	.short	(.L_448 - .L_447)


	//   ....[0]....
.L_447:
        /*001c*/ 	.word	0x00000010


	//----- nvinfo : EIATTR_SW_WAR
	.align		4
.L_448:
        /*0020*/ 	.byte	0x04, 0x36
        /*0022*/ 	.short	(.L_450 - .L_449)
.L_449:
        /*0024*/ 	.word	0x00000008
.L_450:


//--------------------- .nv.callgraph             --------------------------
	.section	.nv.callgraph,"",@"SHT_CUDA_CALLGRAPH"
	.align	4
	.sectionentsize	8
	.align		4
        /*0000*/ 	.word	0x00000000
	.align		4
        /*0004*/ 	.word	0xffffffff
	.align		4
        /*0008*/ 	.word	0x00000000
	.align		4
        /*000c*/ 	.word	0xfffffffe
	.align		4
        /*0010*/ 	.word	0x00000000
	.align		4
        /*0014*/ 	.word	0xfffffffd
	.align		4
        /*0018*/ 	.word	0x00000000
	.align		4
        /*001c*/ 	.word	0xfffffffc


//--------------------- .nv.constant4             --------------------------
	.section	.nv.constant4,"a",@progbits
	.align	8
	.align		8
.nv.constant4:
        /*0000*/ 	.dword	_ZN34_INTERNAL_bd14bf1c_4_k_cu_214087b34cuda3std3__45__cpo5beginE
	.align		8
        /*0008*/ 	.dword	_ZN34_INTERNAL_bd14bf1c_4_k_cu_214087b34cuda3std3__45__cpo3endE
	.align		8
        /*0010*/ 	.dword	_ZN34_INTERNAL_bd14bf1c_4_k_cu_214087b34cuda3std3__45__cpo6cbeginE
	.align		8
        /*0018*/ 	.dword	_ZN34_INTERNAL_bd14bf1c_4_k_cu_214087b34cuda3std3__45__cpo4cendE
	.align		8
        /*0020*/ 	.dword	_ZN34_INTERNAL_bd14bf1c_4_k_cu_214087b34cuda3std3__45__cpo6rbeginE
	.align		8
        /*0028*/ 	.dword	_ZN34_INTERNAL_bd14bf1c_4_k_cu_214087b34cuda3std3__45__cpo4rendE
	.align		8
        /*0030*/ 	.dword	_ZN34_INTERNAL_bd14bf1c_4_k_cu_214087b34cuda3std3__45__cpo7crbeginE
	.align		8
        /*0038*/ 	.dword	_ZN34_INTERNAL_bd14bf1c_4_k_cu_214087b34cuda3std3__45__cpo5crendE
	.align		8
        /*0040*/ 	.dword	_ZN34_INTERNAL_bd14bf1c_4_k_cu_214087b34cuda3std3__436_GLOBAL__N__bd14bf1c_4_k_cu_214087b36ignoreE
	.align		8
        /*0048*/ 	.dword	_ZN34_INTERNAL_bd14bf1c_4_k_cu_214087b34cuda3std3__419piecewise_constructE
	.align		8
        /*0050*/ 	.dword	_ZN34_INTERNAL_bd14bf1c_4_k_cu_214087b34cuda3std3__48in_placeE
	.align		8
        /*0058*/ 	.dword	_ZN34_INTERNAL_bd14bf1c_4_k_cu_214087b34cuda3std3__420unreachable_sentinelE
	.align		8
        /*0060*/ 	.dword	_ZN34_INTERNAL_bd14bf1c_4_k_cu_214087b34cuda3std3__47nulloptE
	.align		8
        /*0068*/ 	.dword	_ZN34_INTERNAL_bd14bf1c_4_k_cu_214087b34cuda3std3__48unexpectE
	.align		8
        /*0070*/ 	.dword	_ZN34_INTERNAL_bd14bf1c_4_k_cu_214087b34cuda3std6ranges3__45__cpo4swapE
	.align		8
        /*0078*/ 	.dword	_ZN34_INTERNAL_bd14bf1c_4_k_cu_214087b34cuda3std6ranges3__45__cpo9iter_moveE
	.align		8
        /*0080*/ 	.dword	_ZN34_INTERNAL_bd14bf1c_4_k_cu_214087b34cuda3std6ranges3__45__cpo5beginE
	.align		8
        /*0088*/ 	.dword	_ZN34_INTERNAL_bd14bf1c_4_k_cu_214087b34cuda3std6ranges3__45__cpo3endE
	.align		8
        /*0090*/ 	.dword	_ZN34_INTERNAL_bd14bf1c_4_k_cu_214087b34cuda3std6ranges3__45__cpo6cbeginE
	.align		8
        /*0098*/ 	.dword	_ZN34_INTERNAL_bd14bf1c_4_k_cu_214087b34cuda3std6ranges3__45__cpo4cendE
	.align		8
        /*00a0*/ 	.dword	_ZN34_INTERNAL_bd14bf1c_4_k_cu_214087b34cuda3std6ranges3__45__cpo7advanceE
	.align		8
        /*00a8*/ 	.dword	_ZN34_INTERNAL_bd14bf1c_4_k_cu_214087b34cuda3std6ranges3__45__cpo9iter_swapE
	.align		8
        /*00b0*/ 	.dword	_ZN34_INTERNAL_bd14bf1c_4_k_cu_214087b34cuda3std6ranges3__45__cpo4nextE
	.align		8
        /*00b8*/ 	.dword	_ZN34_INTERNAL_bd14bf1c_4_k_cu_214087b34cuda3std6ranges3__45__cpo4prevE
	.align		8
        /*00c0*/ 	.dword	_ZN34_INTERNAL_bd14bf1c_4_k_cu_214087b34cuda3std6ranges3__45__cpo4dataE
	.align		8
        /*00c8*/ 	.dword	_ZN34_INTERNAL_bd14bf1c_4_k_cu_214087b34cuda3std6ranges3__45__cpo5cdataE
	.align		8
        /*00d0*/ 	.dword	_ZN34_INTERNAL_bd14bf1c_4_k_cu_214087b34cuda3std6ranges3__45__cpo4sizeE
	.align		8
        /*00d8*/ 	.dword	_ZN34_INTERNAL_bd14bf1c_4_k_cu_214087b34cuda3std6ranges3__45__cpo5ssizeE
	.align		8
        /*00e0*/ 	.dword	_ZN34_INTERNAL_bd14bf1c_4_k_cu_214087b34cuda3std6ranges3__45__cpo8distanceE
	.align		8
        /*00e8*/ 	.dword	_ZN34_INTERNAL_bd14bf1c_4_k_cu_214087b36thrust24THRUST_300001_SM_1000_NS8cuda_cub3parE
	.align		8
        /*00f0*/ 	.dword	_ZN34_INTERNAL_bd14bf1c_4_k_cu_214087b36thrust24THRUST_300001_SM_1000_NS8cuda_cub10par_nosyncE
	.align		8
        /*00f8*/ 	.dword	_ZN34_INTERNAL_bd14bf1c_4_k_cu_214087b36thrust24THRUST_300001_SM_1000_NS6system6detail10sequential3seqE
	.align		8
        /*0100*/ 	.dword	_ZN34_INTERNAL_bd14bf1c_4_k_cu_214087b36thrust24THRUST_300001_SM_1000_NS12placeholders2_1E
	.align		8
        /*0108*/ 	.dword	_ZN34_INTERNAL_bd14bf1c_4_k_cu_214087b36thrust24THRUST_300001_SM_1000_NS12placeholders2_2E
	.align		8
        /*0110*/ 	.dword	_ZN34_INTERNAL_bd14bf1c_4_k_cu_214087b36thrust24THRUST_300001_SM_1000_NS12placeholders2_3E
	.align		8
        /*0118*/ 	.dword	_ZN34_INTERNAL_bd14bf1c_4_k_cu_214087b36thrust24THRUST_300001_SM_1000_NS12placeholders2_4E
	.align		8
        /*0120*/ 	.dword	_ZN34_INTERNAL_bd14bf1c_4_k_cu_214087b36thrust24THRUST_300001_SM_1000_NS12placeholders2_5E
	.align		8
        /*0128*/ 	.dword	_ZN34_INTERNAL_bd14bf1c_4_k_cu_214087b36thrust24THRUST_300001_SM_1000_NS12placeholders2_6E
	.align		8
        /*0130*/ 	.dword	_ZN34_INTERNAL_bd14bf1c_4_k_cu_214087b36thrust24THRUST_300001_SM_1000_NS12placeholders2_7E
	.align		8
        /*0138*/ 	.dword	_ZN34_INTERNAL_bd14bf1c_4_k_cu_214087b36thrust24THRUST_300001_SM_1000_NS12placeholders2_8E
	.align		8
        /*0140*/ 	.dword	_ZN34_INTERNAL_bd14bf1c_4_k_cu_214087b36thrust24THRUST_300001_SM_1000_NS12placeholders2_9E
	.align		8
        /*0148*/ 	.dword	_ZN34_INTERNAL_bd14bf1c_4_k_cu_214087b36thrust24THRUST_300001_SM_1000_NS12placeholders3_10E
	.align		8
        /*0150*/ 	.dword	_ZN34_INTERNAL_bd14bf1c_4_k_cu_214087b36thrust24THRUST_300001_SM_1000_NS3seqE


//--------------------- .text._ZN3cub18CUB_300001_SM_10006detail6reduce28DeviceReduceSingleTileKernelINS2_10policy_hubIfyN4cuda3__47maximumIfEEE10Policy1000EPfPdiS8_dfNS5_3std3__410__identityEEEvT0_T1_T2_T3_T4_T6_ --------------------------
	.section	.text._ZN3cub18CUB_300001_SM_10006detail6reduce28DeviceReduceSingleTileKernelINS2_10policy_hubIfyN4cuda3__47maximumIfEEE10Policy1000EPfPdiS8_dfNS5_3std3__410__identityEEEvT0_T1_T2_T3_T4_T6_,"ax",@progbits
	.align	128
        .global         _ZN3cub18CUB_300001_SM_10006detail6reduce28DeviceReduceSingleTileKernelINS2_10policy_hubIfyN4cuda3__47maximumIfEEE10Policy1000EPfPdiS8_dfNS5_3std3__410__identityEEEvT0_T1_T2_T3_T4_T6_
        .type           _ZN3cub18CUB_300001_SM_10006detail6reduce28DeviceReduceSingleTileKernelINS2_10policy_hubIfyN4cuda3__47maximumIfEEE10Policy1000EPfPdiS8_dfNS5_3std3__410__identityEEEvT0_T1_T2_T3_T4_T6_,@function
        .size           _ZN3cub18CUB_300001_SM_10006detail6reduce28DeviceReduceSingleTileKernelINS2_10policy_hubIfyN4cuda3__47maximumIfEEE10Policy1000EPfPdiS8_dfNS5_3std3__410__identityEEEvT0_T1_T2_T3_T4_T6_,(.L_x_408 - _ZN3cub18CUB_300001_SM_10006detail6reduce28DeviceReduceSingleTileKernelINS2_10policy_hubIfyN4cuda3__47maximumIfEEE10Policy1000EPfPdiS8_dfNS5_3std3__410__identityEEEvT0_T1_T2_T3_T4_T6_)
        .other          _ZN3cub18CUB_300001_SM_10006detail6reduce28DeviceReduceSingleTileKernelINS2_10policy_hubIfyN4cuda3__47maximumIfEEE10Policy1000EPfPdiS8_dfNS5_3std3__410__identityEEEvT0_T1_T2_T3_T4_T6_,@"STO_CUDA_ENTRY STV_DEFAULT"
_ZN3cub18CUB_300001_SM_10006detail6reduce28DeviceReduceSingleTileKernelINS2_10policy_hubIfyN4cuda3__47maximumIfEEE10Policy1000EPfPdiS8_dfNS5_3std3__410__identityEEEvT0_T1_T2_T3_T4_T6_:
.text._ZN3cub18CUB_300001_SM_10006detail6reduce28DeviceReduceSingleTileKernelINS2_10policy_hubIfyN4cuda3__47maximumIfEEE10Policy1000EPfPdiS8_dfNS5_3std3__410__identityEEEvT0_T1_T2_T3_T4_T6_:
[----:B------:R-:W-:Y:S01]  /*0000*/  LDC R1, c[0x0][0x37c] ;  /* 0x0000df00ff017b82 */ /* 0x000fe20000000800 */
[----:B------:R-:W0:Y:S01]  /*0010*/  LDCU UR4, c[0x0][0x390] ;  /* 0x00007200ff0477ac */ /* 0x000e220008000800 */
[----:B------:R-:W1:Y:S01]  /*0020*/  LDCU.64 UR6, c[0x0][0x358] ;  /* 0x00006b00ff0677ac */ /* 0x000e620008000a00 */
[----:B0-----:R-:W-:-:S05]  /*0030*/  IMAD.U32 R20, RZ, RZ, UR4 ;  /* 0x00000004ff147e24 */ /* 0x001fca000f8e00ff */
[----:B------:R-:W-:-:S13]  /*0040*/  ISETP.NE.AND P0, PT, R20, RZ, PT ;  /* 0x000000ff1400720c */ /* 0x000fda0003f05270 */
[----:B-1----:R-:W-:Y:S05]  /*0050*/  @P0 BRA `(.L_x_0) ;  /* 0x00000000001c0947 */ /* 0x002fea0003800000 */
[----:B------:R-:W0:Y:S02]  /*0060*/  S2R R0, SR_TID.X ;  /* 0x0000000000007919 */ /* 0x000e240000002100 */
[----:B0-----:R-:W-:-:S13]  /*0070*/  ISETP.NE.AND P0, PT, R0, RZ, PT ;  /* 0x000000ff0000720c */ /* 0x001fda0003f05270 */
[----:B------:R-:W-:Y:S05]  /*0080*/  @P0 EXIT ;  /* 0x000000000000094d */ /* 0x000fea0003800000 */
[----:B------:R-:W0:Y:S08]  /*0090*/  LDC.64 R2, c[0x0][0x388] ;  /* 0x0000e200ff027b82 */ /* 0x000e300000000a00 */
[----:B------:R-:W0:Y:S02]  /*00a0*/  LDC.64 R4, c[0x0][0x398] ;  /* 0x0000e600ff047b82 */ /* 0x000e240000000a00 */
[----:B0-----:R-:W-:Y:S01]  /*00b0*/  STG.E.64 desc[UR6][R2.64], R4 ;  /* 0x0000000402007986 */ /* 0x001fe2000c101b06 */
[----:B------:R-:W-:Y:S05]  /*00c0*/  EXIT ;  /* 0x000000000000794d */ /* 0x000fea0003800000 */
.L_x_0:
[----:B------:R-:W0:Y:S01]  /*00d0*/  LDCU UR4, c[0x0][0x380] ;  /* 0x00007000ff0477ac */ /* 0x000e220008000800 */
[----:B------:R-:W-:Y:S01]  /*00e0*/  BSSY.RECONVERGENT B0, `(.L_x_1) ;  /* 0x00004c0000007945 */ /* 0x000fe20003800200 */
[----:B0-----:R-:W-:-:S09]  /*00f0*/  ULOP3.LUT UP0, URZ, UR4, 0xf, URZ, 0xc0, !UPT ;  /* 0x0000000f04ff7892 */ /* 0x001fd2000f80c0ff */
[----:B------:R-:W-:Y:S05]  /*0100*/  BRA.U UP0, `(.L_x_2) ;  /* 0x00000025004c7547 */ /* 0x000fea000b800000 */
[----:B------:R-:W-:-:S13]  /*0110*/  ISETP.GT.AND P0, PT, R20, 0xfff, PT ;  /* 0x00000fff1400780c */ /* 0x000fda0003f04270 */
[----:B------:R-:W-:Y:S05]  /*0120*/  @P0 BRA `(.L_x_3) ;  /* 0x00000010007c0947 */ /* 0x000fea0003800000 */
[----:B------:R-:W0:Y:S01]  /*0130*/  S2R R7, SR_TID.X ;  /* 0x0000000000077919 */ /* 0x000e220000002100 */
[----:B------:R-:W-:Y:S01]  /*0140*/  BSSY.RECONVERGENT B1, `(.L_x_4) ;  /* 0x0000009000017945 */ /* 0x000fe20003800200 */
[----:B------:R-:W-:Y:S01]  /*0150*/  IMAD.MOV.U32 R0, RZ, RZ, RZ ;  /* 0x000000ffff007224 */ /* 0x000fe200078e00ff */
[----:B0-----:R-:W-:Y:S01]  /*0160*/  ISETP.GE.AND P0, PT, R7, R20, PT ;  /* 0x000000140700720c */ /* 0x001fe20003f06270 */
[----:B------:R-:W-:-:S12]  /*0170*/  IMAD.MOV.U32 R9, RZ, RZ, R7 ;  /* 0x000000ffff097224 */ /* 0x000fd800078e0007 */
[----:B------:R-:W-:Y:S05]  /*0180*/  @P0 BRA `(.L_x_5) ;  /* 0x0000000000100947 */ /* 0x000fea0003800000 */
[----:B------:R-:W0:Y:S02]  /*0190*/  LDC.64 R2, c[0x0][0x380] ;  /* 0x0000e000ff027b82 */ /* 0x000e240000000a00 */
[----:B0-----:R-:W-:-:S05]  /*01a0*/  IMAD.WIDE.U32 R2, R7, 0x4, R2 ;  /* 0x0000000407027825 */ /* 0x001fca00078e0002 */
[----:B------:R0:W5:Y:S01]  /*01b0*/  LDG.E.CONSTANT R0, desc[UR6][R2.64] ;  /* 0x0000000602007981 */ /* 0x000162000c1e9900 */
[----:B------:R-:W-:-:S07]  /*01c0*/  VIADD R9, R7, 0x100 ;  /* 0x0000010007097836 */ /* 0x000fce0000000000 */
.L_x_5:
[----:B------:R-:W-:Y:S05]  /*01d0*/  BSYNC.RECONVERGENT B1 ;  /* 0x0000000000017941 */ /* 0x000fea0003800200 */
.L_x_4:
[----:B------:R-:W-:Y:S01]  /*01e0*/  ISETP.GE.AND P0, PT, R9, R20, PT ;  /* 0x000000140900720c */ /* 0x000fe20003f06270 */
[----:B------:R-:W-:-:S12]  /*01f0*/  BSSY.RECONVERGENT B1, `(.L_x_6) ;  /* 0x0000091000017945 */ /* 0x000fd80003800200 */
[----:B------:R-:W-:Y:S05]  /*0200*/  @P0 BRA `(.L_x_7) ;  /* 0x00000008003c0947 */ /* 0x000fea0003800000 */
[----:B0-----:R-:W-:Y:S01]  /*0210*/  LOP3.LUT R3, RZ, R9, RZ, 0x33, !PT ;  /* 0x00000009ff037212 */ /* 0x001fe200078e33ff */
[----:B------:R-:W-:Y:S04]  /*0220*/  BSSY.RECONVERGENT B2, `(.L_x_8) ;  /* 0x0000016000027945 */ /* 0x000fe80003800200 */
[----:B------:R-:W-:-:S05]  /*0230*/  IMAD.IADD R4, R3, 0x1, R20 ;  /* 0x0000000103047824 */ /* 0x000fca00078e0214 */
[C---:B------:R-:W-:Y:S02]  /*0240*/  LOP3.LUT R2, R4.reuse, 0x300, RZ, 0xc0, !PT ;  /* 0x0000030004027812 */ /* 0x040fe400078ec0ff */
[----:B------:R-:W-:Y:S02]  /*0250*/  ISETP.GE.U32.AND P0, PT, R4, 0x300, PT ;  /* 0x000003000400780c */ /* 0x000fe40003f06070 */
[----:B------:R-:W-:-:S13]  /*0260*/  ISETP.NE.AND P1, PT, R2, 0x300, PT ;  /* 0x000003000200780c */ /* 0x000fda0003f25270 */
[----:B------:R-:W-:Y:S05]  /*0270*/  @!P1 BRA `(.L_x_9) ;  /* 0x0000000000409947 */ /* 0x000fea0003800000 */
[----:B------:R-:W0:Y:S01]  /*0280*/  LDC.64 R2, c[0x0][0x380] ;  /* 0x0000e000ff027b82 */ /* 0x000e220000000a00 */
[----:B------:R-:W-:-:S04]  /*0290*/  LEA.HI R4, R4, 0x1, RZ, 0x18 ;  /* 0x0000000104047811 */ /* 0x000fc800078fc0ff */
[----:B------:R-:W-:-:S05]  /*02a0*/  LOP3.LUT R4, R4, 0x3, RZ, 0xc0, !PT ;  /* 0x0000000304047812 */ /* 0x000fca00078ec0ff */
[----:B------:R-:W-:Y:S02]  /*02b0*/  IMAD.MOV R4, RZ, RZ, -R4 ;  /* 0x000000ffff047224 */ /* 0x000fe400078e0a04 */
[----:B0-----:R-:W-:-:S04]  /*02c0*/  IMAD.WIDE.U32 R2, R9, 0x4, R2 ;  /* 0x0000000409027825 */ /* 0x001fc800078e0002 */
[----:B------:R-:W-:-:S07]  /*02d0*/  IMAD.MOV.U32 R5, RZ, RZ, R3 ;  /* 0x000000ffff057224 */ /* 0x000fce00078e0003 */
.L_x_10:
[----:B------:R-:W-:-:S06]  /*02e0*/  IMAD.MOV.U32 R3, RZ, RZ, R5 ;  /* 0x000000ffff037224 */ /* 0x000fcc00078e0005 */
[----:B------:R0:W2:Y:S01]  /*02f0*/  LDG.E.CONSTANT R3, desc[UR6][R2.64] ;  /* 0x0000000602037981 */ /* 0x0000a2000c1e9900 */
[----:B------:R-:W-:Y:S02]  /*0300*/  VIADD R4, R4, 0x1 ;  /* 0x0000000104047836 */ /* 0x000fe40000000000 */
[----:B------:R-:W-:-:S03]  /*0310*/  VIADD R9, R9, 0x100 ;  /* 0x0000010009097836 */ /* 0x000fc60000000000 */
[----:B------:R-:W-:Y:S02]  /*0320*/  ISETP.NE.AND P2, PT, R4, RZ, PT ;  /* 0x000000ff0400720c */ /* 0x000fe40003f45270 */
[----:B0-----:R-:W-:-:S05]  /*0330*/  IADD3 R2, P3, PT, R2, 0x400, RZ ;  /* 0x0000040002027810 */ /* 0x001fca0007f7e0ff */
[----:B------:R-:W-:Y:S01]  /*0340*/  IMAD.X R5, RZ, RZ, R5, P3 ;  /* 0x000000ffff057224 */ /* 0x000fe200018e0605 */
[----:B--2--5:R-:W-:-:S04]  /*0350*/  FSETP.GEU.AND P1, PT, R0, R3, PT ;  /* 0x000000030000720b */ /* 0x024fc80003f2e000 */
[----:B------:R-:W-:Y:S01]  /*0360*/  FSEL R0, R3, R0, !P1 ;  /* 0x0000000003007208 */ /* 0x000fe20004800000 */
[----:B------:R-:W-:Y:S08]  /*0370*/  @P2 BRA `(.L_x_10) ;  /* 0xfffffffc00d82947 */ /* 0x000ff0000383ffff */
.L_x_9:
[----:B------:R-:W-:Y:S05]  /*0380*/  BSYNC.RECONVERGENT B2 ;  /* 0x0000000000027941 */ /* 0x000fea0003800200 */
.L_x_8:
[----:B------:R-:W-:Y:S05]  /*0390*/  @!P0 BRA `(.L_x_7) ;  /* 0x0000000400d88947 */ /* 0x000fea0003800000 */
[----:B------:R-:W-:Y:S01]  /*03a0*/  IMAD.IADD R2, R20, 0x1, -R9 ;  /* 0x0000000114027824 */ /* 0x000fe200078e0a09 */
[----:B------:R-:W-:Y:S01]  /*03b0*/  BSSY.RECONVERGENT B2, `(.L_x_11) ;  /* 0x0000041000027945 */ /* 0x000fe20003800200 */
[----:B------:R-:W-:-:S03]  /*03c0*/  PLOP3.LUT P0, PT, PT, PT, PT, 0x80, 0x8 ;  /* 0x000000000008781c */ /* 0x000fc60003f0f070 */
[----:B------:R-:W-:-:S13]  /*03d0*/  ISETP.GT.AND P1, PT, R2, 0xc00, PT ;  /* 0x00000c000200780c */ /* 0x000fda0003f24270 */
[----:B------:R-:W-:Y:S05]  /*03e0*/  @!P1 BRA `(.L_x_12) ;  /* 0x0000000000f49947 */ /* 0x000fea0003800000 */
[----:B------:R-:W-:Y:S01]  /*03f0*/  PLOP3.LUT P0, PT, PT, PT, PT, 0x8, 0x80 ;  /* 0x000000000080781c */ /* 0x000fe20003f0e170 */
[----:B------:R-:W-:-:S12]  /*0400*/  VIADD R6, R20, 0xfffff400 ;  /* 0xfffff40014067836 */ /* 0x000fd80000000000 */
.L_x_13:
[----:B------:R-:W0:Y:S02]  /*0410*/  LDC.64 R2, c[0x0][0x380] ;  /* 0x0000e000ff027b82 */ /* 0x000e240000000a00 */
[----:B0-----:R-:W-:-:S05]  /*0420*/  IMAD.WIDE R22, R9, 0x4, R2 ;  /* 0x0000000409167825 */ /* 0x001fca00078e0202 */
[----:B------:R-:W2:Y:S04]  /*0430*/  LDG.E.CONSTANT R11, desc[UR6][R22.64] ;  /* 0x00000006160b7981 */ /* 0x000ea8000c1e9900 */
[----:B------:R-:W3:Y:S04]  /*0440*/  LDG.E.CONSTANT R8, desc[UR6][R22.64+0x400] ;  /* 0x0004000616087981 */ /* 0x000ee8000c1e9900 */
[----:B------:R-:W4:Y:S01]  /*0450*/  LDG.E.CONSTANT R10, desc[UR6][R22.64+0x800] ;  /* 0x00080006160a7981 */ /* 0x000f22000c1e9900 */
[----:B------:R-:W-:-:S03]  /*0460*/  VIADD R27, R9, 0x400 ;  /* 0x00000400091b7836 */ /* 0x000fc60000000000 */
[----:B------:R0:W4:Y:S01]  /*0470*/  LDG.E.CONSTANT R15, desc[UR6][R22.64+0xc00] ;  /* 0x000c0006160f7981 */ /* 0x000122000c1e9900 */
[----:B------:R-:W-:-:S05]  /*0480*/  IMAD.WIDE R26, R27, 0x4, R2 ;  /* 0x000000041b1a7825 */ /* 0x000fca00078e0202 */
[----:B------:R-:W4:Y:S04]  /*0490*/  LDG.E.CONSTANT R14, desc[UR6][R26.64] ;  /* 0x000000061a0e7981 */ /* 0x000f28000c1e9900 */
[----:B------:R-:W4:Y:S04]  /*04a0*/  LDG.E.CONSTANT R13, desc[UR6][R26.64+0x400] ;  /* 0x000400061a0d7981 */ /* 0x000f28000c1e9900 */
[----:B------:R-:W4:Y:S01]  /*04b0*/  LDG.E.CONSTANT R12, desc[UR6][R26.64+0x800] ;  /* 0x000800061a0c7981 */ /* 0x000f22000c1e9900 */
[----:B------:R-:W-:-:S03]  /*04c0*/  VIADD R5, R9, 0x800 ;  /* 0x0000080009057836 */ /* 0x000fc60000000000 */
[----:B------:R-:W4:Y:S01]  /*04d0*/  LDG.E.CONSTANT R19, desc[UR6][R26.64+0xc00] ;  /* 0x000c00061a137981 */ /* 0x000f22000c1e9900 */
[----:B------:R-:W-:-:S05]  /*04e0*/  IMAD.WIDE R4, R5, 0x4, R2 ;  /* 0x0000000405047825 */ /* 0x000fca00078e0202 */
[----:B------:R-:W4:Y:S04]  /*04f0*/  LDG.E.CONSTANT R18, desc[UR6][R4.64] ;  /* 0x0000000604127981 */ /* 0x000f28000c1e9900 */
[----:B------:R-:W4:Y:S04]  /*0500*/  LDG.E.CONSTANT R17, desc[UR6][R4.64+0x400] ;  /* 0x0004000604117981 */ /* 0x000f28000c1e9900 */
[----:B------:R-:W4:Y:S01]  /*0510*/  LDG.E.CONSTANT R16, desc[UR6][R4.64+0x800] ;  /* 0x0008000604107981 */ /* 0x000f22000c1e9900 */
[----:B0-----:R-:W-:-:S03]  /*0520*/  VIADD R23, R9, 0xc00 ;  /* 0x00000c0009177836 */ /* 0x001fc60000000000 */
[----:B------:R-:W4:Y:S01]  /*0530*/  LDG.E.CONSTANT R21, desc[UR6][R4.64+0xc00] ;  /* 0x000c000604157981 */ /* 0x000f22000c1e9900 */
[----:B------:R-:W-:-:S05]  /*0540*/  IMAD.WIDE R2, R23, 0x4, R2 ;  /* 0x0000000417027825 */ /* 0x000fca00078e0202 */
[----:B------:R-:W4:Y:S04]  /*0550*/  LDG.E.CONSTANT R24, desc[UR6][R2.64] ;  /* 0x0000000602187981 */ /* 0x000f28000c1e9900 */
[----:B------:R-:W4:Y:S04]  /*0560*/  LDG.E.CONSTANT R23, desc[UR6][R2.64+0x400] ;  /* 0x0004000602177981 */ /* 0x000f28000c1e9900 */
[----:B------:R-:W4:Y:S04]  /*0570*/  LDG.E.CONSTANT R22, desc[UR6][R2.64+0x800] ;  /* 0x0008000602167981 */ /* 0x000f28000c1e9900 */
[----:B------:R-:W4:Y:S01]  /*0580*/  LDG.E.CONSTANT R25, desc[UR6][R2.64+0xc00] ;  /* 0x000c000602197981 */ /* 0x000f22000c1e9900 */
[----:B------:R-:W-:-:S05]  /*0590*/  VIADD R9, R9, 0x1000 ;  /* 0x0000100009097836 */ /* 0x000fca0000000000 */
[----:B------:R-:W-:Y:S02]  /*05a0*/  ISETP.GE.AND P2, PT, R9, R6, PT ;  /* 0x000000060900720c */ /* 0x000fe40003f46270 */
[----:B--2--5:R-:W-:-:S04]  /*05b0*/  FSETP.GEU.AND P1, PT, R0, R11, PT ;  /* 0x0000000b0000720b */ /* 0x024fc80003f2e000 */
[----:B------:R-:W-:-:S04]  /*05c0*/  FSEL R11, R11, R0, !P1 ;  /* 0x000000000b0b7208 */ /* 0x000fc80004800000 */
[----:B---3--:R-:W-:-:S04]  /*05d0*/  FSETP.GEU.AND P1, PT, R11, R8, PT ;  /* 0x000000080b00720b */ /* 0x008fc80003f2e000 */
[----:B------:R-:W-:-:S04]  /*05e0*/  FSEL R11, R8, R11, !P1 ;  /* 0x0000000b080b7208 */ /* 0x000fc80004800000 */
[----:B----4-:R-:W-:-:S04]  /*05f0*/  FSETP.GEU.AND P1, PT, R11, R10, PT ;  /* 0x0000000a0b00720b */ /* 0x010fc80003f2e000 */
[----:B------:R-:W-:-:S04]  /*0600*/  FSEL R10, R10, R11, !P1 ;  /* 0x0000000b0a0a7208 */ /* 0x000fc80004800000 */
[----:B------:R-:W-:-:S04]  /*0610*/  FSETP.GEU.AND P1, PT, R10, R15, PT ;  /* 0x0000000f0a00720b */ /* 0x000fc80003f2e000 */
        /* <DEDUP_REMOVED lines=24> */
[----:B------:R-:W-:Y:S01]  /*07a0*/  FSEL R0, R25, R0, !P1 ;  /* 0x0000000019007208 */ /* 0x000fe20004800000 */
[----:B------:R-:W-:Y:S08]  /*07b0*/  @!P2 BRA `(.L_x_13) ;  /* 0xfffffffc0014a947 */ /* 0x000ff0000383ffff */
.L_x_12:
[----:B------:R-:W-:Y:S05]  /*07c0*/  BSYNC.RECONVERGENT B2 ;  /* 0x0000000000027941 */ /* 0x000fea0003800200 */
.L_x_11:
[----:B------:R-:W-:Y:S01]  /*07d0*/  IMAD.IADD R2, R20, 0x1, -R9 ;  /* 0x0000000114027824 */ /* 0x000fe200078e0a09 */
[----:B------:R-:W-:Y:S04]  /*07e0*/  BSSY.RECONVERGENT B2, `(.L_x_14) ;  /* 0x0000021000027945 */ /* 0x000fe80003800200 */
[----:B------:R-:W-:-:S13]  /*07f0*/  ISETP.GT.AND P1, PT, R2, 0x400, PT ;  /* 0x000004000200780c */ /* 0x000fda0003f24270 */
[----:B------:R-:W-:Y:S05]  /*0800*/  @!P1 BRA `(.L_x_15) ;  /* 0x0000000000789947 */ /* 0x000fea0003800000 */
[----:B------:R-:W0:Y:S02]  /*0810*/  LDC.64 R4, c[0x0][0x380] ;  /* 0x0000e000ff047b82 */ /* 0x000e240000000a00 */
[----:B0-----:R-:W-:-:S05]  /*0820*/  IMAD.WIDE R2, R9, 0x4, R4 ;  /* 0x0000000409027825 */ /* 0x001fca00078e0204 */
[----:B------:R-:W2:Y:S04]  /*0830*/  LDG.E.CONSTANT R11, desc[UR6][R2.64] ;  /* 0x00000006020b7981 */ /* 0x000ea8000c1e9900 */
[----:B------:R-:W3:Y:S04]  /*0840*/  LDG.E.CONSTANT R13, desc[UR6][R2.64+0x400] ;  /* 0x00040006020d7981 */ /* 0x000ee8000c1e9900 */
[----:B------:R-:W4:Y:S01]  /*0850*/  LDG.E.CONSTANT R15, desc[UR6][R2.64+0x800] ;  /* 0x00080006020f7981 */ /* 0x000f22000c1e9900 */
[----:B------:R-:W-:-:S03]  /*0860*/  VIADD R19, R9, 0x400 ;  /* 0x0000040009137836 */ /* 0x000fc60000000000 */
[----:B------:R-:W4:Y:S01]  /*0870*/  LDG.E.CONSTANT R17, desc[UR6][R2.64+0xc00] ;  /* 0x000c000602117981 */ /* 0x000f22000c1e9900 */
[----:B------:R-:W-:-:S05]  /*0880*/  IMAD.WIDE R4, R19, 0x4, R4 ;  /* 0x0000000413047825 */ /* 0x000fca00078e0204 */
[----:B------:R-:W4:Y:S04]  /*0890*/  LDG.E.CONSTANT R19, desc[UR6][R4.64] ;  /* 0x0000000604137981 */ /* 0x000f28000c1e9900 */
[----:B------:R-:W4:Y:S04]  /*08a0*/  LDG.E.CONSTANT R21, desc[UR6][R4.64+0x400] ;  /* 0x0004000604157981 */ /* 0x000f28000c1e9900 */
[----:B------:R-:W4:Y:S04]  /*08b0*/  LDG.E.CONSTANT R23, desc[UR6][R4.64+0x800] ;  /* 0x0008000604177981 */ /* 0x000f28000c1e9900 */
[----:B------:R-:W4:Y:S01]  /*08c0*/  LDG.E.CONSTANT R25, desc[UR6][R4.64+0xc00] ;  /* 0x000c000604197981 */ /* 0x000f22000c1e9900 */
[----:B------:R-:W-:Y:S01]  /*08d0*/  VIADD R9, R9, 0x800 ;  /* 0x0000080009097836 */ /* 0x000fe20000000000 */
        /* <DEDUP_REMOVED lines=13> */
[----:B------:R-:W-:Y:S02]  /*09b0*/  FSEL R0, R23, R0, !P0 ;  /* 0x0000000017007208 */ /* 0x000fe40004000000 */
[----:B------:R-:W-:Y:S02]  /*09c0*/  PLOP3.LUT P0, PT, PT, PT, PT, 0x8, 0x80 ;  /* 0x000000000080781c */ /* 0x000fe40003f0e170 */
[----:B------:R-:W-:-:S04]  /*09d0*/  FSETP.GEU.AND P1, PT, R0, R25, PT ;  /* 0x000000190000720b */ /* 0x000fc80003f2e000 */
[----:B------:R-:W-:-:S09]  /*09e0*/  FSEL R0, R25, R0, !P1 ;  /* 0x0000000019007208 */ /* 0x000fd20004800000 */
.L_x_15:
[----:B------:R-:W-:Y:S05]  /*09f0*/  BSYNC.RECONVERGENT B2 ;  /* 0x0000000000027941 */ /* 0x000fea0003800200 */
.L_x_14:
[----:B------:R-:W-:-:S13]  /*0a00*/  ISETP.LT.OR P0, PT, R9, R20, P0 ;  /* 0x000000140900720c */ /* 0x000fda0000701670 */
[----:B------:R-:W-:Y:S05]  /*0a10*/  @!P0 BRA `(.L_x_7) ;  /* 0x0000000000388947 */ /* 0x000fea0003800000 */
[----:B------:R-:W0:Y:S02]  /*0a20*/  LDC.64 R2, c[0x0][0x380] ;  /* 0x0000e000ff027b82 */ /* 0x000e240000000a00 */
[----:B0-----:R-:W-:-:S05]  /*0a30*/  IMAD.WIDE R2, R9, 0x4, R2 ;  /* 0x0000000409027825 */ /* 0x001fca00078e0202 */
[----:B------:R-:W2:Y:S04]  /*0a40*/  LDG.E.CONSTANT R5, desc[UR6][R2.64] ;  /* 0x0000000602057981 */ /* 0x000ea8000c1e9900 */
[----:B------:R-:W3:Y:S04]  /*0a50*/  LDG.E.CONSTANT R9, desc[UR6][R2.64+0x400] ;  /* 0x0004000602097981 */ /* 0x000ee8000c1e9900 */
[----:B------:R-:W4:Y:S04]  /*0a60*/  LDG.E.CONSTANT R11, desc[UR6][R2.64+0x800] ;  /* 0x00080006020b7981 */ /* 0x000f28000c1e9900 */
[----:B------:R-:W4:Y:S01]  /*0a70*/  LDG.E.CONSTANT R13, desc[UR6][R2.64+0xc00] ;  /* 0x000c0006020d7981 */ /* 0x000f22000c1e9900 */
[----:B--2--5:R-:W-:-:S04]  /*0a80*/  FSETP.GEU.AND P0, PT, R0, R5, PT ;  /* 0x000000050000720b */ /* 0x024fc80003f0e000 */
[----:B------:R-:W-:-:S04]  /*0a90*/  FSEL R0, R5, R0, !P0 ;  /* 0x0000000005007208 */ /* 0x000fc80004000000 */
[----:B---3--:R-:W-:-:S04]  /*0aa0*/  FSETP.GEU.AND P0, PT, R0, R9, PT ;  /* 0x000000090000720b */ /* 0x008fc80003f0e000 */
[----:B------:R-:W-:-:S04]  /*0ab0*/  FSEL R0, R9, R0, !P0 ;  /* 0x0000000009007208 */ /* 0x000fc80004000000 */
[----:B----4-:R-:W-:-:S04]  /*0ac0*/  FSETP.GEU.AND P0, PT, R0, R11, PT ;  /* 0x0000000b0000720b */ /* 0x010fc80003f0e000 */
[----:B------:R-:W-:-:S04]  /*0ad0*/  FSEL R0, R11, R0, !P0 ;  /* 0x000000000b007208 */ /* 0x000fc80004000000 */
[----:B------:R-:W-:-:S04]  /*0ae0*/  FSETP.GEU.AND P0, PT, R0, R13, PT ;  /* 0x0000000d0000720b */ /* 0x000fc80003f0e000 */
[----:B------:R-:W-:-:S09]  /*0af0*/  FSEL R0, R13, R0, !P0 ;  /* 0x000000000d007208 */ /* 0x000fd20004000000 */
.L_x_7:
[----:B------:R-:W-:Y:S05]  /*0b00*/  BSYNC.RECONVERGENT B1 ;  /* 0x0000000000017941 */ /* 0x000fea0003800200 */
.L_x_6:
[----:B------:R-:W-:Y:S01]  /*0b10*/  ISETP.GE.AND P0, PT, R20, 0x100, PT ;  /* 0x000001001400780c */ /* 0x000fe20003f06270 */
[----:B-----5:R-:W-:-:S12]  /*0b20*/  IMAD.MOV.U32 R9, RZ, RZ, R0 ;  /* 0x000000ffff097224 */ /* 0x020fd800078e0000 */
[----:B------:R-:W-:Y:S05]  /*0b30*/  @!P0 BRA `(.L_x_16) ;  /* 0x0000000000dc8947 */ /* 0x000fea0003800000 */
[----:B------:R-:W1:Y:S01]  /*0b40*/  S2R R6, SR_LANEID ;  /* 0x0000000000067919 */ /* 0x000e620000000000 */
[----:B------:R-:W2:Y:S02]  /*0b50*/  SHFL.DOWN PT, R0, R9, 0x1, 0x1f ;  /* 0x08201f0009007f89 */ /* 0x000ea400000e0000 */
[C---:B--2---:R-:W-:Y:S02]  /*0b60*/  FSETP.GEU.AND P1, PT, R9.reuse, R0, PT ;  /* 0x000000000900720b */ /* 0x044fe40003f2e000 */
[----:B-1----:R-:W-:Y:S02]  /*0b70*/  ISETP.GT.AND P0, PT, R6, 0x1e, PT ;  /* 0x0000001e0600780c */ /* 0x002fe40003f04270 */
[----:B------:R-:W-:Y:S02]  /*0b80*/  FSEL R0, R0, R9, !P1 ;  /* 0x0000000900007208 */ /* 0x000fe40004800000 */
[----:B------:R-:W-:Y:S02]  /*0b90*/  ISETP.NE.AND P2, PT, R6, RZ, PT ;  /* 0x000000ff0600720c */ /* 0x000fe40003f45270 */
[----:B------:R-:W-:-:S02]  /*0ba0*/  FSEL R0, R9, R0, P0 ;  /* 0x0000000009007208 */ /* 0x000fc40000000000 */
[----:B------:R-:W-:-:S03]  /*0bb0*/  ISETP.GT.AND P0, PT, R6, 0x1d, PT ;  /* 0x0000001d0600780c */ /* 0x000fc60003f04270 */
[----:B0-----:R-:W0:Y:S06]  /*0bc0*/  SHFL.DOWN PT, R3, R0, 0x2, 0x1f ;  /* 0x08401f0000037f89 */ /* 0x001e2c00000e0000 */
[----:B------:R-:W1:Y:S01]  /*0bd0*/  @!P2 S2R R5, SR_CgaCtaId ;  /* 0x000000000005a919 */ /* 0x000e620000008800 */
[----:B------:R-:W-:Y:S02]  /*0be0*/  @!P2 MOV R4, 0x400 ;  /* 0x000004000004a802 */ /* 0x000fe40000000f00 */
[----:B------:R-:W-:-:S04]  /*0bf0*/  @!P2 SHF.R.U32.HI R2, RZ, 0x3, R7 ;  /* 0x00000003ff02a819 */ /* 0x000fc80000011607 */
[----:B------:R-:W-:Y:S02]  /*0c00*/  @!P2 LOP3.LUT R2, R2, 0x7c, RZ, 0xc0, !PT ;  /* 0x0000007c0202a812 */ /* 0x000fe400078ec0ff */
[----:B0-----:R-:W-:-:S04]  /*0c10*/  FSETP.GEU.AND P1, PT, R0, R3, PT ;  /* 0x000000030000720b */ /* 0x001fc80003f2e000 */
[----:B------:R-:W-:Y:S02]  /*0c20*/  @!P0 FSEL R0, R3, R0, !P1 ;  /* 0x0000000003008208 */ /* 0x000fe40004800000 */
[----:B------:R-:W-:-:S03]  /*0c30*/  ISETP.GT.AND P0, PT, R6, 0x1b, PT ;  /* 0x0000001b0600780c */ /* 0x000fc60003f04270 */
[----:B------:R-:W0:Y:S01]  /*0c40*/  SHFL.DOWN PT, R3, R0, 0x4, 0x1f ;  /* 0x08801f0000037f89 */ /* 0x000e2200000e0000 */
[----:B-1----:R-:W-:-:S05]  /*0c50*/  @!P2 LEA R5, R5, R4, 0x18 ;  /* 0x000000040505a211 */ /* 0x002fca00078ec0ff */
[----:B------:R-:W-:Y:S01]  /*0c60*/  @!P2 IMAD.IADD R2, R2, 0x1, R5 ;  /* 0x000000010202a824 */ /* 0x000fe200078e0205 */
[----:B0-----:R-:W-:-:S04]  /*0c70*/  FSETP.GEU.AND P1, PT, R0, R3, PT ;  /* 0x000000030000720b */ /* 0x001fc80003f2e000 */
[----:B------:R-:W-:Y:S02]  /*0c80*/  @!P0 FSEL R0, R3, R0, !P1 ;  /* 0x0000000003008208 */ /* 0x000fe40004800000 */
[----:B------:R-:W-:-:S03]  /*0c90*/  ISETP.GT.AND P0, PT, R6, 0x17, PT ;  /* 0x000000170600780c */ /* 0x000fc60003f04270 */
[----:B------:R-:W0:Y:S02]  /*0ca0*/  SHFL.DOWN PT, R3, R0, 0x8, 0x1f ;  /* 0x09001f0000037f89 */ /* 0x000e2400000e0000 */
[----:B0-----:R-:W-:-:S08]  /*0cb0*/  FSETP.GEU.AND P1, PT, R0, R3, PT ;  /* 0x000000030000720b */ /* 0x001fd00003f2e000 */
[----:B------:R-:W-:Y:S02]  /*0cc0*/  @!P0 FSEL R0, R3, R0, !P1 ;  /* 0x0000000003008208 */ /* 0x000fe40004800000 */
[----:B------:R-:W-:-:S03]  /*0cd0*/  ISETP.GT.AND P1, PT, R6, 0xf, PT ;  /* 0x0000000f0600780c */ /* 0x000fc60003f24270 */
[----:B------:R-:W0:Y:S02]  /*0ce0*/  SHFL.DOWN PT, R3, R0, 0x10, 0x1f ;  /* 0x0a001f0000037f89 */ /* 0x000e2400000e0000 */
[----:B0-----:R-:W-:-:S04]  /*0cf0*/  FSETP.GEU.AND P0, PT, R0, R3, PT ;  /* 0x000000030000720b */ /* 0x001fc80003f0e000 */
[----:B------:R-:W-:Y:S02]  /*0d00*/  FSEL R3, R3, R0, !P0 ;  /* 0x0000000003037208 */ /* 0x000fe40004000000 */
[----:B------:R-:W-:Y:S02]  /*0d10*/  ISETP.NE.AND P0, PT, R7, RZ, PT ;  /* 0x000000ff0700720c */ /* 0x000fe40003f05270 */
[----:B------:R-:W-:Y:S01]  /*0d20*/  FSEL R0, R0, R3, P1 ;  /* 0x0000000300007208 */ /* 0x000fe20000800000 */
[----:B------:R0:W-:Y:S01]  /*0d30*/  @!P2 STS [R2+0x8], R3 ;  /* 0x000008030200a388 */ /* 0x0001e20000000800 */
[----:B------:R-:W-:Y:S09]  /*0d40*/  BAR.SYNC.DEFER_BLOCKING 0x0 ;  /* 0x0000000000007b1d */ /* 0x000ff20000010000 */
[----:B0-----:R-:W-:Y:S05]  /*0d50*/  @P0 BRA `(.L_x_17) ;  /* 0x0000003c00e00947 */ /* 0x001fea0003800000 */
[----:B------:R-:W0:Y:S01]  /*0d60*/  S2UR UR5, SR_CgaCtaId ;  /* 0x00000000000579c3 */ /* 0x000e220000008800 */
[----:B------:R-:W-:Y:S02]  /*0d70*/  UMOV UR4, 0x400 ;  /* 0x0000040000047882 */ /* 0x000fe40000000000 */
[----:B0-----:R-:W-:-:S09]  /*0d80*/  ULEA UR4, UR5, UR4, 0x18 ;  /* 0x0000000405047291 */ /* 0x001fd2000f8ec0ff */
[----:B------:R-:W0:Y:S04]  /*0d90*/  LDS R3, [UR4+0xc] ;  /* 0x00000c04ff037984 */ /* 0x000e280008000800 */
[----:B------:R-:W1:Y:S04]  /*0da0*/  LDS.128 R4, [UR4+0x10] ;  /* 0x00001004ff047984 */ /* 0x000e680008000c00 */
[----:B------:R-:W2:Y:S01]  /*0db0*/  LDS.64 R8, [UR4+0x20] ;  /* 0x00002004ff087984 */ /* 0x000ea20008000a00 */
[----:B0-----:R-:W-:-:S04]  /*0dc0*/  FSETP.GEU.AND P1, PT, R0, R3, PT ;  /* 0x000000030000720b */ /* 0x001fc80003f2e000 */
[----:B------:R-:W-:-:S04]  /*0dd0*/  FSEL R3, R3, R0, !P1 ;  /* 0x0000000003037208 */ /* 0x000fc80004800000 */
[----:B-1----:R-:W-:-:S04]  /*0de0*/  FSETP.GEU.AND P1, PT, R3, R4, PT ;  /* 0x000000040300720b */ /* 0x002fc80003f2e000 */
[----:B------:R-:W-:-:S04]  /*0df0*/  FSEL R4, R4, R3, !P1 ;  /* 0x0000000304047208 */ /* 0x000fc80004800000 */
[----:B------:R-:W-:-:S04]  /*0e00*/  FSETP.GEU.AND P1, PT, R4, R5, PT ;  /* 0x000000050400720b */ /* 0x000fc80003f2e000 */
[----:B------:R-:W-:-:S04]  /*0e10*/  FSEL R5, R5, R4, !P1 ;  /* 0x0000000405057208 */ /* 0x000fc80004800000 */
[----:B------:R-:W-:-:S04]  /*0e20*/  FSETP.GEU.AND P1, PT, R5, R6, PT ;  /* 0x000000060500720b */ /* 0x000fc80003f2e000 */
[----:B------:R-:W-:-:S04]  /*0e30*/  FSEL R6, R6, R5, !P1 ;  /* 0x0000000506067208 */ /* 0x000fc80004800000 */
[----:B------:R-:W-:-:S04]  /*0e40*/  FSETP.GEU.AND P1, PT, R6, R7, PT ;  /* 0x000000070600720b */ /* 0x000fc80003f2e000 */
[----:B------:R-:W-:-:S04]  /*0e50*/  FSEL R7, R7, R6, !P1 ;  /* 0x0000000607077208 */ /* 0x000fc80004800000 */
[----:B--2---:R-:W-:-:S04]  /*0e60*/  FSETP.GEU.AND P1, PT, R7, R8, PT ;  /* 0x000000080700720b */ /* 0x004fc80003f2e000 */
[----:B------:R-:W-:-:S04]  /*0e70*/  FSEL R0, R8, R7, !P1 ;  /* 0x0000000708007208 */ /* 0x000fc80004800000 */
[----:B------:R-:W-:-:S04]  /*0e80*/  FSETP.GEU.AND P1, PT, R0, R9, PT ;  /* 0x000000090000720b */ /* 0x000fc80003f2e000 */
[----:B------:R-:W-:Y:S01]  /*0e90*/  FSEL R0, R9, R0, !P1 ;  /* 0x0000000009007208 */ /* 0x000fe20004800000 */
[----:B------:R-:W-:Y:S08]  /*0ea0*/  BRA `(.L_x_17) ;  /* 0x0000003c008c7947 */ /* 0x000ff00003800000 */
.L_x_16:
[----:B------:R-:W-:Y:S01]  /*0eb0*/  LOP3.LUT R0, R7, 0x3e0, RZ, 0xc0, !PT ;  /* 0x000003e007007812 */ /* 0x000fe200078ec0ff */
[----:B------:R-:W1:Y:S03]  /*0ec0*/  S2R R4, SR_LANEID ;  /* 0x0000000000047919 */ /* 0x000e660000000000 */
[----:B------:R-:W-:Y:S01]  /*0ed0*/  LOP3.LUT R5, RZ, R0, RZ, 0x33, !PT ;  /* 0x00000000ff057212 */ /* 0x000fe200078e33ff */
[----:B0-----:R-:W-:-:S04]  /*0ee0*/  VIADD R3, R0, 0x20 ;  /* 0x0000002000037836 */ /* 0x001fc80000000000 */
[----:B------:R-:W-:Y:S01]  /*0ef0*/  IMAD.IADD R5, R5, 0x1, R20 ;  /* 0x0000000105057824 */ /* 0x000fe200078e0214 */
[----:B------:R-:W-:-:S04]  /*0f00*/  ISETP.GT.AND P0, PT, R3, R20, PT ;  /* 0x000000140300720c */ /* 0x000fc80003f04270 */
[----:B------:R-:W-:-:S05]  /*0f10*/  SEL R5, R5, 0x1f, P0 ;  /* 0x0000001f05057807 */ /* 0x000fca0000000000 */
[----:B------:R-:W0:Y:S01]  /*0f20*/  SHFL.DOWN PT, R0, R9, 0x1, R5 ;  /* 0x0820000009007989 */ /* 0x000e2200000e0005 */
[C---:B-1----:R-:W-:Y:S01]  /*0f30*/  ISETP.GE.AND P0, PT, R4.reuse, R5, PT ;  /* 0x000000050400720c */ /* 0x042fe20003f06270 */
[----:B------:R-:W-:Y:S01]  /*0f40*/  VIADD R2, R4, 0x2 ;  /* 0x0000000204027836 */ /* 0x000fe20000000000 */
[----:B0-----:R-:W-:-:S11]  /*0f50*/  FSETP.GEU.AND P1, PT, R9, R0, PT ;  /* 0x000000000900720b */ /* 0x001fd60003f2e000 */
[----:B------:R-:W-:Y:S02]  /*0f60*/  @!P0 FSEL R9, R0, R9, !P1 ;  /* 0x0000000900098208 */ /* 0x000fe40004800000 */
[----:B------:R-:W-:Y:S01]  /*0f70*/  ISETP.GT.AND P0, PT, R2, R5, PT ;  /* 0x000000050200720c */ /* 0x000fe20003f04270 */
[----:B------:R-:W-:Y:S02]  /*0f80*/  VIADD R2, R4, 0x4 ;  /* 0x0000000404027836 */ /* 0x000fe40000000000 */
[----:B------:R-:W0:Y:S02]  /*0f90*/  SHFL.DOWN PT, R0, R9, 0x2, R5 ;  /* 0x0840000009007989 */ /* 0x000e2400000e0005 */
[----:B0-----:R-:W-:-:S08]  /*0fa0*/  FSETP.GEU.AND P1, PT, R9, R0, PT ;  /* 0x000000000900720b */ /* 0x001fd00003f2e000 */
[----:B------:R-:W-:Y:S02]  /*0fb0*/  @!P0 FSEL R9, R0, R9, !P1 ;  /* 0x0000000900098208 */ /* 0x000fe40004800000 */
[----:B------:R-:W-:Y:S01]  /*0fc0*/  ISETP.GT.AND P0, PT, R2, R5, PT ;  /* 0x000000050200720c */ /* 0x000fe20003f04270 */
[----:B------:R-:W-:Y:S02]  /*0fd0*/  VIADD R2, R4, 0x8 ;  /* 0x0000000804027836 */ /* 0x000fe40000000000 */
[----:B------:R-:W0:Y:S02]  /*0fe0*/  SHFL.DOWN PT, R0, R9, 0x4, R5 ;  /* 0x0880000009007989 */ /* 0x000e2400000e0005 */
[----:B0-----:R-:W-:-:S08]  /*0ff0*/  FSETP.GEU.AND P1, PT, R9, R0, PT ;  /* 0x000000000900720b */ /* 0x001fd00003f2e000 */
[----:B------:R-:W-:Y:S02]  /*1000*/  @!P0 FSEL R9, R0, R9, !P1 ;  /* 0x0000000900098208 */ /* 0x000fe40004800000 */
[----:B------:R-:W-:Y:S01]  /*1010*/  ISETP.GT.AND P1, PT, R2, R5, PT ;  /* 0x000000050200720c */ /* 0x000fe20003f24270 */
[C---:B------:R-:W-:Y:S01]  /*1020*/  VIADD R2, R4.reuse, 0x10 ;  /* 0x0000001004027836 */ /* 0x040fe20000000000 */
[----:B------:R-:W-:Y:S01]  /*1030*/  ISETP.NE.AND P0, PT, R4, RZ, PT ;  /* 0x000000ff0400720c */ /* 0x000fe20003f05270 */
[----:B------:R-:W0:-:S12]  /*1040*/  SHFL.DOWN PT, R0, R9, 0x8, R5 ;  /* 0x0900000009007989 */ /* 0x000e1800000e0005 */
[----:B------:R-:W1:Y:S01]  /*1050*/  @!P0 S2R R6, SR_CgaCtaId ;  /* 0x0000000000068919 */ /* 0x000e620000008800 */
[----:B------:R-:W-:Y:S02]  /*1060*/  @!P0 MOV R3, 0x400 ;  /* 0x0000040000038802 */ /* 0x000fe40000000f00 */
[----:B0-----:R-:W-:-:S04]  /*1070*/  FSETP.GEU.AND P2, PT, R9, R0, PT ;  /* 0x000000000900720b */ /* 0x001fc80003f4e000 */
[----:B------:R-:W-:Y:S02]  /*1080*/  @!P1 FSEL R9, R0, R9, !P2 ;  /* 0x0000000900099208 */ /* 0x000fe40005000000 */
[----:B------:R-:W-:Y:S02]  /*1090*/  ISETP.GT.AND P1, PT, R2, R5, PT ;  /* 0x000000050200720c */ /* 0x000fe40003f24270 */
[----:B------:R-:W-:Y:S01]  /*10a0*/  @!P0 SHF.R.U32.HI R2, RZ, 0x3, R7 ;  /* 0x00000003ff028819 */ /* 0x000fe20000011607 */
[----:B------:R-:W0:Y:S03]  /*10b0*/  SHFL.DOWN PT, R0, R9, 0x10, R5 ;  /* 0x0a00000009007989 */ /* 0x000e2600000e0005 */
[----:B------:R-:W-:Y:S02]  /*10c0*/  @!P0 LOP3.LUT R2, R2, 0x7c, RZ, 0xc0, !PT ;  /* 0x0000007c02028812 */ /* 0x000fe400078ec0ff */
[----:B-1----:R-:W-:-:S05]  /*10d0*/  @!P0 LEA R3, R6, R3, 0x18 ;  /* 0x0000000306038211 */ /* 0x002fca00078ec0ff */
[----:B------:R-:W-:Y:S01]  /*10e0*/  @!P0 IMAD.IADD R3, R2, 0x1, R3 ;  /* 0x0000000102038824 */ /* 0x000fe200078e0203 */
[----:B0-----:R-:W-:-:S04]  /*10f0*/  FSETP.GEU.AND P2, PT, R9, R0, PT ;  /* 0x000000000900720b */ /* 0x001fc80003f4e000 */
[----:B------:R-:W-:-:S05]  /*1100*/  @!P1 FSEL R9, R0, R9, !P2 ;  /* 0x0000000900099208 */ /* 0x000fca0005000000 */
[----:B------:R-:W-:-:S05]  /*1110*/  IMAD.MOV.U32 R0, RZ, RZ, R9 ;  /* 0x000000ffff007224 */ /* 0x000fca00078e0009 */
[----:B------:R0:W-:Y:S01]  /*1120*/  @!P0 STS [R3+0x8], R0 ;  /* 0x0000080003008388 */ /* 0x0001e20000000800 */
[----:B------:R-:W-:Y:S01]  /*1130*/  BAR.SYNC.DEFER_BLOCKING 0x0 ;  /* 0x0000000000007b1d */ /* 0x000fe20000010000 */
[----:B------:R-:W-:-:S13]  /*1140*/  ISETP.NE.AND P0, PT, R7, RZ, PT ;  /* 0x000000ff0700720c */ /* 0x000fda0003f05270 */
[----:B0-----:R-:W-:Y:S05]  /*1150*/  @P0 BRA `(.L_x_17) ;  /* 0x0000003800e00947 */ /* 0x001fea0003800000 */
[----:B------:R-:W0:Y:S01]  /*1160*/  S2UR UR5, SR_CgaCtaId ;  /* 0x00000000000579c3 */ /* 0x000e220000008800 */
[----:B------:R-:W-:Y:S01]  /*1170*/  UMOV UR4, 0x400 ;  /* 0x0000040000047882 */ /* 0x000fe20000000000 */
[C---:B------:R-:W-:Y:S02]  /*1180*/  ISETP.GT.AND P2, PT, R20.reuse, 0x20, PT ;  /* 0x000000201400780c */ /* 0x040fe40003f44270 */
[----:B------:R-:W-:Y:S01]  /*1190*/  ISETP.GT.AND P1, PT, R20, 0x40, PT ;  /* 0x000000401400780c */ /* 0x000fe20003f24270 */
[----:B0-----:R-:W-:-:S09]  /*11a0*/  ULEA UR4, UR5, UR4, 0x18 ;  /* 0x0000000405047291 */ /* 0x001fd2000f8ec0ff */
[----:B------:R-:W0:Y:S04]  /*11b0*/  LDS R3, [UR4+0xc] ;  /* 0x00000c04ff037984 */ /* 0x000e280008000800 */
[----:B------:R-:W1:Y:S04]  /*11c0*/  LDS.128 R4, [UR4+0x10] ;  /* 0x00001004ff047984 */ /* 0x000e680008000c00 */
[----:B------:R-:W2:Y:S01]  /*11d0*/  LDS.64 R8, [UR4+0x20] ;  /* 0x00002004ff087984 */ /* 0x000ea20008000a00 */
[----:B0-----:R-:W-:-:S04]  /*11e0*/  FSETP.GEU.AND P3, PT, R0, R3, PT ;  /* 0x000000030000720b */ /* 0x001fc80003f6e000 */
[----:B------:R-:W-:Y:S02]  /*11f0*/  @P2 FSEL R0, R3, R0, !P3 ;  /* 0x0000000003002208 */ /* 0x000fe40005800000 */
[----:B------:R-:W-:Y:S02]  /*1200*/  ISETP.GT.AND P2, PT, R20, 0x60, PT ;  /* 0x000000601400780c */ /* 0x000fe40003f44270 */
[----:B-1----:R-:W-:-:S04]  /*1210*/  FSETP.GEU.AND P3, PT, R0, R4, PT ;  /* 0x000000040000720b */ /* 0x002fc80003f6e000 */
[----:B------:R-:W-:Y:S02]  /*1220*/  @P1 FSEL R0, R4, R0, !P3 ;  /* 0x0000000004001208 */ /* 0x000fe40005800000 */
[----:B------:R-:W-:Y:S02]  /*1230*/  ISETP.GT.AND P1, PT, R20, 0x80, PT ;  /* 0x000000801400780c */ /* 0x000fe40003f24270 */
[----:B------:R-:W-:-:S04]  /*1240*/  FSETP.GEU.AND P3, PT, R0, R5, PT ;  /* 0x000000050000720b */ /* 0x000fc80003f6e000 */
        /* <DEDUP_REMOVED lines=8> */
[----:B--2---:R-:W-:-:S04]  /*12d0*/  FSETP.GEU.AND P3, PT, R0, R8, PT ;  /* 0x000000080000720b */ /* 0x004fc80003f6e000 */
[----:B------:R-:W-:-:S04]  /*12e0*/  @P1 FSEL R0, R8, R0, !P3 ;  /* 0x0000000008001208 */ /* 0x000fc80005800000 */
[----:B------:R-:W-:-:S04]  /*12f0*/  FSETP.GEU.AND P1, PT, R0, R9, PT ;  /* 0x000000090000720b */ /* 0x000fc80003f2e000 */
[----:B------:R-:W-:Y:S01]  /*1300*/  @P2 FSEL R0, R9, R0, !P1 ;  /* 0x0000000009002208 */ /* 0x000fe20004800000 */
[----:B------:R-:W-:Y:S08]  /*1310*/  BRA `(.L_x_17) ;  /* 0x0000003800707947 */ /* 0x000ff00003800000 */
.L_x_3:
[----:B------:R-:W0:Y:S01]  /*1320*/  S2R R0, SR_TID.X ;  /* 0x0000000000007919 */ /* 0x000e220000002100 */
[----:B------:R-:W1:Y:S01]  /*1330*/  LDC.64 R2, c[0x0][0x380] ;  /* 0x0000e000ff027b82 */ /* 0x000e620000000a00 */
[----:B0-----:R-:W-:-:S04]  /*1340*/  IMAD.SHL.U32 R5, R0, 0x4, RZ ;  /* 0x0000000400057824 */ /* 0x001fc800078e00ff */
[----:B-1----:R-:W-:-:S05]  /*1350*/  IMAD.WIDE.U32 R2, R5, 0x4, R2 ;  /* 0x0000000405027825 */ /* 0x002fca00078e0002 */
[----:B------:R-:W2:Y:S04]  /*1360*/  LDG.E.128.CONSTANT R4, desc[UR6][R2.64] ;  /* 0x0000000602047981 */ /* 0x000ea8000c1e9d00 */
[----:B------:R-:W3:Y:S04]  /*1370*/  LDG.E.128.CONSTANT R8, desc[UR6][R2.64+0x1000] ;  /* 0x0010000602087981 */ /* 0x000ee8000c1e9d00 */
[----:B------:R-:W4:Y:S04]  /*1380*/  LDG.E.128.CONSTANT R12, desc[UR6][R2.64+0x2000] ;  /* 0x00200006020c7981 */ /* 0x000f28000c1e9d00 */
[----:B------:R-:W5:Y:S01]  /*1390*/  LDG.E.128.CONSTANT R16, desc[UR6][R2.64+0x3000] ;  /* 0x0030000602107981 */ /* 0x000f62000c1e9d00 */
[----:B------:R-:W-:Y:S01]  /*13a0*/  IMAD.MOV.U32 R23, RZ, RZ, 0x1000 ;  /* 0x00001000ff177424 */ /* 0x000fe200078e00ff */
[----:B--2---:R-:W-:-:S02]  /*13b0*/  FSETP.GEU.AND P0, PT, R4, R5, PT ;  /* 0x000000050400720b */ /* 0x004fc40003f0e000 */
[----:B------:R-:W-:Y:S02]  /*13c0*/  FSETP.GEU.AND P1, PT, R6, R7, PT ;  /* 0x000000070600720b */ /* 0x000fe40003f2e000 */
[----:B---3--:R-:W-:Y:S02]  /*13d0*/  FSETP.GEU.AND P2, PT, R8, R9, PT ;  /* 0x000000090800720b */ /* 0x008fe40003f4e000 */
[----:B------:R-:W-:Y:S02]  /*13e0*/  FSETP.GEU.AND P3, PT, R10, R11, PT ;  /* 0x0000000b0a00720b */ /* 0x000fe40003f6e000 */
[----:B------:R-:W-:Y:S02]  /*13f0*/  FSEL R4, R5, R4, !P0 ;  /* 0x0000000405047208 */ /* 0x000fe40004000000 */
[----:B------:R-:W-:Y:S02]  /*1400*/  FSEL R7, R7, R6, !P1 ;  /* 0x0000000607077208 */ /* 0x000fe40004800000 */
[----:B------:R-:W-:-:S02]  /*1410*/  FSEL R8, R9, R8, !P2 ;  /* 0x0000000809087208 */ /* 0x000fc40005000000 */
[----:B------:R-:W-:Y:S02]  /*1420*/  FSEL R11, R11, R10, !P3 ;  /* 0x0000000a0b0b7208 */ /* 0x000fe40005800000 */
[----:B----4-:R-:W-:Y:S02]  /*1430*/  FSETP.GEU.AND P0, PT, R12, R13, PT ;  /* 0x0000000d0c00720b */ /* 0x010fe40003f0e000 */
[----:B------:R-:W-:Y:S02]  /*1440*/  FSETP.GEU.AND P1, PT, R14, R15, PT ;  /* 0x0000000f0e00720b */ /* 0x000fe40003f2e000 */
[----:B-----5:R-:W-:Y:S02]  /*1450*/  FSETP.GEU.AND P2, PT, R16, R17, PT ;  /* 0x000000111000720b */ /* 0x020fe40003f4e000 */
[----:B------:R-:W-:Y:S02]  /*1460*/  FSETP.GEU.AND P3, PT, R18, R19, PT ;  /* 0x000000131200720b */ /* 0x000fe40003f6e000 */
[----:B------:R-:W-:-:S02]  /*1470*/  FSEL R12, R13, R12, !P0 ;  /* 0x0000000c0d0c7208 */ /* 0x000fc40004000000 */
[----:B------:R-:W-:Y:S02]  /*1480*/  FSEL R15, R15, R14, !P1 ;  /* 0x0000000e0f0f7208 */ /* 0x000fe40004800000 */
[----:B------:R-:W-:Y:S02]  /*1490*/  FSEL R16, R17, R16, !P2 ;  /* 0x0000001011107208 */ /* 0x000fe40005000000 */
[----:B------:R-:W-:Y:S02]  /*14a0*/  FSEL R19, R19, R18, !P3 ;  /* 0x0000001213137208 */ /* 0x000fe40005800000 */
[----:B------:R-:W-:Y:S02]  /*14b0*/  FSETP.GEU.AND P2, PT, R12, R15, PT ;  /* 0x0000000f0c00720b */ /* 0x000fe40003f4e000 */
[----:B------:R-:W-:Y:S02]  /*14c0*/  FSETP.GEU.AND P3, PT, R16, R19, PT ;  /* 0x000000131000720b */ /* 0x000fe40003f6e000 */
[----:B------:R-:W-:-:S02]  /*14d0*/  FSETP.GEU.AND P1, PT, R8, R11, PT ;  /* 0x0000000b0800720b */ /* 0x000fc40003f2e000 */
[----:B------:R-:W-:Y:S02]  /*14e0*/  FSEL R12, R15, R12, !P2 ;  /* 0x0000000c0f0c7208 */ /* 0x000fe40005000000 */
[----:B------:R-:W-:Y:S02]  /*14f0*/  FSEL R19, R19, R16, !P3 ;  /* 0x0000001013137208 */ /* 0x000fe40005800000 */
[----:B------:R-:W-:Y:S02]  /*1500*/  FSEL R11, R11, R8, !P1 ;  /* 0x000000080b0b7208 */ /* 0x000fe40004800000 */
[----:B------:R-:W-:Y:S02]  /*1510*/  FSETP.GEU.AND P0, PT, R4, R7, PT ;  /* 0x000000070400720b */ /* 0x000fe40003f0e000 */
[----:B------:R-:W-:Y:S02]  /*1520*/  FSETP.GEU.AND P1, PT, R12, R19, PT ;  /* 0x000000130c00720b */ /* 0x000fe40003f2e000 */
[----:B------:R-:W-:-:S02]  /*1530*/  FSEL R4, R7, R4, !P0 ;  /* 0x0000000407047208 */ /* 0x000fc40004000000 */
[----:B------:R-:W-:Y:S02]  /*1540*/  FSEL R19, R19, R12, !P1 ;  /* 0x0000000c13137208 */ /* 0x000fe40004800000 */
[----:B------:R-:W-:Y:S02]  /*1550*/  ISETP.GE.U32.AND P1, PT, R20, 0x2000, PT ;  /* 0x000020001400780c */ /* 0x000fe40003f26070 */
[----:B------:R-:W-:-:S04]  /*1560*/  FSETP.GEU.AND P0, PT, R4, R11, PT ;  /* 0x0000000b0400720b */ /* 0x000fc80003f0e000 */
[----:B------:R-:W-:-:S04]  /*1570*/  FSEL R4, R11, R4, !P0 ;  /* 0x000000040b047208 */ /* 0x000fc80004000000 */
[----:B------:R-:W-:-:S04]  /*1580*/  FSETP.GEU.AND P0, PT, R4, R19, PT ;  /* 0x000000130400720b */ /* 0x000fc80003f0e000 */
[----:B------:R-:W-:Y:S01]  /*1590*/  FSEL R21, R19, R4, !P0 ;  /* 0x0000000413157208 */ /* 0x000fe20004000000 */
[----:B------:R-:W-:Y:S08]  /*15a0*/  @!P1 BRA `(.L_x_18) ;  /* 0x0000000000bc9947 */ /* 0x000ff00003800000 */
[----:B------:R-:W0:Y:S01]  /*15b0*/  LDC R24, c[0x0][0x390] ;  /* 0x0000e400ff187b82 */ /* 0x000e220000000800 */
[----:B------:R-:W-:Y:S02]  /*15c0*/  VIADD R22, R20, 0xfffff000 ;  /* 0xfffff00014167836 */ /* 0x000fe40000000000 */
[----:B------:R-:W-:-:S07]  /*15d0*/  IMAD.MOV.U32 R23, RZ, RZ, 0x1000 ;  /* 0x00001000ff177424 */ /* 0x000fce00078e00ff */
.L_x_20:
[----:B------:R-:W-:-:S05]  /*15e0*/  IMAD.WIDE R26, R23, 0x4, R2 ;  /* 0x00000004171a7825 */ /* 0x000fca00078e0202 */
[----:B------:R-:W2:Y:S04]  /*15f0*/  LDG.E.128.CONSTANT R8, desc[UR6][R26.64] ;  /* 0x000000061a087981 */ /* 0x000ea8000c1e9d00 */
[----:B------:R-:W3:Y:S04]  /*1600*/  LDG.E.128.CONSTANT R12, desc[UR6][R26.64+0x1000] ;  /* 0x001000061a0c7981 */ /* 0x000ee8000c1e9d00 */
[----:B------:R-:W4:Y:S04]  /*1610*/  LDG.E.128.CONSTANT R16, desc[UR6][R26.64+0x2000] ;  /* 0x002000061a107981 */ /* 0x000f28000c1e9d00 */
[----:B------:R-:W5:Y:S01]  /*1620*/  LDG.E.128.CONSTANT R4, desc[UR6][R26.64+0x3000] ;  /* 0x003000061a047981 */ /* 0x000f62000c1e9d00 */
[----:B0-----:R-:W-:Y:S01]  /*1630*/  IMAD.MOV.U32 R20, RZ, RZ, R24 ;  /* 0x000000ffff147224 */ /* 0x001fe200078e0018 */
        /* <DEDUP_REMOVED lines=14> */
[----:B------:R-:W-:Y:S01]  /*1720*/  FSEL R18, R4, R19, !P2 ;  /* 0x0000001304127208 */ /* 0x000fe20005000000 */
[----:B------:R-:W-:Y:S01]  /*1730*/  IMAD.IADD R4, R20, 0x1, -R23 ;  /* 0x0000000114047824 */ /* 0x000fe200078e0a17 */
[----:B------:R-:W-:Y:S02]  /*1740*/  FSEL R5, R6, R5, !P3 ;  /* 0x0000000506057208 */ /* 0x000fe40005800000 */
[----:B------:R-:W-:Y:S02]  /*1750*/  FSETP.GEU.AND P0, PT, R21, R8, PT ;  /* 0x000000081500720b */ /* 0x000fe40003f0e000 */
[----:B------:R-:W-:Y:S02]  /*1760*/  FSETP.GEU.AND P1, PT, R10, R13, PT ;  /* 0x0000000d0a00720b */ /* 0x000fe40003f2e000 */
[----:B------:R-:W-:-:S02]  /*1770*/  FSETP.GEU.AND P2, PT, R14, R17, PT ;  /* 0x000000110e00720b */ /* 0x000fc40003f4e000 */
[----:B------:R-:W-:Y:S02]  /*1780*/  FSETP.GEU.AND P3, PT, R18, R5, PT ;  /* 0x000000051200720b */ /* 0x000fe40003f6e000 */
[----:B------:R-:W-:Y:S02]  /*1790*/  FSEL R8, R8, R21, !P0 ;  /* 0x0000001508087208 */ /* 0x000fe40004000000 */
[----:B------:R-:W-:Y:S02]  /*17a0*/  FSEL R13, R13, R10, !P1 ;  /* 0x0000000a0d0d7208 */ /* 0x000fe40004800000 */
[----:B------:R-:W-:Y:S02]  /*17b0*/  FSEL R14, R17, R14, !P2 ;  /* 0x0000000e110e7208 */ /* 0x000fe40005000000 */
[----:B------:R-:W-:Y:S02]  /*17c0*/  FSEL R5, R5, R18, !P3 ;  /* 0x0000001205057208 */ /* 0x000fe40005800000 */
[----:B------:R-:W-:-:S02]  /*17d0*/  FSETP.GEU.AND P0, PT, R8, R13, PT ;  /* 0x0000000d0800720b */ /* 0x000fc40003f0e000 */
[----:B------:R-:W-:Y:S02]  /*17e0*/  FSETP.GEU.AND P1, PT, R14, R5, PT ;  /* 0x000000050e00720b */ /* 0x000fe40003f2e000 */
[----:B------:R-:W-:Y:S02]  /*17f0*/  FSEL R8, R13, R8, !P0 ;  /* 0x000000080d087208 */ /* 0x000fe40004000000 */
[----:B------:R-:W-:Y:S02]  /*1800*/  FSEL R5, R5, R14, !P1 ;  /* 0x0000000e05057208 */ /* 0x000fe40004800000 */
[----:B------:R-:W-:Y:S02]  /*1810*/  ISETP.GE.AND P1, PT, R4, 0x1000, PT ;  /* 0x000010000400780c */ /* 0x000fe40003f26270 */
[----:B------:R-:W-:-:S04]  /*1820*/  FSETP.GEU.AND P0, PT, R8, R5, PT ;  /* 0x000000050800720b */ /* 0x000fc80003f0e000 */
[----:B------:R-:W-:-:S04]  /*1830*/  FSEL R5, R5, R8, !P0 ;  /* 0x0000000805057208 */ /* 0x000fc80004000000 */
[----:B------:R-:W-:-:S04]  /*1840*/  FSETP.GEU.AND P0, PT, R5, R7, PT ;  /* 0x000000070500720b */ /* 0x000fc80003f0e000 */
[----:B------:R-:W-:Y:S01]  /*1850*/  FSEL R21, R7, R5, !P0 ;  /* 0x0000000507157208 */ /* 0x000fe20004000000 */
[----:B------:R-:W-:Y:S08]  /*1860*/  @!P1 BRA `(.L_x_19) ;  /* 0x00000008009c9947 */ /* 0x000ff00003800000 */
[----:B------:R-:W-:-:S05]  /*1870*/  VIADD R23, R23, 0x1000 ;  /* 0x0000100017177836 */ /* 0x000fca0000000000 */
[----:B------:R-:W-:-:S13]  /*1880*/  ISETP.GT.AND P0, PT, R23, R22, PT ;  /* 0x000000161700720c */ /* 0x000fda0003f04270 */
[----:B------:R-:W-:Y:S05]  /*1890*/  @!P0 BRA `(.L_x_20) ;  /* 0xfffffffc00508947 */ /* 0x000fea000383ffff */
.L_x_18:
[----:B------:R-:W-:-:S13]  /*18a0*/  ISETP.GE.AND P0, PT, R23, R20, PT ;  /* 0x000000141700720c */ /* 0x000fda0003f06270 */
[----:B------:R-:W-:Y:S05]  /*18b0*/  @P0 BRA `(.L_x_19) ;  /* 0x0000000800880947 */ /* 0x000fea0003800000 */
[----:B------:R-:W-:Y:S01]  /*18c0*/  IMAD.IADD R9, R20, 0x1, -R23 ;  /* 0x0000000114097824 */ /* 0x000fe200078e0a17 */
[----:B------:R-:W-:Y:S04]  /*18d0*/  BSSY.RECONVERGENT B1, `(.L_x_19) ;  /* 0x00000a0000017945 */ /* 0x000fe80003800200 */
[----:B------:R-:W-:-:S13]  /*18e0*/  ISETP.GE.AND P0, PT, R0, R9, PT ;  /* 0x000000090000720c */ /* 0x000fda0003f06270 */
[----:B------:R-:W-:Y:S05]  /*18f0*/  @P0 BRA `(.L_x_21) ;  /* 0x0000000800740947 */ /* 0x000fea0003800000 */
[----:B------:R-:W-:Y:S01]  /*1900*/  LOP3.LUT R2, RZ, R0, RZ, 0x33, !PT ;  /* 0x00000000ff027212 */ /* 0x000fe200078e33ff */
[----:B------:R-:W-:Y:S01]  /*1910*/  BSSY.RECONVERGENT B2, `(.L_x_22) ;  /* 0x0000016000027945 */ /* 0x000fe20003800200 */
[----:B------:R-:W-:Y:S02]  /*1920*/  IMAD.MOV.U32 R8, RZ, RZ, R0 ;  /* 0x000000ffff087224 */ /* 0x000fe400078e0000 */
[----:B------:R-:W-:-:S04]  /*1930*/  IADD3 R2, PT, PT, -R23, R20, R2 ;  /* 0x0000001417027210 */ /* 0x000fc80007ffe102 */
[C---:B------:R-:W-:Y:S02]  /*1940*/  LOP3.LUT R3, R2.reuse, 0x300, RZ, 0xc0, !PT ;  /* 0x0000030002037812 */ /* 0x040fe400078ec0ff */
[----:B------:R-:W-:Y:S02]  /*1950*/  ISETP.GE.U32.AND P2, PT, R2, 0x300, PT ;  /* 0x000003000200780c */ /* 0x000fe40003f46070 */
[----:B------:R-:W-:-:S13]  /*1960*/  ISETP.NE.AND P0, PT, R3, 0x300, PT ;  /* 0x000003000300780c */ /* 0x000fda0003f05270 */
[----:B------:R-:W-:Y:S05]  /*1970*/  @!P0 BRA `(.L_x_23) ;  /* 0x00000000003c8947 */ /* 0x000fea0003800000 */
[----:B------:R-:W0:Y:S01]  /*1980*/  LDC.64 R4, c[0x0][0x380] ;  /* 0x0000e000ff047b82 */ /* 0x000e220000000a00 */
[----:B------:R-:W-:Y:S01]  /*1990*/  LEA.HI R2, R2, 0x1, RZ, 0x18 ;  /* 0x0000000102027811 */ /* 0x000fe200078fc0ff */
[----:B------:R-:W-:Y:S02]  /*19a0*/  IMAD.IADD R7, R0, 0x1, R23 ;  /* 0x0000000100077824 */ /* 0x000fe400078e0217 */
[----:B------:R-:W-:Y:S01]  /*19b0*/  IMAD.MOV.U32 R8, RZ, RZ, R0 ;  /* 0x000000ffff087224 */ /* 0x000fe200078e0000 */
[----:B------:R-:W-:-:S05]  /*19c0*/  LOP3.LUT R2, R2, 0x3, RZ, 0xc0, !PT ;  /* 0x0000000302027812 */ /* 0x000fca00078ec0ff */
[----:B------:R-:W-:-:S07]  /*19d0*/  IMAD.MOV R6, RZ, RZ, -R2 ;  /* 0x000000ffff067224 */ /* 0x000fce00078e0a02 */
.L_x_24:
[----:B0-----:R-:W-:-:S06]  /*19e0*/  IMAD.WIDE.U32 R2, R7, 0x4, R4 ;  /* 0x0000000407027825 */ /* 0x001fcc00078e0004 */
[----:B------:R-:W2:Y:S01]  /*19f0*/  LDG.E.CONSTANT R2, desc[UR6][R2.64] ;  /* 0x0000000602027981 */ /* 0x000ea2000c1e9900 */
[----:B------:R-:W-:Y:S02]  /*1a00*/  VIADD R6, R6, 0x1 ;  /* 0x0000000106067836 */ /* 0x000fe40000000000 */
[----:B------:R-:W-:Y:S02]  /*1a10*/  VIADD R8, R8, 0x100 ;  /* 0x0000010008087836 */ /* 0x000fe40000000000 */
[----:B------:R-:W-:Y:S01]  /*1a20*/  VIADD R7, R7, 0x100 ;  /* 0x0000010007077836 */ /* 0x000fe20000000000 */
[----:B------:R-:W-:Y:S02]  /*1a30*/  ISETP.NE.AND P1, PT, R6, RZ, PT ;  /* 0x000000ff0600720c */ /* 0x000fe40003f25270 */
[----:B--2---:R-:W-:-:S04]  /*1a40*/  FSETP.GEU.AND P0, PT, R21, R2, PT ;  /* 0x000000021500720b */ /* 0x004fc80003f0e000 */
[----:B------:R-:W-:-:S07]  /*1a50*/  FSEL R21, R2, R21, !P0 ;  /* 0x0000001502157208 */ /* 0x000fce0004000000 */
[----:B------:R-:W-:Y:S05]  /*1a60*/  @P1 BRA `(.L_x_24) ;  /* 0xfffffffc00dc1947 */ /* 0x000fea000383ffff */
.L_x_23:
[----:B------:R-:W-:Y:S05]  /*1a70*/  BSYNC.RECONVERGENT B2 ;  /* 0x0000000000027941 */ /* 0x000fea0003800200 */
.L_x_22:
[----:B------:R-:W-:Y:S05]  /*1a80*/  @!P2 BRA `(.L_x_21) ;  /* 0x000000080010a947 */ /* 0x000fea0003800000 */
[----:B------:R-:W0:Y:S01]  /*1a90*/  LDCU.64 UR4, c[0x0][0x380] ;  /* 0x00007000ff0477ac */ /* 0x000e220008000a00 */
[----:B------:R-:W-:Y:S01]  /*1aa0*/  IMAD.IADD R5, R9, 0x1, -R8 ;  /* 0x0000000109057824 */ /* 0x000fe200078e0a08 */
[C---:B------:R-:W-:Y:S01]  /*1ab0*/  IADD3 R3, P0, PT, R8.reuse, R23, RZ ;  /* 0x0000001708037210 */ /* 0x040fe20007f1e0ff */
[----:B------:R-:W-:Y:S01]  /*1ac0*/  BSSY.RECONVERGENT B2, `(.L_x_25) ;  /* 0x000004a000027945 */ /* 0x000fe20003800200 */
[----:B------:R-:W-:Y:S02]  /*1ad0*/  IMAD.IADD R11, R8, 0x1, R23 ;  /* 0x00000001080b7824 */ /* 0x000fe400078e0217 */
[----:B------:R-:W-:Y:S01]  /*1ae0*/  ISETP.GT.AND P1, PT, R5, 0xc00, PT ;  /* 0x00000c000500780c */ /* 0x000fe20003f24270 */
[----:B------:R-:W-:Y:S01]  /*1af0*/  IMAD.X R4, RZ, RZ, RZ, P0 ;  /* 0x000000ffff047224 */ /* 0x000fe200000e06ff */
[----:B0-----:R-:W-:-:S04]  /*1b00*/  LEA R2, P0, R3, UR4, 0x2 ;  /* 0x0000000403027c11 */ /* 0x001fc8000f8010ff */
[----:B------:R-:W-:Y:S02]  /*1b10*/  LEA.HI.X R3, R3, UR5, R4, 0x2, P0 ;  /* 0x0000000503037c11 */ /* 0x000fe400080f1404 */
[----:B------:R-:W-:-:S05]  /*1b20*/  IADD3 R2, P0, PT, R2, 0x800, RZ ;  /* 0x0000080002027810 */ /* 0x000fca0007f1e0ff */
[----:B------:R-:W-:Y:S01]  /*1b30*/  IMAD.X R3, RZ, RZ, R3, P0 ;  /* 0x000000ffff037224 */ /* 0x000fe200000e0603 */
[----:B------:R-:W-:Y:S01]  /*1b40*/  PLOP3.LUT P0, PT, PT, PT, PT, 0x80, 0x8 ;  /* 0x000000000008781c */ /* 0x000fe20003f0f070 */
[----:B------:R-:W-:-:S12]  /*1b50*/  @!P1 BRA `(.L_x_26) ;  /* 0x0000000400009947 */ /* 0x000fd80003800000 */
[----:B------:R-:W-:Y:S01]  /*1b60*/  PLOP3.LUT P0, PT, PT, PT, PT, 0x8, 0x80 ;  /* 0x000000000080781c */ /* 0x000fe20003f0e170 */
[----:B------:R-:W-:-:S12]  /*1b70*/  VIADD R13, R9, 0xfffff400 ;  /* 0xfffff400090d7836 */ /* 0x000fd80000000000 */
.L_x_27:
[----:B------:R-:W0:Y:S01]  /*1b80*/  LDC.64 R4, c[0x0][0x380] ;  /* 0x0000e000ff047b82 */ /* 0x000e220000000a00 */
[----:B------:R-:W2:Y:S04]  /*1b90*/  LDG.E.CONSTANT R12, desc[UR6][R2.64+-0x400] ;  /* 0xfffc0006020c7981 */ /* 0x000ea8000c1e9900 */
[----:B------:R-:W3:Y:S01]  /*1ba0*/  LDG.E.CONSTANT R19, desc[UR6][R2.64] ;  /* 0x0000000602137981 */ /* 0x000ee2000c1e9900 */
[----:B------:R-:W-:-:S03]  /*1bb0*/  VIADD R25, R11, 0x400 ;  /* 0x000004000b197836 */ /* 0x000fc60000000000 */
[----:B------:R-:W4:Y:S04]  /*1bc0*/  LDG.E.CONSTANT R18, desc[UR6][R2.64+0x400] ;  /* 0x0004000602127981 */ /* 0x000f28000c1e9900 */
[----:B------:R-:W5:Y:S04]  /*1bd0*/  LDG.E.CONSTANT R16, desc[UR6][R2.64+0xc00] ;  /* 0x000c000602107981 */ /* 0x000f68000c1e9900 */
[----:B------:R-:W5:Y:S01]  /*1be0*/  LDG.E.CONSTANT R15, desc[UR6][R2.64+0x1000] ;  /* 0x00100006020f7981 */ /* 0x000f62000c1e9900 */
[----:B------:R-:W-:-:S03]  /*1bf0*/  VIADD R23, R11, 0x800 ;  /* 0x000008000b177836 */ /* 0x000fc60000000000 */
[----:B------:R-:W5:Y:S01]  /*1c00*/  LDG.E.CONSTANT R14, desc[UR6][R2.64+0x1400] ;  /* 0x00140006020e7981 */ /* 0x000f62000c1e9900 */
[----:B0-----:R-:W-:-:S03]  /*1c10*/  IMAD.WIDE.U32 R6, R11, 0x4, R4 ;  /* 0x000000040b067825 */ /* 0x001fc600078e0004 */
[----:B------:R-:W5:Y:S04]  /*1c20*/  LDG.E.CONSTANT R22, desc[UR6][R2.64+0x2000] ;  /* 0x0020000602167981 */ /* 0x000f68000c1e9900 */
[----:B------:R0:W2:Y:S01]  /*1c30*/  LDG.E.CONSTANT R10, desc[UR6][R6.64] ;  /* 0x00000006060a7981 */ /* 0x0000a2000c1e9900 */
[----:B------:R-:W-:-:S03]  /*1c40*/  IMAD.WIDE.U32 R24, R25, 0x4, R4 ;  /* 0x0000000419187825 */ /* 0x000fc600078e0004 */
[----:B------:R-:W5:Y:S04]  /*1c50*/  LDG.E.CONSTANT R20, desc[UR6][R2.64+0x2400] ;  /* 0x0024000602147981 */ /* 0x000f68000c1e9900 */
[----:B------:R-:W5:Y:S01]  /*1c60*/  LDG.E.CONSTANT R17, desc[UR6][R24.64] ;  /* 0x0000000618117981 */ /* 0x000f62000c1e9900 */
[----:B0-----:R-:W-:-:S03]  /*1c70*/  IMAD.WIDE.U32 R6, R23, 0x4, R4 ;  /* 0x0000000417067825 */ /* 0x001fc600078e0004 */
[----:B------:R-:W5:Y:S04]  /*1c80*/  LDG.E.CONSTANT R23, desc[UR6][R2.64+0x1c00] ;  /* 0x001c000602177981 */ /* 0x000f68000c1e9900 */
[----:B------:R-:W5:Y:S01]  /*1c90*/  LDG.E.CONSTANT R6, desc[UR6][R6.64] ;  /* 0x0000000606067981 */ /* 0x000f62000c1e9900 */
[----:B------:R-:W-:-:S03]  /*1ca0*/  VIADD R27, R11, 0xc00 ;  /* 0x00000c000b1b7836 */ /* 0x000fc60000000000 */
[----:B------:R-:W5:Y:S01]  /*1cb0*/  LDG.E.CONSTANT R26, desc[UR6][R2.64+0x2c00] ;  /* 0x002c0006021a7981 */ /* 0x000f62000c1e9900 */
[----:B------:R-:W-:-:S03]  /*1cc0*/  IMAD.WIDE.U32 R4, R27, 0x4, R4 ;  /* 0x000000041b047825 */ /* 0x000fc600078e0004 */
[----:B------:R-:W5:Y:S04]  /*1cd0*/  LDG.E.CONSTANT R25, desc[UR6][R2.64+0x3000] ;  /* 0x0030000602197981 */ /* 0x000f68000c1e9900 */
[----:B------:R-:W5:Y:S04]  /*1ce0*/  LDG.E.CONSTANT R4, desc[UR6][R4.64] ;  /* 0x0000000604047981 */ /* 0x000f68000c1e9900 */
[----:B------:R0:W5:Y:S01]  /*1cf0*/  LDG.E.CONSTANT R24, desc[UR6][R2.64+0x3400] ;  /* 0x0034000602187981 */ /* 0x000162000c1e9900 */
[----:B------:R-:W-:-:S05]  /*1d00*/  VIADD R8, R8, 0x1000 ;  /* 0x0000100008087836 */ /* 0x000fca0000000000 */
[----:B------:R-:W-:Y:S02]  /*1d10*/  ISETP.GE.AND P2, PT, R8, R13, PT ;  /* 0x0000000d0800720c */ /* 0x000fe40003f46270 */
[----:B0-----:R-:W-:Y:S01]  /*1d20*/  IADD3 R2, P3, PT, R2, 0x4000, RZ ;  /* 0x0000400002027810 */ /* 0x001fe20007f7e0ff */
[----:B------:R-:W-:-:S04]  /*1d30*/  VIADD R11, R11, 0x1000 ;  /* 0x000010000b0b7836 */ /* 0x000fc80000000000 */
[----:B------:R-:W-:Y:S01]  /*1d40*/  IMAD.X R3, RZ, RZ, R3, P3 ;  /* 0x000000ffff037224 */ /* 0x000fe200018e0603 */
[----:B--2---:R-:W-:-:S04]  /*1d50*/  FSETP.GEU.AND P1, PT, R21, R10, PT ;  /* 0x0000000a1500720b */ /* 0x004fc80003f2e000 */
[----:B------:R-:W-:-:S04]  /*1d60*/  FSEL R21, R10, R21, !P1 ;  /* 0x000000150a157208 */ /* 0x000fc80004800000 */
[----:B------:R-:W-:-:S04]  /*1d70*/  FSETP.GEU.AND P1, PT, R21, R12, PT ;  /* 0x0000000c1500720b */ /* 0x000fc80003f2e000 */
[----:B------:R-:W-:-:S04]  /*1d80*/  FSEL R12, R12, R21, !P1 ;  /* 0x000000150c0c7208 */ /* 0x000fc80004800000 */
[----:B---3--:R-:W-:-:S04]  /*1d90*/  FSETP.GEU.AND P1, PT, R12, R19, PT ;  /* 0x000000130c00720b */ /* 0x008fc80003f2e000 */
[----:B------:R-:W-:-:S04]  /*1da0*/  FSEL R19, R19, R12, !P1 ;  /* 0x0000000c13137208 */ /* 0x000fc80004800000 */
[----:B----4-:R-:W-:-:S04]  /*1db0*/  FSETP.GEU.AND P1, PT, R19, R18, PT ;  /* 0x000000121300720b */ /* 0x010fc80003f2e000 */
[----:B------:R-:W-:-:S04]  /*1dc0*/  FSEL R18, R18, R19, !P1 ;  /* 0x0000001312127208 */ /* 0x000fc80004800000 */
[----:B-----5:R-:W-:-:S04]  /*1dd0*/  FSETP.GEU.AND P1, PT, R18, R17, PT ;  /* 0x000000111200720b */ /* 0x020fc80003f2e000 */
        /* <DEDUP_REMOVED lines=24> */
.L_x_26:
[----:B------:R-:W-:Y:S05]  /*1f60*/  BSYNC.RECONVERGENT B2 ;  /* 0x0000000000027941 */ /* 0x000fea0003800200 */
.L_x_25:
[----:B------:R-:W-:Y:S01]  /*1f70*/  IMAD.IADD R4, R9, 0x1, -R8 ;  /* 0x0000000109047824 */ /* 0x000fe200078e0a08 */
[----:B------:R-:W-:Y:S04]  /*1f80*/  BSSY.RECONVERGENT B2, `(.L_x_28) ;  /* 0x0000024000027945 */ /* 0x000fe80003800200 */
[----:B------:R-:W-:-:S13]  /*1f90*/  ISETP.GT.AND P1, PT, R4, 0x400, PT ;  /* 0x000004000400780c */ /* 0x000fda0003f24270 */
[----:B------:R-:W-:Y:S05]  /*1fa0*/  @!P1 BRA `(.L_x_29) ;  /* 0x0000000000849947 */ /* 0x000fea0003800000 */
[----:B------:R-:W0:Y:S01]  /*1fb0*/  LDC.64 R6, c[0x0][0x380] ;  /* 0x0000e000ff067b82 */ /* 0x000e220000000a00 */
[----:B------:R-:W2:Y:S04]  /*1fc0*/  LDG.E.CONSTANT R13, desc[UR6][R2.64+-0x400] ;  /* 0xfffc0006020d7981 */ /* 0x000ea8000c1e9900 */
[----:B------:R-:W3:Y:S01]  /*1fd0*/  LDG.E.CONSTANT R15, desc[UR6][R2.64] ;  /* 0x00000006020f7981 */ /* 0x000ee2000c1e9900 */
[----:B------:R-:W-:-:S03]  /*1fe0*/  VIADD R19, R11, 0x400 ;  /* 0x000004000b137836 */ /* 0x000fc60000000000 */
[----:B------:R-:W4:Y:S04]  /*1ff0*/  LDG.E.CONSTANT R17, desc[UR6][R2.64+0x400] ;  /* 0x0004000602117981 */ /* 0x000f28000c1e9900 */
[----:B------:R-:W5:Y:S04]  /*2000*/  LDG.E.CONSTANT R23, desc[UR6][R2.64+0x1000] ;  /* 0x0010000602177981 */ /* 0x000f68000c1e9900 */
[----:B------:R-:W5:Y:S01]  /*2010*/  LDG.E.CONSTANT R25, desc[UR6][R2.64+0x1400] ;  /* 0x0014000602197981 */ /* 0x000f62000c1e9900 */
[----:B0-----:R-:W-:-:S06]  /*2020*/  IMAD.WIDE.U32 R4, R11, 0x4, R6 ;  /* 0x000000040b047825 */ /* 0x001fcc00078e0006 */
[----:B------:R-:W2:Y:S01]  /*2030*/  LDG.E.CONSTANT R4, desc[UR6][R4.64] ;  /* 0x0000000604047981 */ /* 0x000ea2000c1e9900 */
[----:B------:R-:W-:-:S03]  /*2040*/  IMAD.WIDE.U32 R6, R19, 0x4, R6 ;  /* 0x0000000413067825 */ /* 0x000fc600078e0006 */
[----:B------:R0:W5:Y:S04]  /*2050*/  LDG.E.CONSTANT R19, desc[UR6][R2.64+0xc00] ;  /* 0x000c000602137981 */ /* 0x000168000c1e9900 */
[----:B------:R-:W5:Y:S01]  /*2060*/  LDG.E.CONSTANT R7, desc[UR6][R6.64] ;  /* 0x0000000606077981 */ /* 0x000f62000c1e9900 */
[----:B------:R-:W-:Y:S01]  /*2070*/  VIADD R8, R8, 0x800 ;  /* 0x0000080008087836 */ /* 0x000fe20000000000 */
        /* <DEDUP_REMOVED lines=17> */
[----:B------:R-:W-:Y:S02]  /*2190*/  FSETP.GEU.AND P1, PT, R4, R25, PT ;  /* 0x000000190400720b */ /* 0x000fe40003f2e000 */
[----:B------:R-:W-:Y:S02]  /*21a0*/  PLOP3.LUT P0, PT, PT, PT, PT, 0x8, 0x80 ;  /* 0x000000000080781c */ /* 0x000fe40003f0e170 */
[----:B------:R-:W-:-:S11]  /*21b0*/  FSEL R21, R25, R4, !P1 ;  /* 0x0000000419157208 */ /* 0x000fd60004800000 */
.L_x_29:
[----:B------:R-:W-:Y:S05]  /*21c0*/  BSYNC.RECONVERGENT B2 ;  /* 0x0000000000027941 */ /* 0x000fea0003800200 */
.L_x_28:
[----:B------:R-:W-:-:S13]  /*21d0*/  ISETP.LT.OR P0, PT, R8, R9, P0 ;  /* 0x000000090800720c */ /* 0x000fda0000701670 */
[----:B------:R-:W-:Y:S05]  /*21e0*/  @!P0 BRA `(.L_x_21) ;  /* 0x0000000000388947 */ /* 0x000fea0003800000 */
[----:B------:R-:W0:Y:S01]  /*21f0*/  LDC.64 R4, c[0x0][0x380] ;  /* 0x0000e000ff047b82 */ /* 0x000e220000000a00 */
[----:B------:R-:W2:Y:S04]  /*2200*/  LDG.E.CONSTANT R6, desc[UR6][R2.64+-0x400] ;  /* 0xfffc000602067981 */ /* 0x000ea8000c1e9900 */
[----:B------:R-:W3:Y:S04]  /*2210*/  LDG.E.CONSTANT R7, desc[UR6][R2.64] ;  /* 0x0000000602077981 */ /* 0x000ee8000c1e9900 */
[----:B------:R-:W4:Y:S01]  /*2220*/  LDG.E.CONSTANT R9, desc[UR6][R2.64+0x400] ;  /* 0x0004000602097981 */ /* 0x000f22000c1e9900 */
[----:B0-----:R-:W-:-:S06]  /*2230*/  IMAD.WIDE.U32 R4, R11, 0x4, R4 ;  /* 0x000000040b047825 */ /* 0x001fcc00078e0004 */
[----:B------:R-:W5:Y:S02]  /*2240*/  LDG.E.CONSTANT R4, desc[UR6][R4.64] ;  /* 0x0000000604047981 */ /* 0x000f64000c1e9900 */
[----:B-----5:R-:W-:-:S04]  /*2250*/  FSETP.GEU.AND P0, PT, R21, R4, PT ;  /* 0x000000041500720b */ /* 0x020fc80003f0e000 */
[----:B------:R-:W-:-:S04]  /*2260*/  FSEL R21, R4, R21, !P0 ;  /* 0x0000001504157208 */ /* 0x000fc80004000000 */
[----:B--2---:R-:W-:-:S04]  /*2270*/  FSETP.GEU.AND P0, PT, R21, R6, PT ;  /* 0x000000061500720b */ /* 0x004fc80003f0e000 */
[----:B------:R-:W-:-:S04]  /*2280*/  FSEL R6, R6, R21, !P0 ;  /* 0x0000001506067208 */ /* 0x000fc80004000000 */
[----:B---3--:R-:W-:-:S04]  /*2290*/  FSETP.GEU.AND P0, PT, R6, R7, PT ;  /* 0x000000070600720b */ /* 0x008fc80003f0e000 */
[----:B------:R-:W-:-:S04]  /*22a0*/  FSEL R6, R7, R6, !P0 ;  /* 0x0000000607067208 */ /* 0x000fc80004000000 */
[----:B----4-:R-:W-:-:S04]  /*22b0*/  FSETP.GEU.AND P0, PT, R6, R9, PT ;  /* 0x000000090600720b */ /* 0x010fc80003f0e000 */
[----:B------:R-:W-:-:S09]  /*22c0*/  FSEL R21, R9, R6, !P0 ;  /* 0x0000000609157208 */ /* 0x000fd20004000000 */
.L_x_21:
[----:B------:R-:W-:Y:S05]  /*22d0*/  BSYNC.RECONVERGENT B1 ;  /* 0x0000000000017941 */ /* 0x000fea0003800200 */
.L_x_19:
[----:B------:R-:W0:Y:S01]  /*22e0*/  S2R R6, SR_LANEID ;  /* 0x0000000000067919 */ /* 0x000e220000000000 */
[----:B------:R-:W1:Y:S02]  /*22f0*/  SHFL.DOWN PT, R2, R21, 0x1, 0x1f ;  /* 0x08201f0015027f89 */ /* 0x000e6400000e0000 */
[----:B-1----:R-:W-:Y:S02]  /*2300*/  FSETP.GEU.AND P0, PT, R21, R2, PT ;  /* 0x000000021500720b */ /* 0x002fe40003f0e000 */
[C---:B0-----:R-:W-:Y:S02]  /*2310*/  ISETP.GT.AND P1, PT, R6.reuse, 0x1e, PT ;  /* 0x0000001e0600780c */ /* 0x041fe40003f24270 */
[----:B------:R-:W-:-:S11]  /*2320*/  ISETP.NE.AND P2, PT, R6, RZ, PT ;  /* 0x000000ff0600720c */ /* 0x000fd60003f45270 */
[----:B------:R-:W-:Y:S02]  /*2330*/  @!P1 FSEL R21, R2, R21, !P0 ;  /* 0x0000001502159208 */ /* 0x000fe40004000000 */
[----:B------:R-:W-:Y:S01]  /*2340*/  ISETP.GT.AND P1, PT, R6, 0x1d, PT ;  /* 0x0000001d0600780c */ /* 0x000fe20003f24270 */
[----:B------:R-:W0:Y:S01]  /*2350*/  @!P2 S2R R5, SR_CgaCtaId ;  /* 0x000000000005a919 */ /* 0x000e220000008800 */
[----:B------:R-:W-:Y:S02]  /*2360*/  @!P2 MOV R4, 0x400 ;  /* 0x000004000004a802 */ /* 0x000fe40000000f00 */
[----:B------:R-:W-:Y:S01]  /*2370*/  @!P2 SHF.R.U32.HI R3, RZ, 0x3, R0 ;  /* 0x00000003ff03a819 */ /* 0x000fe20000011600 */
[----:B------:R-:W1:Y:S03]  /*2380*/  SHFL.DOWN PT, R2, R21, 0x2, 0x1f ;  /* 0x08401f0015027f89 */ /* 0x000e6600000e0000 */
[----:B------:R-:W-:-:S02]  /*2390*/  @!P2 LOP3.LUT R3, R3, 0x7c, RZ, 0xc0, !PT ;  /* 0x0000007c0303a812 */ /* 0x000fc400078ec0ff */
[----:B-1----:R-:W-:-:S04]  /*23a0*/  FSETP.GEU.AND P0, PT, R21, R2, PT ;  /* 0x000000021500720b */ /* 0x002fc80003f0e000 */
[----:B------:R-:W-:Y:S02]  /*23b0*/  @!P1 FSEL R21, R2, R21, !P0 ;  /* 0x0000001502159208 */ /* 0x000fe40004000000 */
[----:B------:R-:W-:Y:S02]  /*23c0*/  ISETP.GT.AND P1, PT, R6, 0x1b, PT ;  /* 0x0000001b0600780c */ /* 0x000fe40003f24270 */
[----:B0-----:R-:W-:Y:S01]  /*23d0*/  @!P2 LEA R4, R5, R4, 0x18 ;  /* 0x000000040504a211 */ /* 0x001fe200078ec0ff */
[----:B------:R-:W0:Y:S04]  /*23e0*/  SHFL.DOWN PT, R2, R21, 0x4, 0x1f ;  /* 0x08801f0015027f89 */ /* 0x000e2800000e0000 */
[----:B------:R-:W-:Y:S01]  /*23f0*/  @!P2 IMAD.IADD R3, R3, 0x1, R4 ;  /* 0x000000010303a824 */ /* 0x000fe200078e0204 */
[----:B0-----:R-:W-:-:S05]  /*2400*/  FSETP.GEU.AND P0, PT, R21, R2, PT ;  /* 0x000000021500720b */ /* 0x001fca0003f0e000 */
        /* <DEDUP_REMOVED lines=35> */
.L_x_2:
        /* <DEDUP_REMOVED lines=12> */
.L_x_32:
[----:B------:R-:W-:Y:S05]  /*2700*/  BSYNC.RECONVERGENT B1 ;  /* 0x0000000000017941 */ /* 0x000fea0003800200 */
.L_x_31:
        /* <DEDUP_REMOVED lines=16> */
.L_x_37:
        /* <DEDUP_REMOVED lines=10> */
.L_x_36:
[----:B------:R-:W-:Y:S05]  /*28b0*/  BSYNC.RECONVERGENT B2 ;  /* 0x0000000000027941 */ /* 0x000fea0003800200 */
.L_x_35:
        /* <DEDUP_REMOVED lines=8> */
.L_x_40:
        /* <DEDUP_REMOVED lines=59> */
.L_x_39:
[----:B------:R-:W-:Y:S05]  /*2cf0*/  BSYNC.RECONVERGENT B2 ;  /* 0x0000000000027941 */ /* 0x000fea0003800200 */
.L_x_38:
        /* <DEDUP_REMOVED lines=34> */
.L_x_42:
[----:B------:R-:W-:Y:S05]  /*2f20*/  BSYNC.RECONVERGENT B2 ;  /* 0x0000000000027941 */ /* 0x000fea0003800200 */
.L_x_41:
        /* <DEDUP_REMOVED lines=16> */
.L_x_34:
[----:B------:R-:W-:Y:S05]  /*3030*/  BSYNC.RECONVERGENT B1 ;  /* 0x0000000000017941 */ /* 0x000fea0003800200 */
.L_x_33:
        /* <DEDUP_REMOVED lines=58> */
.L_x_43:
[----:B------:R-:W-:Y:S01]  /*33e0*/  LOP3.LUT R0, R7, 0x3e0, RZ, 0xc0, !PT ;  /* 0x000003e007007812 */ /* 0x000fe200078ec0ff */
[----:B0-----:R-:W0:Y:S03]  /*33f0*/  S2R R2, SR_LANEID ;  /* 0x0000000000027919 */ /* 0x001e260000000000 */
[----:B------:R-:W-:Y:S01]  /*3400*/  LOP3.LUT R9, RZ, R0, RZ, 0x33, !PT ;  /* 0x00000000ff097212 */ /* 0x000fe200078e33ff */
[----:B------:R-:W-:-:S04]  /*3410*/  VIADD R3, R0, 0x20 ;  /* 0x0000002000037836 */ /* 0x000fc80000000000 */
[----:B------:R-:W-:Y:S01]  /*3420*/  IMAD.IADD R9, R9, 0x1, R20 ;  /* 0x0000000109097824 */ /* 0x000fe200078e0214 */
[----:B------:R-:W-:-:S04]  /*3430*/  ISETP.GT.AND P0, PT, R3, R20, PT ;  /* 0x000000140300720c */ /* 0x000fc80003f04270 */
[----:B------:R-:W-:-:S05]  /*3440*/  SEL R4, R9, 0x1f, P0 ;  /* 0x0000001f09047807 */ /* 0x000fca0000000000 */
[----:B------:R-:W1:Y:S01]  /*3450*/  SHFL.DOWN PT, R0, R5, 0x1, R4 ;  /* 0x0820000005007989 */ /* 0x000e6200000e0004 */
[C---:B0-----:R-:W-:Y:S01]  /*3460*/  ISETP.GE.AND P1, PT, R2.reuse, R4, PT ;  /* 0x000000040200720c */ /* 0x041fe20003f26270 */
[----:B------:R-:W-:Y:S01]  /*3470*/  VIADD R3, R2, 0x2 ;  /* 0x0000000202037836 */ /* 0x000fe20000000000 */
[----:B-1----:R-:W-:-:S11]  /*3480*/  FSETP.GEU.AND P0, PT, R5, R0, PT ;  /* 0x000000000500720b */ /* 0x002fd60003f0e000 */
[----:B------:R-:W-:Y:S02]  /*3490*/  @!P1 FSEL R5, R0, R5, !P0 ;  /* 0x0000000500059208 */ /* 0x000fe40004000000 */
[----:B------:R-:W-:Y:S01]  /*34a0*/  ISETP.GT.AND P1, PT, R3, R4, PT ;  /* 0x000000040300720c */ /* 0x000fe20003f24270 */
[----:B------:R-:W-:Y:S02]  /*34b0*/  VIADD R3, R2, 0x4 ;  /* 0x0000000402037836 */ /* 0x000fe40000000000 */
[----:B------:R-:W0:Y:S02]  /*34c0*/  SHFL.DOWN PT, R0, R5, 0x2, R4 ;  /* 0x0840000005007989 */ /* 0x000e2400000e0004 */
[----:B0-----:R-:W-:-:S08]  /*34d0*/  FSETP.GEU.AND P0, PT, R5, R0, PT ;  /* 0x000000000500720b */ /* 0x001fd00003f0e000 */
[----:B------:R-:W-:Y:S02]  /*34e0*/  @!P1 FSEL R5, R0, R5, !P0 ;  /* 0x0000000500059208 */ /* 0x000fe40004000000 */
[-C--:B------:R-:W-:Y:S01]  /*34f0*/  ISETP.GT.AND P1, PT, R3, R4.reuse, PT ;  /* 0x000000040300720c */ /* 0x080fe20003f24270 */
[C---:B------:R-:W-:Y:S02]  /*3500*/  VIADD R3, R2.reuse, 0x8 ;  /* 0x0000000802037836 */ /* 0x040fe40000000000 */
[----:B------:R-:W0:Y:S03]  /*3510*/  SHFL.DOWN PT, R0, R5, 0x4, R4 ;  /* 0x0880000005007989 */ /* 0x000e2600000e0004 */
[----:B------:R-:W-:Y:S01]  /*3520*/  ISETP.GT.AND P2, PT, R3, R4, PT ;  /* 0x000000040300720c */ /* 0x000fe20003f44270 */
[----:B------:R-:W-:Y:S01]  /*3530*/  VIADD R3, R2, 0x10 ;  /* 0x0000001002037836 */ /* 0x000fe20000000000 */
[----:B0-----:R-:W-:-:S05]  /*3540*/  FSETP.GEU.AND P0, PT, R5, R0, PT ;  /* 0x000000000500720b */ /* 0x001fca0003f0e000 */
[----:B------:R-:W-:Y:S02]  /*3550*/  @!P1 FSEL R5, R0, R5, !P0 ;  /* 0x0000000500059208 */ /* 0x000fe40004000000 */
[----:B------:R-:W-:-:S03]  /*3560*/  ISETP.NE.AND P0, PT, R2, RZ, PT ;  /* 0x000000ff0200720c */ /* 0x000fc60003f05270 */
[----:B------:R-:W0:Y:S10]  /*3570*/  SHFL.DOWN PT, R0, R5, 0x8, R4 ;  /* 0x0900000005007989 */ /* 0x000e3400000e0004 */
[----:B------:R-:W1:Y:S01]  /*3580*/  @!P0 S2R R6, SR_CgaCtaId ;  /* 0x0000000000068919 */ /* 0x000e620000008800 */
[----:B------:R-:W-:-:S04]  /*3590*/  @!P0 SHF.R.U32.HI R2, RZ, 0x3, R7 ;  /* 0x00000003ff028819 */ /* 0x000fc80000011607 */
[----:B------:R-:W-:Y:S02]  /*35a0*/  @!P0 LOP3.LUT R2, R2, 0x7c, RZ, 0xc0, !PT ;  /* 0x0000007c02028812 */ /* 0x000fe400078ec0ff */
[----:B0-----:R-:W-:-:S04]  /*35b0*/  FSETP.GEU.AND P1, PT, R5, R0, PT ;  /* 0x000000000500720b */ /* 0x001fc80003f2e000 */
[----:B------:R-:W-:Y:S02]  /*35c0*/  @!P2 FSEL R5, R0, R5, !P1 ;  /* 0x000000050005a208 */ /* 0x000fe40004800000 */
[----:B------:R-:W-:Y:S02]  /*35d0*/  ISETP.GT.AND P2, PT, R3, R4, PT ;  /* 0x000000040300720c */ /* 0x000fe40003f44270 */
[----:B------:R-:W-:Y:S01]  /*35e0*/  @!P0 MOV R3, 0x400 ;  /* 0x0000040000038802 */ /* 0x000fe20000000f00 */
[----:B------:R-:W0:Y:S03]  /*35f0*/  SHFL.DOWN PT, R0, R5, 0x10, R4 ;  /* 0x0a00000005007989 */ /* 0x000e2600000e0004 */
        /* <DEDUP_REMOVED lines=37> */
.L_x_30:
[----:B------:R-:W0:Y:S01]  /*3850*/  S2R R8, SR_TID.X ;  /* 0x0000000000087919 */ /* 0x000e220000002100 */
[----:B------:R-:W0:Y:S02]  /*3860*/  LDC.64 R2, c[0x0][0x380] ;  /* 0x0000e000ff027b82 */ /* 0x000e240000000a00 */
[----:B0-----:R-:W-:-:S05]  /*3870*/  IMAD.WIDE.U32 R2, R8, 0x4, R2 ;  /* 0x0000000408027825 */ /* 0x001fca00078e0002 */
[----:B------:R-:W2:Y:S04]  /*3880*/  LDG.E.CONSTANT R19, desc[UR6][R2.64] ;  /* 0x0000000602137981 */ /* 0x000ea8000c1e9900 */
[----:B------:R-:W2:Y:S04]  /*3890*/  LDG.E.CONSTANT R0, desc[UR6][R2.64+0x400] ;  /* 0x0004000602007981 */ /* 0x000ea8000c1e9900 */
[----:B------:R-:W3:Y:S04]  /*38a0*/  LDG.E.CONSTANT R4, desc[UR6][R2.64+0x800] ;  /* 0x0008000602047981 */ /* 0x000ee8000c1e9900 */
[----:B------:R-:W3:Y:S04]  /*38b0*/  LDG.E.CONSTANT R5, desc[UR6][R2.64+0xc00] ;  /* 0x000c000602057981 */ /* 0x000ee8000c1e9900 */
[----:B------:R-:W4:Y:S04]  /*38c0*/  LDG.E.CONSTANT R6, desc[UR6][R2.64+0x1000] ;  /* 0x0010000602067981 */ /* 0x000f28000c1e9900 */
[----:B------:R-:W4:Y:S04]  /*38d0*/  LDG.E.CONSTANT R7, desc[UR6][R2.64+0x1400] ;  /* 0x0014000602077981 */ /* 0x000f28000c1e9900 */
[----:B------:R-:W5:Y:S04]  /*38e0*/  LDG.E.CONSTANT R9, desc[UR6][R2.64+0x1800] ;  /* 0x0018000602097981 */ /* 0x000f68000c1e9900 */
        /* <DEDUP_REMOVED lines=8> */
[----:B------:R-:W5:Y:S01]  /*3970*/  LDG.E.CONSTANT R18, desc[UR6][R2.64+0x3c00] ;  /* 0x003c000602127981 */ /* 0x000f62000c1e9900 */
[----:B--2---:R-:W-:-:S04]  /*3980*/  FSETP.GEU.AND P0, PT, R19, R0, PT ;  /* 0x000000001300720b */ /* 0x004fc80003f0e000 */
[----:B------:R-:W-:Y:S02]  /*3990*/  FSEL R0, R0, R19, !P0 ;  /* 0x0000001300007208 */ /* 0x000fe40004000000 */
[----:B---3--:R-:W-:-:S04]  /*39a0*/  FSETP.GEU.AND P1, PT, R4, R5, PT ;  /* 0x000000050400720b */ /* 0x008fc80003f2e000 */
[----:B------:R-:W-:Y:S02]  /*39b0*/  FSEL R5, R5, R4, !P1 ;  /* 0x0000000405057208 */ /* 0x000fe40004800000 */
[----:B----4-:R-:W-:-:S04]  /*39c0*/  FSETP.GEU.AND P2, PT, R6, R7, PT ;  /* 0x000000070600720b */ /* 0x010fc80003f4e000 */
[----:B------:R-:W-:Y:S02]  /*39d0*/  FSEL R6, R7, R6, !P2 ;  /* 0x0000000607067208 */ /* 0x000fe40005000000 */
[----:B-----5:R-:W-:-:S04]  /*39e0*/  FSETP.GEU.AND P3, PT, R9, R10, PT ;  /* 0x0000000a0900720b */ /* 0x020fc80003f6e000 */
[----:B------:R-:W-:Y:S02]  /*39f0*/  FSEL R9, R10, R9, !P3 ;  /* 0x000000090a097208 */ /* 0x000fe40005800000 */
[----:B------:R-:W-:-:S04]  /*3a00*/  FSETP.GEU.AND P0, PT, R11, R12, PT ;  /* 0x0000000c0b00720b */ /* 0x000fc80003f0e000 */
[----:B------:R-:W-:Y:S02]  /*3a10*/  FSEL R11, R12, R11, !P0 ;  /* 0x0000000b0c0b7208 */ /* 0x000fe40004000000 */
[----:B------:R-:W-:Y:S02]  /*3a20*/  FSETP.GEU.AND P0, PT, R0, R5, PT ;  /* 0x000000050000720b */ /* 0x000fe40003f0e000 */
[----:B------:R-:W-:Y:S02]  /*3a30*/  FSETP.GEU.AND P1, PT, R13, R14, PT ;  /* 0x0000000e0d00720b */ /* 0x000fe40003f2e000 */
[----:B------:R-:W-:Y:S02]  /*3a40*/  FSEL R0, R5, R0, !P0 ;  /* 0x0000000005007208 */ /* 0x000fe40004000000 */
[----:B------:R-:W-:Y:S02]  /*3a50*/  FSEL R14, R14, R13, !P1 ;  /* 0x0000000d0e0e7208 */ /* 0x000fe40004800000 */
[----:B------:R-:W-:-:S02]  /*3a60*/  FSETP.GEU.AND P1, PT, R6, R9, PT ;  /* 0x000000090600720b */ /* 0x000fc40003f2e000 */
[----:B------:R-:W-:Y:S02]  /*3a70*/  FSETP.GEU.AND P2, PT, R15, R16, PT ;  /* 0x000000100f00720b */ /* 0x000fe40003f4e000 */
[----:B------:R-:W-:Y:S02]  /*3a80*/  FSEL R9, R9, R6, !P1 ;  /* 0x0000000609097208 */ /* 0x000fe40004800000 */
[----:B------:R-:W-:Y:S02]  /*3a90*/  FSEL R15, R16, R15, !P2 ;  /* 0x0000000f100f7208 */ /* 0x000fe40005000000 */
[----:B------:R-:W-:Y:S02]  /*3aa0*/  FSETP.GEU.AND P2, PT, R11, R14, PT ;  /* 0x0000000e0b00720b */ /* 0x000fe40003f4e000 */
[----:B------:R-:W-:Y:S02]  /*3ab0*/  FSETP.GEU.AND P3, PT, R17, R18, PT ;  /* 0x000000121100720b */ /* 0x000fe40003f6e000 */
[----:B------:R-:W-:-:S02]  /*3ac0*/  FSEL R11, R14, R11, !P2 ;  /* 0x0000000b0e0b7208 */ /* 0x000fc40005000000 */
[----:B------:R-:W-:Y:S02]  /*3ad0*/  FSEL R18, R18, R17, !P3 ;  /* 0x0000001112127208 */ /* 0x000fe40005800000 */
[----:B------:R-:W-:Y:S02]  /*3ae0*/  FSETP.GEU.AND P0, PT, R0, R9, PT ;  /* 0x000000090000720b */ /* 0x000fe40003f0e000 */
[----:B------:R-:W-:Y:S02]  /*3af0*/  FSETP.GEU.AND P3, PT, R15, R18, PT ;  /* 0x000000120f00720b */ /* 0x000fe40003f6e000 */
[----:B------:R-:W-:Y:S02]  /*3b00*/  FSEL R0, R9, R0, !P0 ;  /* 0x0000000009007208 */ /* 0x000fe40004000000 */
[----:B------:R-:W-:-:S04]  /*3b10*/  FSEL R18, R18, R15, !P3 ;  /* 0x0000000f12127208 */ /* 0x000fc80005800000 */
[----:B------:R-:W-:-:S04]  /*3b20*/  FSETP.GEU.AND P1, PT, R11, R18, PT ;  /* 0x000000120b00720b */ /* 0x000fc80003f2e000 */
[----:B------:R-:W-:Y:S01]  /*3b30*/  FSEL R5, R18, R11, !P1 ;  /* 0x0000000b12057208 */ /* 0x000fe20004800000 */
[----:B------:R-:W-:Y:S01]  /*3b40*/  IMAD.MOV.U32 R11, RZ, RZ, 0x1000 ;  /* 0x00001000ff0b7424 */ /* 0x000fe200078e00ff */
[----:B------:R-:W-:Y:S02]  /*3b50*/  ISETP.GE.U32.AND P1, PT, R20, 0x2000, PT ;  /* 0x000020001400780c */ /* 0x000fe40003f26070 */
[----:B------:R-:W-:-:S04]  /*3b60*/  FSETP.GEU.AND P0, PT, R0, R5, PT ;  /* 0x000000050000720b */ /* 0x000fc80003f0e000 */
[----:B------:R-:W-:-:S07]  /*3b70*/  FSEL R0, R5, R0, !P0 ;  /* 0x0000000005007208 */ /* 0x000fce0004000000 */
[----:B------:R-:W-:Y:S05]  /*3b80*/  @!P1 BRA `(.L_x_44) ;  /* 0x0000000000ec9947 */ /* 0x000fea0003800000 */
[----:B------:R-:W0:Y:S01]  /*3b90*/  LDC R7, c[0x0][0x390] ;  /* 0x0000e400ff077b82 */ /* 0x000e220000000800 */
[----:B------:R-:W-:Y:S02]  /*3ba0*/  VIADD R6, R20, 0xfffff000 ;  /* 0xfffff00014067836 */ /* 0x000fe40000000000 */
[----:B------:R-:W-:-:S07]  /*3bb0*/  IMAD.MOV.U32 R11, RZ, RZ, 0x1000 ;  /* 0x00001000ff0b7424 */ /* 0x000fce00078e00ff */
.L_x_46:
[----:B------:R-:W-:-:S05]  /*3bc0*/  IMAD.WIDE R4, R11, 0x4, R2 ;  /* 0x000000040b047825 */ /* 0x000fca00078e0202 */
        /* <DEDUP_REMOVED lines=15> */
[----:B------:R1:W5:Y:S01]  /*3cc0*/  LDG.E.CONSTANT R16, desc[UR6][R4.64+0x3c00] ;  /* 0x003c000604107981 */ /* 0x000362000c1e9900 */
        /* <DEDUP_REMOVED lines=16> */
[----:B------:R-:W-:Y:S01]  /*3dd0*/  FSEL R23, R23, R20, !P1 ;  /* 0x0000001417177208 */ /* 0x000fe20004800000 */
[----:B0-----:R-:W-:Y:S01]  /*3de0*/  IMAD.MOV.U32 R20, RZ, RZ, R7 ;  /* 0x000000ffff147224 */ /* 0x001fe200078e0007 */
[----:B------:R-:W-:Y:S02]  /*3df0*/  FSEL R10, R13, R10, !P2 ;  /* 0x0000000a0d0a7208 */ /* 0x000fe40005000000 */
[----:B------:R-:W-:Y:S01]  /*3e00*/  FSETP.GEU.AND P2, PT, R24, R15, PT ;  /* 0x0000000f1800720b */ /* 0x000fe20003f4e000 */
[----:B-1----:R-:W-:Y:S01]  /*3e10*/  IMAD.IADD R4, R20, 0x1, -R11 ;  /* 0x0000000114047824 */ /* 0x002fe200078e0a0b */
        /* <DEDUP_REMOVED lines=18> */
.L_x_44:
        /* <DEDUP_REMOVED lines=20> */
.L_x_50:
        /* <DEDUP_REMOVED lines=9> */
.L_x_49:
[----:B------:R-:W-:Y:S05]  /*4110*/  BSYNC.RECONVERGENT B2 ;  /* 0x0000000000027941 */ /* 0x000fea0003800200 */
.L_x_48:
        /* <DEDUP_REMOVED lines=16> */
.L_x_53:
        /* <DEDUP_REMOVED lines=62> */
.L_x_52:
[----:B------:R-:W-:Y:S05]  /*4600*/  BSYNC.RECONVERGENT B2 ;  /* 0x0000000000027941 */ /* 0x000fea0003800200 */
.L_x_51:
        /* <DEDUP_REMOVED lines=37> */
.L_x_55:
[----:B------:R-:W-:Y:S05]  /*4860*/  BSYNC.RECONVERGENT B2 ;  /* 0x0000000000027941 */ /* 0x000fea0003800200 */
.L_x_54:
[----:B------:R-:W-:-:S13]  /*4870*/  ISETP.LT.OR P0, PT, R10, R9, P0 ;  /* 0x000000090a00720c */ /* 0x000fda0000701670 */
[----:B------:R-:W-:Y:S05]  /*4880*/  @!P0 BRA `(.L_x_47) ;  /* 0x0000000000388947 */ /* 0x000fea0003800000 */
[----:B------:R-:W0:Y:S01]  /*4890*/  LDC.64 R4, c[0x0][0x380] ;  /* 0x0000e000ff047b82 */ /* 0x000e220000000a00 */
[----:B------:R-:W2:Y:S04]  /*48a0*/  LDG.E.CONSTANT R7, desc[UR6][R2.64+-0x400] ;  /* 0xfffc000602077981 */ /* 0x000ea8000c1e9900 */
[----:B------:R-:W3:Y:S01]  /*48b0*/  LDG.E.CONSTANT R9, desc[UR6][R2.64] ;  /* 0x0000000602097981 */ /* 0x000ee2000c1e9900 */
[----:B0-----:R-:W-:-:S03]  /*48c0*/  IMAD.WIDE.U32 R4, R11, 0x4, R4 ;  /* 0x000000040b047825 */ /* 0x001fc600078e0004 */
[----:B------:R-:W4:Y:S04]  /*48d0*/  LDG.E.CONSTANT R11, desc[UR6][R2.64+0x400] ;  /* 0x00040006020b7981 */ /* 0x000f28000c1e9900 */
        /* <DEDUP_REMOVED lines=9> */
.L_x_47:
[----:B------:R-:W-:Y:S05]  /*4970*/  BSYNC.RECONVERGENT B1 ;  /* 0x0000000000017941 */ /* 0x000fea0003800200 */
.L_x_45:
[----:B------:R-:W0:Y:S01]  /*4980*/  S2R R6, SR_LANEID ;  /* 0x0000000000067919 */ /* 0x000e220000000000 */
[----:B------:R-:W-:-:S05]  /*4990*/  IMAD.MOV.U32 R3, RZ, RZ, R0 ;  /* 0x000000ffff037224 */ /* 0x000fca00078e0000 */
        /* <DEDUP_REMOVED lines=51> */
[----:B------:R-:W-:-:S09]  /*4cd0*/  FSEL R0, R9, R0, !P1 ;  /* 0x0000000009007208 */ /* 0x000fd20004800000 */
.L_x_17:
[----:B------:R-:W-:Y:S05]  /*4ce0*/  BSYNC.RECONVERGENT B0 ;  /* 0x0000000000007941 */ /* 0x000fea0003800200 */
.L_x_1:
[----:B------:R-:W-:Y:S05]  /*4cf0*/  @P0 EXIT ;  /* 0x000000000000094d */ /* 0x000fea0003800000 */
[----:B------:R-:W0:Y:S01]  /*4d00*/  LDCU.64 UR4, c[0x0][0x398] ;  /* 0x00007300ff0477ac */ /* 0x000e220008000a00 */
[----:B------:R-:W1:Y:S01]  /*4d10*/  LDC.64 R4, c[0x0][0x388] ;  /* 0x0000e200ff047b82 */ /* 0x000e620000000a00 */
[----:B0-----:R-:W0:Y:S02]  /*4d20*/  F2F.F32.F64 R3, UR4 ;  /* 0x0000000400037d10 */ /* 0x001e240008301000 */
[----:B0-----:R-:W-:-:S04]  /*4d30*/  FSETP.GT.AND P0, PT, R0, R3, PT ;  /* 0x000000030000720b */ /* 0x001fc80003f04000 */
[----:B------:R-:W-:-:S06]  /*4d40*/  FSEL R3, R0, R3, P0 ;  /* 0x0000000300037208 */ /* 0x000fcc0000000000 */
[----:B------:R-:W1:Y:S02]  /*4d50*/  F2F.F64.F32 R2, R3 ;  /* 0x0000000300027310 */ /* 0x000e640000201800 */
[----:B-1----:R-:W-:Y:S01]  /*4d60*/  STG.E.64 desc[UR6][R4.64], R2 ;  /* 0x0000000204007986 */ /* 0x002fe2000c101b06 */
[----:B------:R-:W-:Y:S05]  /*4d70*/  EXIT ;  /* 0x000000000000794d */ /* 0x000fea0003800000 */
.L_x_56:
[----:B------:R-:W-:-:S00]  /*4d80*/  BRA `(.L_x_56) ;  /* 0xfffffffc00fc7947 */ /* 0x000fc0000383ffff */
[----:B------:R-:W-:-:S00]  /*4d90*/  NOP ;  /* 0x0000000000007918 */ /* 0x000fc00000000000 */
        /* <DEDUP_REMOVED lines=14> */
.L_x_408:


//--------------------- .text._ZN3cub18CUB_300001_SM_10006detail6reduce18DeviceReduceKernelINS2_10policy_hubIfyN4cuda3__47maximumIfEEE10Policy1000EN6thrust24THRUST_300001_SM_1000_NS10device_ptrIfEEyS8_f14absolute_valueEEvT0_PT3_T1_NS0_13GridEvenShareISJ_EET2_T4_ --------------------------
	.section	.text._ZN3cub18CUB_300001_SM_10006detail6reduce18DeviceReduceKernelINS2_10policy_hubIfyN4cuda3__47maximumIfEEE10Policy1000EN6thrust24THRUST_300001_SM_1000_NS10device_ptrIfEEyS8_f14absolute_valueEEvT0_PT3_T1_NS0_13GridEvenShareISJ_EET2_T4_,"ax",@progbits
	.align	128
        .global         _ZN3cub18CUB_300001_SM_10006detail6reduce18DeviceReduceKernelINS2_10policy_hubIfyN4cuda3__47maximumIfEEE10Policy1000EN6thrust24THRUST_300001_SM_1000_NS10device_ptrIfEEyS8_f14absolute_valueEEvT0_PT3_T1_NS0_13GridEvenShareISJ_EET2_T4_
        .type           _ZN3cub18CUB_300001_SM_10006detail6reduce18DeviceReduceKernelINS2_10policy_hubIfyN4cuda3__47maximumIfEEE10Policy1000EN6thrust24THRUST_300001_SM_1000_NS10device_ptrIfEEyS8_f14absolute_valueEEvT0_PT3_T1_NS0_13GridEvenShareISJ_EET2_T4_,@function
        .size           _ZN3cub18CUB_300001_SM_10006detail6reduce18DeviceReduceKernelINS2_10policy_hubIfyN4cuda3__47maximumIfEEE10Policy1000EN6thrust24THRUST_300001_SM_1000_NS10device_ptrIfEEyS8_f14absolute_valueEEvT0_PT3_T1_NS0_13GridEvenShareISJ_EET2_T4_,(.L_x_409 - _ZN3cub18CUB_300001_SM_10006detail6reduce18DeviceReduceKernelINS2_10policy_hubIfyN4cuda3__47maximumIfEEE10Policy1000EN6thrust24THRUST_300001_SM_1000_NS10device_ptrIfEEyS8_f14absolute_valueEEvT0_PT3_T1_NS0_13GridEvenShareISJ_EET2_T4_)
        .other          _ZN3cub18CUB_300001_SM_10006detail6reduce18DeviceReduceKernelINS2_10policy_hubIfyN4cuda3__47maximumIfEEE10Policy1000EN6thrust24THRUST_300001_SM_1000_NS10device_ptrIfEEyS8_f14absolute_valueEEvT0_PT3_T1_NS0_13GridEvenShareISJ_EET2_T4_,@"STO_CUDA_ENTRY STV_DEFAULT"
_ZN3cub18CUB_300001_SM_10006detail6reduce18DeviceReduceKernelINS2_10policy_hubIfyN4cuda3__47maximumIfEEE10Policy1000EN6thrust24THRUST_300001_SM_1000_NS10device_ptrIfEEyS8_f14absolute_valueEEvT0_PT3_T1_NS0_13GridEvenShareISJ_EET2_T4_:
.text._ZN3cub18CUB_300001_SM_10006detail6reduce18DeviceReduceKernelINS2_10policy_hubIfyN4cuda3__47maximumIfEEE10Policy1000EN6thrust24THRUST_300001_SM_1000_NS10device_ptrIfEEyS8_f14absolute_valueEEvT0_PT3_T1_NS0_13GridEvenShareISJ_EET2_T4_:
[----:B------:R-:W-:Y:S08]  /*0000*/  LDC R1, c[0x0][0x37c] ;  /* 0x0000df00ff017b82 */ /* 0x000ff00000000800 */
[----:B------:R-:W0:Y:S01]  /*0010*/  S2UR UR18, SR_CTAID.X ;  /* 0x00000000001279c3 */ /* 0x000e220000002500 */
[----:B------:R-:W1:Y:S01]  /*0020*/  LDCU.64 UR4, c[0x0][0x3b8] ;  /* 0x00007700ff0477ac */ /* 0x000e620008000a00 */
[----:B------:R-:W-:Y:S01]  /*0030*/  BSSY.RECONVERGENT B0, `(.L_x_57) ;  /* 0x000035c000007945 */ /* 0x000fe20003800200 */
[----:B------:R-:W2:Y:S01]  /*0040*/  LDCU UR11, c[0x0][0x3c0] ;  /* 0x00007800ff0b77ac */ /* 0x000ea20008000800 */
[----:B------:R-:W3:Y:S01]  /*0050*/  LDCU.64 UR16, c[0x0][0x358] ;  /* 0x00006b00ff1077ac */ /* 0x000ee20008000a00 */
[----:B-1----:R-:W-:-:S02]  /*0060*/  IMAD.U32 R2, RZ, RZ, UR4 ;  /* 0x00000004ff027e24 */ /* 0x002fc4000f8e00ff */
[----:B------:R-:W-:Y:S01]  /*0070*/  IMAD.U32 R3, RZ, RZ, UR5 ;  /* 0x00000005ff037e24 */ /* 0x000fe2000f8e00ff */
[----:B--2---:R-:W-:Y:S02]  /*0080*/  USHF.L.U32 UR5, UR11, 0xc, URZ ;  /* 0x0000000c0b057899 */ /* 0x004fe400080006ff */
[----:B0-----:R-:W-:Y:S02]  /*0090*/  USHF.L.U32 UR9, UR18, 0xc, URZ ;  /* 0x0000000c12097899 */ /* 0x001fe400080006ff */
[----:B------:R-:W-:-:S04]  /*00a0*/  USHF.R.S32.HI UR4, URZ, 0x1f, UR5 ;  /* 0x0000001fff047899 */ /* 0x000fc80008011405 */
[----:B------:R-:W-:-:S04]  /*00b0*/  IADD3 R20, P1, PT, R2, -UR9, RZ ;  /* 0x8000000902147c10 */ /* 0x000fc8000ff3e0ff */
[----:B------:R-:W-:Y:S02]  /*00c0*/  ISETP.GT.U32.AND P0, PT, R20, 0xfff, PT ;  /* 0x00000fff1400780c */ /* 0x000fe40003f04070 */
[----:B------:R-:W-:-:S04]  /*00d0*/  IADD3.X R19, PT, PT, R3, -0x1, RZ, P1, !PT ;  /* 0xffffffff03137810 */ /* 0x000fc80000ffe4ff */
[----:B------:R-:W-:-:S13]  /*00e0*/  ISETP.GT.U32.AND.EX P0, PT, R19, RZ, PT, P0 ;  /* 0x000000ff1300720c */ /* 0x000fda0003f04100 */
[----:B---3--:R-:W-:Y:S05]  /*00f0*/  @P0 BRA `(.L_x_58) ;  /* 0x0000001400880947 */ /* 0x008fea0003800000 */
[----:B------:R-:W0:Y:S01]  /*0100*/  S2R R5, SR_TID.X ;  /* 0x0000000000057919 */ /* 0x000e220000002100 */
[----:B------:R-:W-:Y:S01]  /*0110*/  VIADD R0, R2, -UR9 ;  /* 0x8000000902007c36 */ /* 0x000fe20008000000 */
[----:B------:R-:W-:Y:S01]  /*0120*/  BSSY.RECONVERGENT B1, `(.L_x_59) ;  /* 0x000000c000017945 */ /* 0x000fe20003800200 */
[----:B------:R-:W-:-:S03]  /*0130*/  IMAD.MOV.U32 R4, RZ, RZ, RZ ;  /* 0x000000ffff047224 */ /* 0x000fc600078e00ff */
[----:B0-----:R-:W-:Y:S01]  /*0140*/  ISETP.GE.AND P0, PT, R5, R0, PT ;  /* 0x000000000500720c */ /* 0x001fe20003f06270 */
[----:B------:R-:W-:-:S12]  /*0150*/  IMAD.MOV.U32 R7, RZ, RZ, R5 ;  /* 0x000000ffff077224 */ /* 0x000fd800078e0005 */
[----:B------:R-:W-:Y:S05]  /*0160*/  @P0 BRA `(.L_x_60) ;  /* 0x00000000001c0947 */ /* 0x000fea0003800000 */
[----:B------:R-:W0:Y:S01]  /*0170*/  LDC.64 R8, c[0x0][0x380] ;  /* 0x0000e000ff087b82 */ /* 0x000e220000000a00 */
[----:B------:R-:W-:-:S04]  /*0180*/  VIADD R3, R5, UR9 ;  /* 0x0000000905037c36 */ /* 0x000fc80008000000 */
[----:B0-----:R-:W-:-:S06]  /*0190*/  IMAD.WIDE.U32 R8, R3, 0x4, R8 ;  /* 0x0000000403087825 */ /* 0x001fcc00078e0008 */
[----:B------:R-:W2:Y:S01]  /*01a0*/  LDG.E R8, desc[UR16][R8.64] ;  /* 0x0000001008087981 */ /* 0x000ea2000c1e1900 */
[----:B------:R-:W-:Y:S01]  /*01b0*/  VIADD R7, R5, 0x100 ;  /* 0x0000010005077836 */ /* 0x000fe20000000000 */
[----:B--2---:R-:W-:-:S04]  /*01c0*/  FSETP.GEU.AND P0, PT, R8, RZ, PT ;  /* 0x000000ff0800720b */ /* 0x004fc80003f0e000 */
[----:B------:R-:W-:-:S09]  /*01d0*/  FSEL R4, -R8, R8, !P0 ;  /* 0x0000000808047208 */ /* 0x000fd20004000100 */
.L_x_60:
[----:B------:R-:W-:Y:S05]  /*01e0*/  BSYNC.RECONVERGENT B1 ;  /* 0x0000000000017941 */ /* 0x000fea0003800200 */
.L_x_59:
[----:B------:R-:W-:Y:S01]  /*01f0*/  ISETP.GE.AND P0, PT, R7, R0, PT ;  /* 0x000000000700720c */ /* 0x000fe20003f06270 */
[----:B------:R-:W-:-:S12]  /*0200*/  BSSY.RECONVERGENT B1, `(.L_x_61) ;  /* 0x00000d0000017945 */ /* 0x000fd80003800200 */
[----:B------:R-:W-:Y:S05]  /*0210*/  @P0 BRA `(.L_x_62) ;  /* 0x0000000c00380947 */ /* 0x000fea0003800000 */
[----:B------:R-:W-:Y:S01]  /*0220*/  LOP3.LUT R3, RZ, R7, RZ, 0x33, !PT ;  /* 0x00000007ff037212 */ /* 0x000fe200078e33ff */
[----:B------:R-:W-:Y:S03]  /*0230*/  BSSY.RECONVERGENT B2, `(.L_x_63) ;  /* 0x0000067000027945 */ /* 0x000fe60003800200 */
[----:B------:R-:W-:-:S04]  /*0240*/  IADD3 R3, PT, PT, R2, -UR9, R3 ;  /* 0x8000000902037c10 */ /* 0x000fc8000fffe003 */
[C---:B------:R-:W-:Y:S02]  /*0250*/  ISETP.GE.U32.AND P1, PT, R3.reuse, 0xf00, PT ;  /* 0x00000f000300780c */ /* 0x040fe40003f26070 */
[----:B------:R-:W-:-:S04]  /*0260*/  LEA.HI R6, R3, 0x1, RZ, 0x18 ;  /* 0x0000000103067811 */ /* 0x000fc800078fc0ff */
[----:B------:R-:W-:-:S04]  /*0270*/  LOP3.LUT R24, R6, 0xf, RZ, 0xc0, !PT ;  /* 0x0000000f06187812 */ /* 0x000fc800078ec0ff */
[----:B------:R-:W-:-:S03]  /*0280*/  ISETP.NE.AND P0, PT, R24, RZ, PT ;  /* 0x000000ff1800720c */ /* 0x000fc60003f05270 */
[----:B------:R-:W-:Y:S10]  /*0290*/  @!P1 BRA `(.L_x_64) ;  /* 0x0000000400809947 */ /* 0x000ff40003800000 */
[----:B------:R-:W0:Y:S01]  /*02a0*/  LDCU.64 UR6, c[0x0][0x380] ;  /* 0x00007000ff0677ac */ /* 0x000e220008000a00 */
[----:B------:R-:W-:Y:S01]  /*02b0*/  IMAD.WIDE.U32 R2, R7, 0x4, RZ ;  /* 0x0000000407027825 */ /* 0x000fe200078e00ff */
[----:B------:R-:W-:Y:S01]  /*02c0*/  LOP3.LUT R8, R6, 0x1fffff0, RZ, 0xc0, !PT ;  /* 0x01fffff006087812 */ /* 0x000fe200078ec0ff */
[----:B------:R-:W-:-:S04]  /*02d0*/  UIMAD.WIDE.U32 UR4, UR18, 0x4000, URZ ;  /* 0x00004000120478a5 */ /* 0x000fc8000f8e00ff */
[----:B------:R-:W-:Y:S02]  /*02e0*/  IMAD.MOV R8, RZ, RZ, -R8 ;  /* 0x000000ffff087224 */ /* 0x000fe400078e0a08 */
[----:B------:R-:W-:Y:S02]  /*02f0*/  LOP3.LUT R2, R2, UR4, RZ, 0xfc, !PT ;  /* 0x0000000402027c12 */ /* 0x000fe4000f8efcff */
[----:B------:R-:W-:Y:S02]  /*0300*/  LOP3.LUT R3, R3, UR5, RZ, 0xfc, !PT ;  /* 0x0000000503037c12 */ /* 0x000fe4000f8efcff */
[----:B0-----:R-:W-:-:S04]  /*0310*/  IADD3 R2, P1, PT, R2, UR6, RZ ;  /* 0x0000000602027c10 */ /* 0x001fc8000ff3e0ff */
[----:B------:R-:W-:-:S04]  /*0320*/  IADD3 R2, P2, PT, R2, 0x2000, RZ ;  /* 0x0000200002027810 */ /* 0x000fc80007f5e0ff */
[----:B------:R-:W-:-:S09]  /*0330*/  IADD3.X R3, PT, PT, RZ, UR7, R3, P2, P1 ;  /* 0x00000007ff037c10 */ /* 0x000fd200097e2403 */
.L_x_65:
[----:B------:R-:W2:Y:S04]  /*0340*/  LDG.E R22, desc[UR16][R2.64+-0x2000] ;  /* 0xffe0001002167981 */ /* 0x000ea8000c1e1900 */
[----:B------:R-:W3:Y:S04]  /*0350*/  LDG.E R25, desc[UR16][R2.64+-0x1c00] ;  /* 0xffe4001002197981 */ /* 0x000ee8000c1e1900 */
[----:B------:R-:W4:Y:S04]  /*0360*/  LDG.E R26, desc[UR16][R2.64+-0x1800] ;  /* 0xffe80010021a7981 */ /* 0x000f28000c1e1900 */
[----:B------:R-:W5:Y:S04]  /*0370*/  LDG.E R21, desc[UR16][R2.64+-0x1400] ;  /* 0xffec001002157981 */ /* 0x000f68000c1e1900 */
        /* <DEDUP_REMOVED lines=11> */
[----:B------:R0:W5:Y:S01]  /*0430*/  LDG.E R9, desc[UR16][R2.64+0x1c00] ;  /* 0x001c001002097981 */ /* 0x000162000c1e1900 */
[----:B------:R-:W-:-:S02]  /*0440*/  VIADD R8, R8, 0x10 ;  /* 0x0000001008087836 */ /* 0x000fc40000000000 */
[----:B------:R-:W-:Y:S01]  /*0450*/  VIADD R7, R7, 0x1000 ;  /* 0x0000100007077836 */ /* 0x000fe20000000000 */
[----:B0-----:R-:W-:-:S05]  /*0460*/  IADD3 R2, P3, PT, R2, 0x4000, RZ ;  /* 0x0000400002027810 */ /* 0x001fca0007f7e0ff */
[----:B------:R-:W-:Y:S01]  /*0470*/  IMAD.X R3, RZ, RZ, R3, P3 ;  /* 0x000000ffff037224 */ /* 0x000fe200018e0603 */
[----:B--2---:R-:W-:-:S04]  /*0480*/  FSETP.GEU.AND P1, PT, R22, RZ, PT ;  /* 0x000000ff1600720b */ /* 0x004fc80003f2e000 */
[----:B------:R-:W-:Y:S02]  /*0490*/  FSEL R23, -R22, R22, !P1 ;  /* 0x0000001616177208 */ /* 0x000fe40004800100 */
[C---:B---3--:R-:W-:Y:S02]  /*04a0*/  FSETP.GEU.AND P2, PT, R25.reuse, RZ, PT ;  /* 0x000000ff1900720b */ /* 0x048fe40003f4e000 */
[----:B------:R-:W-:Y:S02]  /*04b0*/  FSETP.GEU.AND P1, PT, R4, R23, PT ;  /* 0x000000170400720b */ /* 0x000fe40003f2e000 */
[----:B------:R-:W-:Y:S02]  /*04c0*/  FSEL R25, -R25, R25, !P2 ;  /* 0x0000001919197208 */ /* 0x000fe40005000100 */
[----:B------:R-:W-:Y:S02]  /*04d0*/  FSEL R4, R23, R4, !P1 ;  /* 0x0000000417047208 */ /* 0x000fe40004800000 */
[----:B----4-:R-:W-:-:S02]  /*04e0*/  FSETP.GEU.AND P2, PT, R26, RZ, PT ;  /* 0x000000ff1a00720b */ /* 0x010fc40003f4e000 */
[----:B------:R-:W-:Y:S02]  /*04f0*/  FSETP.GEU.AND P1, PT, R4, R25, PT ;  /* 0x000000190400720b */ /* 0x000fe40003f2e000 */
[----:B------:R-:W-:Y:S02]  /*0500*/  FSEL R23, -R26, R26, !P2 ;  /* 0x0000001a1a177208 */ /* 0x000fe40005000100 */
[----:B------:R-:W-:Y:S02]  /*0510*/  FSEL R4, R25, R4, !P1 ;  /* 0x0000000419047208 */ /* 0x000fe40004800000 */
[C---:B-----5:R-:W-:Y:S02]  /*0520*/  FSETP.GEU.AND P2, PT, R21.reuse, RZ, PT ;  /* 0x000000ff1500720b */ /* 0x060fe40003f4e000 */
[----:B------:R-:W-:Y:S02]  /*0530*/  FSETP.GEU.AND P1, PT, R4, R23, PT ;  /* 0x000000170400720b */ /* 0x000fe40003f2e000 */
[----:B------:R-:W-:-:S02]  /*0540*/  FSEL R21, -R21, R21, !P2 ;  /* 0x0000001515157208 */ /* 0x000fc40005000100 */
[----:B------:R-:W-:Y:S02]  /*0550*/  FSEL R4, R23, R4, !P1 ;  /* 0x0000000417047208 */ /* 0x000fe40004800000 */
[----:B------:R-:W-:Y:S02]  /*0560*/  FSETP.GEU.AND P2, PT, R20, RZ, PT ;  /* 0x000000ff1400720b */ /* 0x000fe40003f4e000 */
[----:B------:R-:W-:-:S04]  /*0570*/  FSETP.GEU.AND P1, PT, R4, R21, PT ;  /* 0x000000150400720b */ /* 0x000fc80003f2e000 */
[----:B------:R-:W-:Y:S02]  /*0580*/  FSEL R4, R21, R4, !P1 ;  /* 0x0000000415047208 */ /* 0x000fe40004800000 */
[----:B------:R-:W-:Y:S02]  /*0590*/  FSEL R21, -R20, R20, !P2 ;  /* 0x0000001414157208 */ /* 0x000fe40005000100 */
[C---:B------:R-:W-:Y:S02]  /*05a0*/  FSETP.GEU.AND P2, PT, R19.reuse, RZ, PT ;  /* 0x000000ff1300720b */ /* 0x040fe40003f4e000 */
[----:B------:R-:W-:Y:S02]  /*05b0*/  FSETP.GEU.AND P1, PT, R4, R21, PT ;  /* 0x000000150400720b */ /* 0x000fe40003f2e000 */
[----:B------:R-:W-:Y:S02]  /*05c0*/  FSEL R19, -R19, R19, !P2 ;  /* 0x0000001313137208 */ /* 0x000fe40005000100 */
[----:B------:R-:W-:-:S02]  /*05d0*/  FSEL R4, R21, R4, !P1 ;  /* 0x0000000415047208 */ /* 0x000fc40004800000 */
        /* <DEDUP_REMOVED lines=28> */
[----:B------:R-:W-:Y:S02]  /*07a0*/  FSETP.GEU.AND P2, PT, R10, RZ, PT ;  /* 0x000000ff0a00720b */ /* 0x000fe40003f4e000 */
[----:B------:R-:W-:-:S04]  /*07b0*/  FSETP.GEU.AND P1, PT, R4, R13, PT ;  /* 0x0000000d0400720b */ /* 0x000fc80003f2e000 */
[----:B------:R-:W-:Y:S02]  /*07c0*/  FSEL R4, R13, R4, !P1 ;  /* 0x000000040d047208 */ /* 0x000fe40004800000 */
[----:B------:R-:W-:Y:S02]  /*07d0*/  FSEL R13, -R10, R10, !P2 ;  /* 0x0000000a0a0d7208 */ /* 0x000fe40005000100 */
[C---:B------:R-:W-:Y:S02]  /*07e0*/  FSETP.GEU.AND P2, PT, R11.reuse, RZ, PT ;  /* 0x000000ff0b00720b */ /* 0x040fe40003f4e000 */
[----:B------:R-:W-:Y:S02]  /*07f0*/  FSETP.GEU.AND P1, PT, R4, R13, PT ;  /* 0x0000000d0400720b */ /* 0x000fe40003f2e000 */
[----:B------:R-:W-:Y:S02]  /*0800*/  FSEL R11, -R11, R11, !P2 ;  /* 0x0000000b0b0b7208 */ /* 0x000fe40005000100 */
[----:B------:R-:W-:-:S02]  /*0810*/  FSETP.GEU.AND P2, PT, R9, RZ, PT ;  /* 0x000000ff0900720b */ /* 0x000fc40003f4e000 */
[----:B------:R-:W-:Y:S02]  /*0820*/  FSEL R4, R13, R4, !P1 ;  /* 0x000000040d047208 */ /* 0x000fe40004800000 */
[----:B------:R-:W-:Y:S02]  /*0830*/  FSEL R9, -R9, R9, !P2 ;  /* 0x0000000909097208 */ /* 0x000fe40005000100 */
[----:B------:R-:W-:Y:S02]  /*0840*/  ISETP.NE.AND P2, PT, R8, RZ, PT ;  /* 0x000000ff0800720c */ /* 0x000fe40003f45270 */
[----:B------:R-:W-:-:S04]  /*0850*/  FSETP.GEU.AND P1, PT, R4, R11, PT ;  /* 0x0000000b0400720b */ /* 0x000fc80003f2e000 */
[----:B------:R-:W-:-:S04]  /*0860*/  FSEL R4, R11, R4, !P1 ;  /* 0x000000040b047208 */ /* 0x000fc80004800000 */
[----:B------:R-:W-:-:S04]  /*0870*/  FSETP.GEU.AND P1, PT, R4, R9, PT ;  /* 0x000000090400720b */ /* 0x000fc80003f2e000 */
[----:B------:R-:W-:Y:S01]  /*0880*/  FSEL R4, R9, R4, !P1 ;  /* 0x0000000409047208 */ /* 0x000fe20004800000 */
[----:B------:R-:W-:Y:S08]  /*0890*/  @P2 BRA `(.L_x_65) ;  /* 0xfffffff800a82947 */ /* 0x000ff0000383ffff */
.L_x_64:
[----:B------:R-:W-:Y:S05]  /*08a0*/  BSYNC.RECONVERGENT B2 ;  /* 0x0000000000027941 */ /* 0x000fea0003800200 */
.L_x_63:
[----:B------:R-:W-:Y:S05]  /*08b0*/  @!P0 BRA `(.L_x_62) ;  /* 0x0000000400908947 */ /* 0x000fea0003800000 */
[----:B------:R-:W-:Y:S01]  /*08c0*/  ISETP.GE.U32.AND P1, PT, R24, 0x8, PT ;  /* 0x000000081800780c */ /* 0x000fe20003f26070 */
[----:B------:R-:W-:Y:S01]  /*08d0*/  BSSY.RECONVERGENT B2, `(.L_x_66) ;  /* 0x0000032000027945 */ /* 0x000fe20003800200 */
[----:B------:R-:W-:-:S04]  /*08e0*/  LOP3.LUT R16, R6, 0x7, RZ, 0xc0, !PT ;  /* 0x0000000706107812 */ /* 0x000fc800078ec0ff */
[----:B------:R-:W-:-:S07]  /*08f0*/  ISETP.NE.AND P0, PT, R16, RZ, PT ;  /* 0x000000ff1000720c */ /* 0x000fce0003f05270 */
[----:B------:R-:W-:Y:S06]  /*0900*/  @!P1 BRA `(.L_x_67) ;  /* 0x0000000000b89947 */ /* 0x000fec0003800000 */
[----:B------:R-:W0:Y:S01]  /*0910*/  LDCU.64 UR4, c[0x0][0x380] ;  /* 0x00007000ff0477ac */ /* 0x000e220008000a00 */
[----:B------:R-:W-:-:S04]  /*0920*/  IADD3 R3, P1, PT, R7, UR9, RZ ;  /* 0x0000000907037c10 */ /* 0x000fc8000ff3e0ff */
[----:B------:R-:W-:Y:S02]  /*0930*/  LEA.HI.X.SX32 R8, R7, RZ, 0x1, P1 ;  /* 0x000000ff07087211 */ /* 0x000fe400008f0eff */
[----:B0-----:R-:W-:-:S04]  /*0940*/  LEA R2, P1, R3, UR4, 0x2 ;  /* 0x0000000403027c11 */ /* 0x001fc8000f8210ff */
[----:B------:R-:W-:-:S05]  /*0950*/  LEA.HI.X R3, R3, UR5, R8, 0x2, P1 ;  /* 0x0000000503037c11 */ /* 0x000fca00088f1408 */
[----:B------:R-:W2:Y:S04]  /*0960*/  LDG.E R8, desc[UR16][R2.64] ;  /* 0x0000001002087981 */ /* 0x000ea8000c1e1900 */
[----:B------:R-:W3:Y:S04]  /*0970*/  LDG.E R10, desc[UR16][R2.64+0x400] ;  /* 0x00040010020a7981 */ /* 0x000ee8000c1e1900 */
[----:B------:R-:W4:Y:S04]  /*0980*/  LDG.E R11, desc[UR16][R2.64+0x800] ;  /* 0x00080010020b7981 */ /* 0x000f28000c1e1900 */
[----:B------:R-:W5:Y:S04]  /*0990*/  LDG.E R12, desc[UR16][R2.64+0xc00] ;  /* 0x000c0010020c7981 */ /* 0x000f68000c1e1900 */
[----:B------:R-:W5:Y:S04]  /*09a0*/  LDG.E R13, desc[UR16][R2.64+0x1000] ;  /* 0x00100010020d7981 */ /* 0x000f68000c1e1900 */
[----:B------:R-:W5:Y:S04]  /*09b0*/  LDG.E R14, desc[UR16][R2.64+0x1400] ;  /* 0x00140010020e7981 */ /* 0x000f68000c1e1900 */
[----:B------:R-:W5:Y:S04]  /*09c0*/  LDG.E R15, desc[UR16][R2.64+0x1800] ;  /* 0x00180010020f7981 */ /* 0x000f68000c1e1900 */
[----:B------:R0:W5:Y:S01]  /*09d0*/  LDG.E R17, desc[UR16][R2.64+0x1c00] ;  /* 0x001c001002117981 */ /* 0x000162000c1e1900 */
[----:B------:R-:W-:Y:S01]  /*09e0*/  VIADD R7, R7, 0x800 ;  /* 0x0000080007077836 */ /* 0x000fe20000000000 */
[----:B--2---:R-:W-:-:S04]  /*09f0*/  FSETP.GEU.AND P1, PT, R8, RZ, PT ;  /* 0x000000ff0800720b */ /* 0x004fc80003f2e000 */
[----:B------:R-:W-:Y:S02]  /*0a00*/  FSEL R9, -R8, R8, !P1 ;  /* 0x0000000808097208 */ /* 0x000fe40004800100 */
[----:B---3--:R-:W-:Y:S02]  /*0a10*/  FSETP.GEU.AND P2, PT, R10, RZ, PT ;  /* 0x000000ff0a00720b */ /* 0x008fe40003f4e000 */
[----:B------:R-:W-:-:S04]  /*0a20*/  FSETP.GEU.AND P1, PT, R4, R9, PT ;  /* 0x000000090400720b */ /* 0x000fc80003f2e000 */
[----:B------:R-:W-:Y:S02]  /*0a30*/  FSEL R4, R9, R4, !P1 ;  /* 0x0000000409047208 */ /* 0x000fe40004800000 */
[----:B------:R-:W-:Y:S02]  /*0a40*/  FSEL R9, -R10, R10, !P2 ;  /* 0x0000000a0a097208 */ /* 0x000fe40005000100 */
[C---:B----4-:R-:W-:Y:S02]  /*0a50*/  FSETP.GEU.AND P2, PT, R11.reuse, RZ, PT ;  /* 0x000000ff0b00720b */ /* 0x050fe40003f4e000 */
[----:B------:R-:W-:Y:S02]  /*0a60*/  FSETP.GEU.AND P1, PT, R4, R9, PT ;  /* 0x000000090400720b */ /* 0x000fe40003f2e000 */
[----:B------:R-:W-:Y:S02]  /*0a70*/  FSEL R11, -R11, R11, !P2 ;  /* 0x0000000b0b0b7208 */ /* 0x000fe40005000100 */
[----:B------:R-:W-:-:S02]  /*0a80*/  FSEL R4, R9, R4, !P1 ;  /* 0x0000000409047208 */ /* 0x000fc40004800000 */
[----:B-----5:R-:W-:Y:S02]  /*0a90*/  FSETP.GEU.AND P2, PT, R12, RZ, PT ;  /* 0x000000ff0c00720b */ /* 0x020fe40003f4e000 */
[----:B------:R-:W-:Y:S02]  /*0aa0*/  FSETP.GEU.AND P1, PT, R4, R11, PT ;  /* 0x0000000b0400720b */ /* 0x000fe40003f2e000 */
[----:B0-----:R-:W-:Y:S02]  /*0ab0*/  FSEL R3, -R12, R12, !P2 ;  /* 0x0000000c0c037208 */ /* 0x001fe40005000100 */
[----:B------:R-:W-:Y:S02]  /*0ac0*/  FSEL R4, R11, R4, !P1 ;  /* 0x000000040b047208 */ /* 0x000fe40004800000 */
[----:B------:R-:W-:Y:S02]  /*0ad0*/  FSETP.GEU.AND P2, PT, R13, RZ, PT ;  /* 0x000000ff0d00720b */ /* 0x000fe40003f4e000 */
[----:B------:R-:W-:-:S02]  /*0ae0*/  FSETP.GEU.AND P1, PT, R4, R3, PT ;  /* 0x000000030400720b */ /* 0x000fc40003f2e000 */
[----:B------:R-:W-:Y:S02]  /*0af0*/  FSEL R2, -R13, R13, !P2 ;  /* 0x0000000d0d027208 */ /* 0x000fe40005000100 */
        /* <DEDUP_REMOVED lines=9> */
[C---:B------:R-:W-:Y:S02]  /*0b90*/  FSETP.GEU.AND P2, PT, R17.reuse, RZ, PT ;  /* 0x000000ff1100720b */ /* 0x040fe40003f4e000 */
[----:B------:R-:W-:Y:S02]  /*0ba0*/  FSETP.GEU.AND P1, PT, R2, R15, PT ;  /* 0x0000000f0200720b */ /* 0x000fe40003f2e000 */
[----:B------:R-:W-:Y:S02]  /*0bb0*/  FSEL R17, -R17, R17, !P2 ;  /* 0x0000001111117208 */ /* 0x000fe40005000100 */
[----:B------:R-:W-:-:S04]  /*0bc0*/  FSEL R2, R15, R2, !P1 ;  /* 0x000000020f027208 */ /* 0x000fc80004800000 */
[----:B------:R-:W-:-:S04]  /*0bd0*/  FSETP.GEU.AND P1, PT, R2, R17, PT ;  /* 0x000000110200720b */ /* 0x000fc80003f2e000 */
[----:B------:R-:W-:-:S09]  /*0be0*/  FSEL R4, R17, R2, !P1 ;  /* 0x0000000211047208 */ /* 0x000fd20004800000 */
.L_x_67:
[----:B------:R-:W-:Y:S05]  /*0bf0*/  BSYNC.RECONVERGENT B2 ;  /* 0x0000000000027941 */ /* 0x000fea0003800200 */
.L_x_66:
        /* <DEDUP_REMOVED lines=14> */
[----:B------:R-:W5:Y:S01]  /*0ce0*/  LDG.E R12, desc[UR16][R2.64+0xc00] ;  /* 0x000c0010020c7981 */ /* 0x000f62000c1e1900 */
        /* <DEDUP_REMOVED lines=13> */
[----:B------:R-:W-:Y:S02]  /*0dc0*/  FSEL R3, -R12, R12, !P2 ;  /* 0x0000000c0c037208 */ /* 0x000fe40005000100 */
[----:B------:R-:W-:-:S04]  /*0dd0*/  FSEL R4, R11, R4, !P1 ;  /* 0x000000040b047208 */ /* 0x000fc80004800000 */
[----:B------:R-:W-:-:S04]  /*0de0*/  FSETP.GEU.AND P1, PT, R4, R3, PT ;  /* 0x000000030400720b */ /* 0x000fc80003f2e000 */
[----:B------:R-:W-:-:S09]  /*0df0*/  FSEL R4, R3, R4, !P1 ;  /* 0x0000000403047208 */ /* 0x000fd20004800000 */
.L_x_69:
[----:B------:R-:W-:Y:S05]  /*0e00*/  BSYNC.RECONVERGENT B2 ;  /* 0x0000000000027941 */ /* 0x000fea0003800200 */
.L_x_68:
[----:B------:R-:W-:Y:S05]  /*0e10*/  @!P0 BRA `(.L_x_62) ;  /* 0x0000000000388947 */ /* 0x000fea0003800000 */
[----:B------:R-:W0:Y:S01]  /*0e20*/  LDC.64 R2, c[0x0][0x380] ;  /* 0x0000e000ff027b82 */ /* 0x000e220000000a00 */
[----:B------:R-:W-:Y:S02]  /*0e30*/  IMAD.U32 R9, RZ, RZ, UR18 ;  /* 0x00000012ff097e24 */ /* 0x000fe4000f8e00ff */
[----:B------:R-:W-:Y:S02]  /*0e40*/  IMAD.MOV R6, RZ, RZ, -R6 ;  /* 0x000000ffff067224 */ /* 0x000fe400078e0a06 */
[----:B0-----:R-:W-:-:S07]  /*0e50*/  IMAD.WIDE.U32 R2, R9, 0x4000, R2 ;  /* 0x0000400009027825 */ /* 0x001fce00078e0002 */
.L_x_70:
[----:B------:R-:W-:-:S06]  /*0e60*/  IMAD.WIDE R8, R7, 0x4, R2 ;  /* 0x0000000407087825 */ /* 0x000fcc00078e0202 */
[----:B------:R-:W2:Y:S01]  /*0e70*/  LDG.E R8, desc[UR16][R8.64] ;  /* 0x0000001008087981 */ /* 0x000ea2000c1e1900 */
[----:B------:R-:W-:Y:S02]  /*0e80*/  VIADD R6, R6, 0x1 ;  /* 0x0000000106067836 */ /* 0x000fe40000000000 */
[----:B------:R-:W-:-:S03]  /*0e90*/  VIADD R7, R7, 0x100 ;  /* 0x0000010007077836 */ /* 0x000fc60000000000 */
[----:B------:R-:W-:Y:S02]  /*0ea0*/  ISETP.NE.AND P1, PT, R6, RZ, PT ;  /* 0x000000ff0600720c */ /* 0x000fe40003f25270 */
[----:B--2---:R-:W-:-:S04]  /*0eb0*/  FSETP.GEU.AND P0, PT, R8, RZ, PT ;  /* 0x000000ff0800720b */ /* 0x004fc80003f0e000 */
[----:B------:R-:W-:-:S04]  /*0ec0*/  FSEL R11, -R8, R8, !P0 ;  /* 0x00000008080b7208 */ /* 0x000fc80004000100 */
[----:B------:R-:W-:-:S04]  /*0ed0*/  FSETP.GEU.AND P0, PT, R4, R11, PT ;  /* 0x0000000b0400720b */ /* 0x000fc80003f0e000 */
[----:B------:R-:W-:Y:S01]  /*0ee0*/  FSEL R4, R11, R4, !P0 ;  /* 0x000000040b047208 */ /* 0x000fe20004000000 */
[----:B------:R-:W-:Y:S08]  /*0ef0*/  @P1 BRA `(.L_x_70) ;  /* 0xfffffffc00d81947 */ /* 0x000ff0000383ffff */
.L_x_62:
[----:B------:R-:W-:Y:S05]  /*0f00*/  BSYNC.RECONVERGENT B1 ;  /* 0x0000000000017941 */ /* 0x000fea0003800200 */
.L_x_61:
[----:B------:R-:W-:Y:S01]  /*0f10*/  ISETP.GE.AND P0, PT, R0, 0x100, PT ;  /* 0x000001000000780c */ /* 0x000fe20003f06270 */
[----:B------:R-:W-:-:S12]  /*0f20*/  IMAD.MOV.U32 R11, RZ, RZ, R4 ;  /* 0x000000ffff0b7224 */ /* 0x000fd800078e0004 */
[----:B------:R-:W-:Y:S05]  /*0f30*/  @!P0 BRA `(.L_x_71) ;  /* 0x0000000000dc8947 */ /* 0x000fea0003800000 */
[----:B------:R-:W0:Y:S01]  /*0f40*/  S2R R6, SR_LANEID ;  /* 0x0000000000067919 */ /* 0x000e220000000000 */
[----:B------:R-:W1:Y:S02]  /*0f50*/  SHFL.DOWN PT, R0, R11, 0x1, 0x1f ;  /* 0x08201f000b007f89 */ /* 0x000e6400000e0000 */
[C---:B-1----:R-:W-:Y:S02]  /*0f60*/  FSETP.GEU.AND P1, PT, R11.reuse, R0, PT ;  /* 0x000000000b00720b */ /* 0x042fe40003f2e000 */
[----:B0-----:R-:W-:Y:S02]  /*0f70*/  ISETP.GT.AND P0, PT, R6, 0x1e, PT ;  /* 0x0000001e0600780c */ /* 0x001fe40003f04270 */
[----:B------:R-:W-:Y:S02]  /*0f80*/  FSEL R0, R0, R11, !P1 ;  /* 0x0000000b00007208 */ /* 0x000fe40004800000 */
[----:B------:R-:W-:Y:S02]  /*0f90*/  ISETP.NE.AND P2, PT, R6, RZ, PT ;  /* 0x000000ff0600720c */ /* 0x000fe40003f45270 */
[----:B------:R-:W-:-:S02]  /*0fa0*/  FSEL R0, R11, R0, P0 ;  /* 0x000000000b007208 */ /* 0x000fc40000000000 */
[----:B------:R-:W-:-:S03]  /*0fb0*/  ISETP.GT.AND P0, PT, R6, 0x1d, PT ;  /* 0x0000001d0600780c */ /* 0x000fc60003f04270 */
[----:B------:R-:W0:Y:S06]  /*0fc0*/  SHFL.DOWN PT, R3, R0, 0x2, 0x1f ;  /* 0x08401f0000037f89 */ /* 0x000e2c00000e0000 */
        /* <DEDUP_REMOVED lines=24> */
[----:B-1----:R-:W-:Y:S05]  /*1150*/  @P0 BRA `(.L_x_72) ;  /* 0x0000002400240947 */ /* 0x002fea0003800000 */
        /* <DEDUP_REMOVED lines=21> */
.L_x_71:
[----:B------:R-:W-:Y:S01]  /*12b0*/  LOP3.LUT R2, R5, 0x3e0, RZ, 0xc0, !PT ;  /* 0x000003e005027812 */ /* 0x000fe200078ec0ff */
[----:B------:R-:W0:Y:S03]  /*12c0*/  S2R R6, SR_LANEID ;  /* 0x0000000000067919 */ /* 0x000e260000000000 */
[----:B------:R-:W-:Y:S01]  /*12d0*/  LOP3.LUT R7, RZ, R2, RZ, 0x33, !PT ;  /* 0x00000002ff077212 */ /* 0x000fe200078e33ff */
[----:B------:R-:W-:-:S04]  /*12e0*/  VIADD R3, R2, 0x20 ;  /* 0x0000002002037836 */ /* 0x000fc80000000000 */
[----:B------:R-:W-:Y:S01]  /*12f0*/  IMAD.IADD R7, R0, 0x1, R7 ;  /* 0x0000000100077824 */ /* 0x000fe200078e0207 */
[----:B------:R-:W-:-:S04]  /*1300*/  ISETP.GT.AND P0, PT, R3, R0, PT ;  /* 0x000000000300720c */ /* 0x000fc80003f04270 */
[----:B------:R-:W-:-:S05]  /*1310*/  SEL R7, R7, 0x1f, P0 ;  /* 0x0000001f07077807 */ /* 0x000fca0000000000 */
[----:B------:R-:W1:Y:S01]  /*1320*/  SHFL.DOWN PT, R2, R11, 0x1, R7 ;  /* 0x082000000b027989 */ /* 0x000e6200000e0007 */
[C---:B0-----:R-:W-:Y:S01]  /*1330*/  ISETP.GE.AND P0, PT, R6.reuse, R7, PT ;  /* 0x000000070600720c */ /* 0x041fe20003f06270 */
[C---:B------:R-:W-:Y:S01]  /*1340*/  VIADD R4, R6.reuse, 0x2 ;  /* 0x0000000206047836 */ /* 0x040fe20000000000 */
[----:B------:R-:W-:Y:S02]  /*1350*/  ISETP.NE.AND P2, PT, R6, RZ, PT ;  /* 0x000000ff0600720c */ /* 0x000fe40003f45270 */
[----:B-1----:R-:W-:-:S09]  /*1360*/  FSETP.GEU.AND P1, PT, R11, R2, PT ;  /* 0x000000020b00720b */ /* 0x002fd20003f2e000 */
[----:B------:R-:W-:Y:S02]  /*1370*/  @!P0 FSEL R11, R2, R11, !P1 ;  /* 0x0000000b020b8208 */ /* 0x000fe40004800000 */
[----:B------:R-:W0:Y:S01]  /*1380*/  @!P2 S2R R9, SR_CgaCtaId ;  /* 0x000000000009a919 */ /* 0x000e220000008800 */
[----:B------:R-:W-:Y:S01]  /*1390*/  ISETP.GT.AND P0, PT, R4, R7, PT ;  /* 0x000000070400720c */ /* 0x000fe20003f04270 */
[----:B------:R-:W-:Y:S01]  /*13a0*/  VIADD R4, R6, 0x4 ;  /* 0x0000000406047836 */ /* 0x000fe20000000000 */
[----:B------:R-:W-:Y:S01]  /*13b0*/  @!P2 SHF.R.U32.HI R3, RZ, 0x3, R5 ;  /* 0x00000003ff03a819 */ /* 0x000fe20000011605 */
[----:B------:R-:W1:Y:S03]  /*13c0*/  SHFL.DOWN PT, R2, R11, 0x2, R7 ;  /* 0x084000000b027989 */ /* 0x000e6600000e0007 */
[----:B------:R-:W-:Y:S02]  /*13d0*/  @!P2 LOP3.LUT R3, R3, 0x7c, RZ, 0xc0, !PT ;  /* 0x0000007c0303a812 */ /* 0x000fe400078ec0ff */
[----:B-1----:R-:W-:-:S05]  /*13e0*/  FSETP.GEU.AND P1, PT, R11, R2, PT ;  /* 0x000000020b00720b */ /* 0x002fca0003f2e000 */
[----:B------:R-:W-:Y:S02]  /*13f0*/  @!P0 FSEL R11, R2, R11, !P1 ;  /* 0x0000000b020b8208 */ /* 0x000fe40004800000 */
[----:B------:R-:W-:Y:S01]  /*1400*/  ISETP.GT.AND P0, PT, R4, R7, PT ;  /* 0x000000070400720c */ /* 0x000fe20003f04270 */
[----:B------:R-:W-:Y:S02]  /*1410*/  VIADD R4, R6, 0x8 ;  /* 0x0000000806047836 */ /* 0x000fe40000000000 */
[----:B------:R-:W1:Y:S02]  /*1420*/  SHFL.DOWN PT, R2, R11, 0x4, R7 ;  /* 0x088000000b027989 */ /* 0x000e6400000e0007 */
[----:B-1----:R-:W-:-:S08]  /*1430*/  FSETP.GEU.AND P1, PT, R11, R2, PT ;  /* 0x000000020b00720b */ /* 0x002fd00003f2e000 */
[----:B------:R-:W-:Y:S02]  /*1440*/  @!P0 FSEL R11, R2, R11, !P1 ;  /* 0x0000000b020b8208 */ /* 0x000fe40004800000 */
[----:B------:R-:W-:Y:S01]  /*1450*/  ISETP.GT.AND P0, PT, R4, R7, PT ;  /* 0x000000070400720c */ /* 0x000fe20003f04270 */
[----:B------:R-:W-:Y:S02]  /*1460*/  VIADD R4, R6, 0x10 ;  /* 0x0000001006047836 */ /* 0x000fe40000000000 */
[----:B------:R-:W1:Y:S02]  /*1470*/  SHFL.DOWN PT, R2, R11, 0x8, R7 ;  /* 0x090000000b027989 */ /* 0x000e6400000e0007 */
[----:B-1----:R-:W-:-:S08]  /*1480*/  FSETP.GEU.AND P1, PT, R11, R2, PT ;  /* 0x000000020b00720b */ /* 0x002fd00003f2e000 */
[----:B------:R-:W-:Y:S02]  /*1490*/  @!P0 FSEL R11, R2, R11, !P1 ;  /* 0x0000000b020b8208 */ /* 0x000fe40004800000 */
[----:B------:R-:W-:Y:S02]  /*14a0*/  ISETP.GT.AND P0, PT, R4, R7, PT ;  /* 0x000000070400720c */ /* 0x000fe40003f04270 */
[----:B------:R-:W-:Y:S01]  /*14b0*/  @!P2 MOV R4, 0x400 ;  /* 0x000004000004a802 */ /* 0x000fe20000000f00 */
[----:B------:R-:W1:Y:S03]  /*14c0*/  SHFL.DOWN PT, R2, R11, 0x10, R7 ;  /* 0x0a0000000b027989 */ /* 0x000e6600000e0007 */
[----:B0-----:R-:W-:-:S05]  /*14d0*/  @!P2 LEA R4, R9, R4, 0x18 ;  /* 0x000000040904a211 */ /* 0x001fca00078ec0ff */
[----:B------:R-:W-:Y:S01]  /*14e0*/  @!P2 IMAD.IADD R4, R3, 0x1, R4 ;  /* 0x000000010304a824 */ /* 0x000fe200078e0204 */
[----:B-1----:R-:W-:-:S04]  /*14f0*/  FSETP.GEU.AND P1, PT, R11, R2, PT ;  /* 0x000000020b00720b */ /* 0x002fc80003f2e000 */
[----:B------:R-:W-:Y:S02]  /*1500*/  @!P0 FSEL R11, R2, R11, !P1 ;  /* 0x0000000b020b8208 */ /* 0x000fe40004800000 */
[----:B------:R-:W-:-:S03]  /*1510*/  ISETP.NE.AND P0, PT, R5, RZ, PT ;  /* 0x000000ff0500720c */ /* 0x000fc60003f05270 */
[----:B------:R-:W-:-:S05]  /*1520*/  IMAD.MOV.U32 R9, RZ, RZ, R11 ;  /* 0x000000ffff097224 */ /* 0x000fca00078e000b */
[----:B------:R0:W-:Y:S01]  /*1530*/  @!P2 STS [R4+0x8], R9 ;  /* 0x000008090400a388 */ /* 0x0001e20000000800 */
[----:B------:R-:W-:Y:S06]  /*1540*/  BAR.SYNC.DEFER_BLOCKING 0x0 ;  /* 0x0000000000007b1d */ /* 0x000fec0000010000 */
[----:B------:R-:W-:Y:S05]  /*1550*/  @P0 BRA `(.L_x_72) ;  /* 0x0000002000240947 */ /* 0x000fea0003800000 */
[----:B------:R-:W1:Y:S01]  /*1560*/  S2UR UR5, SR_CgaCtaId ;  /* 0x00000000000579c3 */ /* 0x000e620000008800 */
[----:B------:R-:W-:Y:S01]  /*1570*/  UMOV UR4, 0x400 ;  /* 0x0000040000047882 */ /* 0x000fe20000000000 */
[C---:B------:R-:W-:Y:S02]  /*1580*/  ISETP.GT.AND P1, PT, R0.reuse, 0x20, PT ;  /* 0x000000200000780c */ /* 0x040fe40003f24270 */
[----:B------:R-:W-:Y:S01]  /*1590*/  ISETP.GT.AND P2, PT, R0, 0x40, PT ;  /* 0x000000400000780c */ /* 0x000fe20003f44270 */
[----:B-1----:R-:W-:-:S09]  /*15a0*/  ULEA UR4, UR5, UR4, 0x18 ;  /* 0x0000000405047291 */ /* 0x002fd2000f8ec0ff */
[----:B------:R-:W1:Y:S04]  /*15b0*/  LDS R2, [UR4+0xc] ;  /* 0x00000c04ff027984 */ /* 0x000e680008000800 */
[----:B0-----:R-:W0:Y:S04]  /*15c0*/  LDS.128 R4, [UR4+0x10] ;  /* 0x00001004ff047984 */ /* 0x001e280008000c00 */
[----:B------:R-:W2:Y:S01]  /*15d0*/  LDS.64 R10, [UR4+0x20] ;  /* 0x00002004ff0a7984 */ /* 0x000ea20008000a00 */
[----:B-1----:R-:W-:-:S04]  /*15e0*/  FSETP.GEU.AND P3, PT, R9, R2, PT ;  /* 0x000000020900720b */ /* 0x002fc80003f6e000 */
[----:B------:R-:W-:Y:S02]  /*15f0*/  @P1 FSEL R9, R2, R9, !P3 ;  /* 0x0000000902091208 */ /* 0x000fe40005800000 */
[----:B------:R-:W-:Y:S02]  /*1600*/  ISETP.GT.AND P1, PT, R0, 0x60, PT ;  /* 0x000000600000780c */ /* 0x000fe40003f24270 */
[----:B0-----:R-:W-:-:S04]  /*1610*/  FSETP.GEU.AND P3, PT, R9, R4, PT ;  /* 0x000000040900720b */ /* 0x001fc80003f6e000 */
        /* <DEDUP_REMOVED lines=16> */
.L_x_58:
[----:B------:R-:W0:Y:S01]  /*1720*/  S2R R0, SR_TID.X ;  /* 0x0000000000007919 */ /* 0x000e220000002100 */
[----:B------:R-:W1:Y:S01]  /*1730*/  LDC.64 R4, c[0x0][0x380] ;  /* 0x0000e000ff047b82 */ /* 0x000e620000000a00 */
[----:B0-----:R-:W-:-:S04]  /*1740*/  VIADD R7, R0, UR9 ;  /* 0x0000000900077c36 */ /* 0x001fc80008000000 */
[----:B-1----:R-:W-:-:S05]  /*1750*/  IMAD.WIDE.U32 R4, R7, 0x4, R4 ;  /* 0x0000000407047825 */ /* 0x002fca00078e0004 */
        /* <DEDUP_REMOVED lines=16> */
[----:B--2---:R-:W-:-:S02]  /*1860*/  FSETP.GEU.AND P6, PT, R15, RZ, PT ;  /* 0x000000ff0f00720b */ /* 0x004fc40003fce000 */
[----:B---3--:R-:W-:Y:S02]  /*1870*/  FSETP.GEU.AND P5, PT, R16, RZ, PT ;  /* 0x000000ff1000720b */ /* 0x008fe40003fae000 */
[----:B------:R-:W-:Y:S02]  /*1880*/  FSEL R15, -R15, R15, !P6 ;  /* 0x0000000f0f0f7208 */ /* 0x000fe40007000100 */
[----:B----4-:R-:W-:Y:S02]  /*1890*/  FSETP.GEU.AND P0, PT, R23, RZ, PT ;  /* 0x000000ff1700720b */ /* 0x010fe40003f0e000 */
[----:B-----5:R-:W-:Y:S02]  /*18a0*/  FSETP.GEU.AND P6, PT, R14, RZ, PT ;  /* 0x000000ff0e00720b */ /* 0x020fe40003fce000 */
[----:B------:R-:W-:Y:S02]  /*18b0*/  FSEL R16, -R16, R16, !P5 ;  /* 0x0000001010107208 */ /* 0x000fe40006800100 */
[----:B------:R-:W-:-:S02]  /*18c0*/  FSETP.GEU.AND P4, PT, R17, RZ, PT ;  /* 0x000000ff1100720b */ /* 0x000fc40003f8e000 */
[----:B------:R-:W-:Y:S02]  /*18d0*/  FSETP.GEU.AND P3, PT, R18, RZ, PT ;  /* 0x000000ff1200720b */ /* 0x000fe40003f6e000 */
[----:B------:R-:W-:Y:S02]  /*18e0*/  FSETP.GEU.AND P2, PT, R21, RZ, PT ;  /* 0x000000ff1500720b */ /* 0x000fe40003f4e000 */
[----:B------:R-:W-:Y:S02]  /*18f0*/  FSETP.GEU.AND P1, PT, R22, RZ, PT ;  /* 0x000000ff1600720b */ /* 0x000fe40003f2e000 */
[----:B------:R-:W-:Y:S02]  /*1900*/  FSEL R23, -R23, R23, !P0 ;  /* 0x0000001717177208 */ /* 0x000fe40004000100 */
[----:B------:R-:W-:Y:S02]  /*1910*/  FSEL R24, -R14, R14, !P6 ;  /* 0x0000000e0e187208 */ /* 0x000fe40007000100 */
[----:B0-----:R-:W-:-:S02]  /*1920*/  FSEL R5, -R17, R17, !P4 ;  /* 0x0000001111057208 */ /* 0x001fc40006000100 */
[----:B------:R-:W-:Y:S02]  /*1930*/  FSEL R18, -R18, R18, !P3 ;  /* 0x0000001212127208 */ /* 0x000fe40005800100 */
[----:B------:R-:W-:Y:S02]  /*1940*/  FSEL R21, -R21, R21, !P2 ;  /* 0x0000001515157208 */ /* 0x000fe40005000100 */
[----:B------:R-:W-:Y:S02]  /*1950*/  FSEL R22, -R22, R22, !P1 ;  /* 0x0000001616167208 */ /* 0x000fe40004800100 */
[----:B------:R-:W-:Y:S02]  /*1960*/  FSETP.GEU.AND P0, PT, R15, R16, PT ;  /* 0x000000100f00720b */ /* 0x000fe40003f0e000 */
[----:B------:R-:W-:Y:S02]  /*1970*/  FSETP.GEU.AND P3, PT, R23, R24, PT ;  /* 0x000000181700720b */ /* 0x000fe40003f6e000 */
[----:B------:R-:W-:-:S02]  /*1980*/  FSETP.GEU.AND P1, PT, R5, R18, PT ;  /* 0x000000120500720b */ /* 0x000fc40003f2e000 */
[----:B------:R-:W-:Y:S02]  /*1990*/  FSETP.GEU.AND P2, PT, R21, R22, PT ;  /* 0x000000161500720b */ /* 0x000fe40003f4e000 */
[----:B------:R-:W-:Y:S02]  /*19a0*/  FSETP.GEU.AND P6, PT, R8, RZ, PT ;  /* 0x000000ff0800720b */ /* 0x000fe40003fce000 */
[----:B------:R-:W-:Y:S02]  /*19b0*/  FSEL R4, R16, R15, !P0 ;  /* 0x0000000f10047208 */ /* 0x000fe40004000000 */
[----:B------:R-:W-:Y:S02]  /*19c0*/  FSEL R15, R24, R23, !P3 ;  /* 0x00000017180f7208 */ /* 0x000fe40005800000 */
[----:B------:R-:W-:Y:S02]  /*19d0*/  FSEL R5, R18, R5, !P1 ;  /* 0x0000000512057208 */ /* 0x000fe40004800000 */
[----:B------:R-:W-:-:S02]  /*19e0*/  FSEL R14, R22, R21, !P2 ;  /* 0x00000015160e7208 */ /* 0x000fc40005000000 */
[----:B------:R-:W-:Y:S02]  /*19f0*/  FSETP.GEU.AND P5, PT, R9, RZ, PT ;  /* 0x000000ff0900720b */ /* 0x000fe40003fae000 */
[----:B------:R-:W-:Y:S02]  /*1a00*/  FSETP.GEU.AND P3, PT, R6, RZ, PT ;  /* 0x000000ff0600720b */ /* 0x000fe40003f6e000 */
[----:B------:R-:W-:Y:S02]  /*1a10*/  FSEL R8, -R8, R8, !P6 ;  /* 0x0000000808087208 */ /* 0x000fe40007000100 */
[----:B------:R-:W-:Y:S02]  /*1a20*/  FSETP.GEU.AND P4, PT, R12, RZ, PT ;  /* 0x000000ff0c00720b */ /* 0x000fe40003f8e000 */
[----:B------:R-:W-:Y:S02]  /*1a30*/  FSETP.GEU.AND P2, PT, R11, RZ, PT ;  /* 0x000000ff0b00720b */ /* 0x000fe40003f4e000 */
[----:B------:R-:W-:-:S02]  /*1a40*/  FSETP.GEU.AND P1, PT, R7, RZ, PT ;  /* 0x000000ff0700720b */ /* 0x000fc40003f2e000 */
[----:B------:R-:W-:Y:S02]  /*1a50*/  FSETP.GEU.AND P0, PT, R10, RZ, PT ;  /* 0x000000ff0a00720b */ /* 0x000fe40003f0e000 */
[----:B------:R-:W-:Y:S02]  /*1a60*/  FSETP.GEU.AND P6, PT, R13, RZ, PT ;  /* 0x000000ff0d00720b */ /* 0x000fe40003fce000 */
[----:B------:R-:W-:Y:S02]  /*1a70*/  FSEL R9, -R9, R9, !P5 ;  /* 0x0000000909097208 */ /* 0x000fe40006800100 */
[----:B------:R-:W-:Y:S02]  /*1a80*/  FSEL R17, -R6, R6, !P3 ;  /* 0x0000000606117208 */ /* 0x000fe40005800100 */
[----:B------:R-:W-:Y:S02]  /*1a90*/  FSEL R12, -R12, R12, !P4 ;  /* 0x0000000c0c0c7208 */ /* 0x000fe40006000100 */
[----:B------:R-:W-:-:S02]  /*1aa0*/  FSEL R11, -R11, R11, !P2 ;  /* 0x0000000b0b0b7208 */ /* 0x000fc40005000100 */
[----:B------:R-:W-:Y:S02]  /*1ab0*/  FSEL R6, -R7, R7, !P1 ;  /* 0x0000000707067208 */ /* 0x000fe40004800100 */
[----:B------:R-:W-:Y:S02]  /*1ac0*/  FSEL R10, -R10, R10, !P0 ;  /* 0x0000000a0a0a7208 */ /* 0x000fe40004000100 */
[----:B------:R-:W-:Y:S02]  /*1ad0*/  FSEL R13, -R13, R13, !P6 ;  /* 0x0000000d0d0d7208 */ /* 0x000fe40007000100 */
        /* <DEDUP_REMOVED lines=10> */
[----:B------:R-:W-:Y:S02]  /*1b80*/  FSETP.GEU.AND P2, PT, R8, R17, PT ;  /* 0x000000110800720b */ /* 0x000fe40003f4e000 */
[----:B------:R-:W-:Y:S02]  /*1b90*/  FSETP.GEU.AND P3, PT, R6, R13, PT ;  /* 0x0000000d0600720b */ /* 0x000fe40003f6e000 */
[----:B------:R-:W-:Y:S02]  /*1ba0*/  FSEL R4, R5, R4, !P0 ;  /* 0x0000000405047208 */ /* 0x000fe40004000000 */
[----:B------:R-:W-:Y:S02]  /*1bb0*/  ISETP.GE.U32.AND P0, PT, R20, UR5, PT ;  /* 0x0000000514007c0c */ /* 0x000fe4000bf06070 */
[----:B------:R-:W-:-:S02]  /*1bc0*/  FSEL R15, R15, R14, !P1 ;  /* 0x0000000e0f0f7208 */ /* 0x000fc40004800000 */
[----:B------:R-:W-:Y:S02]  /*1bd0*/  FSEL R8, R17, R8, !P2 ;  /* 0x0000000811087208 */ /* 0x000fe40005000000 */
[----:B------:R-:W-:Y:S02]  /*1be0*/  FSEL R13, R13, R6, !P3 ;  /* 0x000000060d0d7208 */ /* 0x000fe40005800000 */
[----:B------:R-:W-:Y:S02]  /*1bf0*/  ISETP.GE.U32.AND.EX P0, PT, R19, UR4, PT, P0 ;  /* 0x0000000413007c0c */ /* 0x000fe4000bf06100 */
[----:B------:R-:W-:Y:S02]  /*1c00*/  FSETP.GEU.AND P1, PT, R4, R15, PT ;  /* 0x0000000f0400720b */ /* 0x000fe40003f2e000 */
[----:B------:R-:W-:Y:S02]  /*1c10*/  FSETP.GEU.AND P2, PT, R8, R13, PT ;  /* 0x0000000d0800720b */ /* 0x000fe40003f4e000 */
[----:B------:R-:W-:-:S02]  /*1c20*/  FSEL R4, R15, R4, !P1 ;  /* 0x000000040f047208 */ /* 0x000fc40004800000 */
[----:B------:R-:W-:-:S04]  /*1c30*/  FSEL R13, R13, R8, !P2 ;  /* 0x000000080d0d7208 */ /* 0x000fc80005000000 */
[----:B------:R-:W-:-:S04]  /*1c40*/  FSETP.GEU.AND P1, PT, R4, R13, PT ;  /* 0x0000000d0400720b */ /* 0x000fc80003f2e000 */
[----:B------:R-:W-:Y:S01]  /*1c50*/  FSEL R10, R13, R4, !P1 ;  /* 0x000000040d0a7208 */ /* 0x000fe20004800000 */
[----:B------:R-:W-:Y:S08]  /*1c60*/  @!P0 BRA `(.L_x_73) ;  /* 0x0000001400888947 */ /* 0x000ff00003800000 */
[----:B------:R-:W-:Y:S01]  /*1c70*/  UIADD3 UR7, UP0, UPT, UR5, UR9, URZ ;  /* 0x0000000905077290 */ /* 0x000fe2000ff1e0ff */
[----:B------:R-:W-:Y:S01]  /*1c80*/  IADD3 R25, P2, PT, R2, -0x1000, RZ ;  /* 0xfffff00002197810 */ /* 0x000fe20007f5e0ff */
[----:B------:R-:W0:Y:S01]  /*1c90*/  LDCU.64 UR12, c[0x0][0x380] ;  /* 0x00007000ff0c77ac */ /* 0x000e220008000a00 */
[----:B------:R-:W-:Y:S02]  /*1ca0*/  LOP3.LUT R5, RZ, R0, RZ, 0x33, !PT ;  /* 0x00000000ff057212 */ /* 0x000fe400078e33ff */
[----:B------:R-:W-:Y:S01]  /*1cb0*/  IADD3.X R8, PT, PT, R3, -0x1, RZ, P2, !PT ;  /* 0xffffffff03087810 */ /* 0x000fe200017fe4ff */
[----:B------:R-:W-:Y:S01]  /*1cc0*/  UIADD3.X UR8, UPT, UPT, URZ, UR4, URZ, UP0, !UPT ;  /* 0x00000004ff087290 */ /* 0x000fe200087fe4ff */
[----:B------:R-:W-:Y:S01]  /*1cd0*/  ISETP.LT.U32.AND P0, PT, R25, UR7, PT ;  /* 0x0000000719007c0c */ /* 0x000fe2000bf01070 */
[----:B------:R-:W-:Y:S01]  /*1ce0*/  UMOV UR6, UR5 ;  /* 0x0000000500067c82 */ /* 0x000fe20008000000 */
[----:B------:R-:W-:Y:S01]  /*1cf0*/  IADD3 R9, P1, PT, R0, UR7, RZ ;  /* 0x0000000700097c10 */ /* 0x000fe2000ff3e0ff */
[----:B------:R-:W-:Y:S01]  /*1d00*/  UMOV UR4, URZ ;  /* 0x000000ff00047c82 */ /* 0x000fe20008000000 */
[----:B------:R-:W-:Y:S01]  /*1d10*/  IADD3 R5, PT, PT, R2, -UR5, R5 ;  /* 0x8000000502057c10 */ /* 0x000fe2000fffe005 */
[----:B------:R-:W-:Y:S01]  /*1d20*/  IMAD.U32 R7, RZ, RZ, UR8 ;  /* 0x00000008ff077e24 */ /* 0x000fe2000f8e00ff */
[----:B------:R-:W-:Y:S01]  /*1d30*/  UMOV UR10, UR8 ;  /* 0x00000008000a7c82 */ /* 0x000fe20008000000 */
[----:B------:R-:W-:-:S03]  /*1d40*/  IMAD.X R4, RZ, RZ, UR8, P1 ;  /* 0x00000008ff047e24 */ /* 0x000fc600088e06ff */
[----:B------:R-:W-:Y:S01]  /*1d50*/  ISETP.GT.U32.AND.EX P0, PT, R7, R8, PT, P0 ;  /* 0x000000080700720c */ /* 0x000fe20003f04100 */
[----:B------:R-:W-:Y:S01]  /*1d60*/  VIADD R7, R5, -UR9 ;  /* 0x8000000905077c36 */ /* 0x000fe20008000000 */
[----:B------:R-:W-:Y:S01]  /*1d70*/  UMOV UR9, UR7 ;  /* 0x0000000700097c82 */ /* 0x000fe20008000000 */
[----:B0-----:R-:W-:-:S04]  /*1d80*/  LEA R6, P2, R9, UR12, 0x2 ;  /* 0x0000000c09067c11 */ /* 0x001fc8000f8410ff */
[----:B------:R-:W-:Y:S02]  /*1d90*/  IADD3 R6, P1, PT, R6, 0x2000, RZ ;  /* 0x0000200006067810 */ /* 0x000fe40007f3e0ff */
[----:B------:R-:W-:-:S05]  /*1da0*/  LEA.HI.X R9, R9, UR13, R4, 0x2, P2 ;  /* 0x0000000d09097c11 */ /* 0x000fca00090f1404 */
[----:B------:R-:W-:Y:S01]  /*1db0*/  IMAD.X R9, RZ, RZ, R9, P1 ;  /* 0x000000ffff097224 */ /* 0x000fe200008e0609 */
[----:B------:R-:W-:Y:S06]  /*1dc0*/  @P0 BRA `(.L_x_74) ;  /* 0x0000000400c80947 */ /* 0x000fec0003800000 */
[----:B------:R-:W0:Y:S01]  /*1dd0*/  LDC.64 R2, c[0x0][0x3b8] ;  /* 0x0000ee00ff027b82 */ /* 0x000e220000000a00 */
[----:B------:R-:W1:Y:S01]  /*1de0*/  LDCU UR11, c[0x0][0x3c0] ;  /* 0x00007800ff0b77ac */ /* 0x000e620008000800 */
[----:B------:R-:W2:Y:S01]  /*1df0*/  LDCU.64 UR12, c[0x0][0x380] ;  /* 0x00007000ff0c77ac */ /* 0x000ea20008000a00 */
[----:B------:R-:W-:Y:S01]  /*1e00*/  NOP ;  /* 0x0000000000007918 */ /* 0x000fe20000000000 */
.L_x_75:
[----:B------:R-:W-:-:S05]  /*1e10*/  IADD3 R5, P0, PT, R0, UR7, RZ ;  /* 0x0000000700057c10 */ /* 0x000fca000ff1e0ff */
[----:B------:R-:W-:Y:S01]  /*1e20*/  IMAD.X R12, RZ, RZ, UR8, P0 ;  /* 0x00000008ff0c7e24 */ /* 0x000fe200080e06ff */
[----:B--2---:R-:W-:-:S04]  /*1e30*/  LEA R4, P0, R5, UR12, 0x2 ;  /* 0x0000000c05047c11 */ /* 0x004fc8000f8010ff */
        /* <DEDUP_REMOVED lines=17> */
[----:B-1----:R-:W-:-:S04]  /*1f50*/  USHF.L.U32 UR14, UR11, 0xc, URZ ;  /* 0x0000000c0b0e7899 */ /* 0x002fc800080006ff */
[----:B------:R-:W-:Y:S02]  /*1f60*/  USHF.R.S32.HI UR15, URZ, 0x1f, UR14 ;  /* 0x0000001fff0f7899 */ /* 0x000fe4000801140e */
[----:B------:R-:W-:-:S04]  /*1f70*/  UIADD3 UR5, UP0, UPT, UR14, UR9, URZ ;  /* 0x000000090e057290 */ /* 0x000fc8000ff1e0ff */
[----:B------:R-:W-:Y:S01]  /*1f80*/  UIADD3.X UR6, UPT, UPT, UR15, UR10, URZ, UP0, !UPT ;  /* 0x0000000a0f067290 */ /* 0x000fe200087fe4ff */
[----:B--2---:R-:W-:-:S04]  /*1f90*/  FSETP.GEU.AND P0, PT, R26, RZ, PT ;  /* 0x000000ff1a00720b */ /* 0x004fc80003f0e000 */
[----:B------:R-:W-:-:S04]  /*1fa0*/  FSEL R27, -R26, R26, !P0 ;  /* 0x0000001a1a1b7208 */ /* 0x000fc80004000100 */
[----:B------:R-:W-:Y:S02]  /*1fb0*/  FSETP.GEU.AND P0, PT, R10, R27, PT ;  /* 0x0000001b0a00720b */ /* 0x000fe40003f0e000 */
[----:B---3--:R-:W-:Y:S02]  /*1fc0*/  FSETP.GEU.AND P2, PT, R23, RZ, PT ;  /* 0x000000ff1700720b */ /* 0x008fe40003f4e000 */
[----:B------:R-:W-:Y:S02]  /*1fd0*/  FSEL R10, R27, R10, !P0 ;  /* 0x0000000a1b0a7208 */ /* 0x000fe40004000000 */
[----:B----4-:R-:W-:Y:S02]  /*1fe0*/  FSETP.GEU.AND P3, PT, R21, RZ, PT ;  /* 0x000000ff1500720b */ /* 0x010fe40003f6e000 */
[----:B-----5:R-:W-:Y:S02]  /*1ff0*/  FSETP.GEU.AND P0, PT, R28, RZ, PT ;  /* 0x000000ff1c00720b */ /* 0x020fe40003f0e000 */
[----:B------:R-:W-:-:S02]  /*2000*/  FSETP.GEU.AND P1, PT, R24, RZ, PT ;  /* 0x000000ff1800720b */ /* 0x000fc40003f2e000 */
[----:B------:R-:W-:Y:S02]  /*2010*/  FSETP.GEU.AND P4, PT, R22, RZ, PT ;  /* 0x000000ff1600720b */ /* 0x000fe40003f8e000 */
[----:B------:R-:W-:Y:S02]  /*2020*/  FSETP.GEU.AND P5, PT, R20, RZ, PT ;  /* 0x000000ff1400720b */ /* 0x000fe40003fae000 */
[----:B0-----:R-:W-:Y:S02]  /*2030*/  FSEL R4, -R23, R23, !P2 ;  /* 0x0000001717047208 */ /* 0x001fe40005000100 */
[----:B------:R-:W-:Y:S02]  /*2040*/  FSEL R21, -R21, R21, !P3 ;  /* 0x0000001515157208 */ /* 0x000fe40005800100 */
[----:B------:R-:W-:Y:S02]  /*2050*/  FSEL R5, -R28, R28, !P0 ;  /* 0x0000001c1c057208 */ /* 0x000fe40004000100 */
[----:B------:R-:W-:-:S02]  /*2060*/  FSEL R24, -R24, R24, !P1 ;  /* 0x0000001818187208 */ /* 0x000fc40004800100 */
[----:B------:R-:W-:Y:S02]  /*2070*/  FSEL R22, -R22, R22, !P4 ;  /* 0x0000001616167208 */ /* 0x000fe40006000100 */
[----:B------:R-:W-:Y:S02]  /*2080*/  FSEL R23, -R20, R20, !P5 ;  /* 0x0000001414177208 */ /* 0x000fe40006800100 */
[----:B------:R-:W-:Y:S02]  /*2090*/  FSETP.GEU.AND P1, PT, R4, R21, PT ;  /* 0x000000150400720b */ /* 0x000fe40003f2e000 */
[----:B------:R-:W-:Y:S02]  /*20a0*/  FSETP.GEU.AND P0, PT, R5, R24, PT ;  /* 0x000000180500720b */ /* 0x000fe40003f0e000 */
[----:B------:R-:W-:Y:S02]  /*20b0*/  FSETP.GEU.AND P2, PT, R22, R23, PT ;  /* 0x000000171600720b */ /* 0x000fe40003f4e000 */
[----:B------:R-:W-:-:S02]  /*20c0*/  FSETP.GEU.AND P6, PT, R11, RZ, PT ;  /* 0x000000ff0b00720b */ /* 0x000fc40003fce000 */
[----:B------:R-:W-:Y:S02]  /*20d0*/  FSEL R4, R21, R4, !P1 ;  /* 0x0000000415047208 */ /* 0x000fe40004800000 */
[----:B------:R-:W-:Y:S02]  /*20e0*/  FSEL R5, R24, R5, !P0 ;  /* 0x0000000518057208 */ /* 0x000fe40004000000 */
[----:B------:R-:W-:Y:S02]  /*20f0*/  FSEL R21, R23, R22, !P2 ;  /* 0x0000001617157208 */ /* 0x000fe40005000000 */
[----:B------:R-:W-:Y:S02]  /*2100*/  FSEL R11, -R11, R11, !P6 ;  /* 0x0000000b0b0b7208 */ /* 0x000fe40007000100 */
[----:B------:R-:W-:Y:S02]  /*2110*/  FSETP.GEU.AND P5, PT, R12, RZ, PT ;  /* 0x000000ff0c00720b */ /* 0x000fe40003fae000 */
[----:B------:R-:W-:-:S02]  /*2120*/  FSETP.GEU.AND P4, PT, R13, RZ, PT ;  /* 0x000000ff0d00720b */ /* 0x000fc40003f8e000 */
[----:B------:R-:W-:Y:S02]  /*2130*/  FSETP.GEU.AND P3, PT, R14, RZ, PT ;  /* 0x000000ff0e00720b */ /* 0x000fe40003f6e000 */
[----:B------:R-:W-:Y:S02]  /*2140*/  FSETP.GEU.AND P2, PT, R15, RZ, PT ;  /* 0x000000ff0f00720b */ /* 0x000fe40003f4e000 */
[----:B------:R-:W-:Y:S02]  /*2150*/  FSETP.GEU.AND P1, PT, R16, RZ, PT ;  /* 0x000000ff1000720b */ /* 0x000fe40003f2e000 */
[----:B------:R-:W-:Y:S02]  /*2160*/  FSETP.GEU.AND P0, PT, R17, RZ, PT ;  /* 0x000000ff1100720b */ /* 0x000fe40003f0e000 */
[----:B------:R-:W-:Y:S02]  /*2170*/  FSETP.GEU.AND P6, PT, R18, RZ, PT ;  /* 0x000000ff1200720b */ /* 0x000fe40003fce000 */
[----:B------:R-:W-:-:S02]  /*2180*/  FSEL R12, -R12, R12, !P5 ;  /* 0x0000000c0c0c7208 */ /* 0x000fc40006800100 */
[----:B------:R-:W-:Y:S02]  /*2190*/  FSEL R13, -R13, R13, !P4 ;  /* 0x0000000d0d0d7208 */ /* 0x000fe40006000100 */
[----:B------:R-:W-:Y:S02]  /*21a0*/  FSEL R14, -R14, R14, !P3 ;  /* 0x0000000e0e0e7208 */ /* 0x000fe40005800100 */
[----:B------:R-:W-:Y:S02]  /*21b0*/  FSEL R15, -R15, R15, !P2 ;  /* 0x0000000f0f0f7208 */ /* 0x000fe40005000100 */
[----:B------:R-:W-:Y:S02]  /*21c0*/  FSEL R16, -R16, R16, !P1 ;  /* 0x0000001010107208 */ /* 0x000fe40004800100 */
[----:B------:R-:W-:Y:S02]  /*21d0*/  FSEL R17, -R17, R17, !P0 ;  /* 0x0000001111117208 */ /* 0x000fe40004000100 */
[----:B------:R-:W-:-:S02]  /*21e0*/  FSEL R18, -R18, R18, !P6 ;  /* 0x0000001212127208 */ /* 0x000fc40007000100 */
[----:B------:R-:W-:Y:S02]  /*21f0*/  FSETP.GEU.AND P0, PT, R11, R12, PT ;  /* 0x0000000c0b00720b */ /* 0x000fe40003f0e000 */
[----:B------:R-:W-:Y:S02]  /*2200*/  FSETP.GEU.AND P1, PT, R13, R14, PT ;  /* 0x0000000e0d00720b */ /* 0x000fe40003f2e000 */
[----:B------:R-:W-:Y:S02]  /*2210*/  FSETP.GEU.AND P2, PT, R15, R16, PT ;  /* 0x000000100f00720b */ /* 0x000fe40003f4e000 */
[----:B------:R-:W-:Y:S02]  /*2220*/  FSETP.GEU.AND P3, PT, R17, R18, PT ;  /* 0x000000121100720b */ /* 0x000fe40003f6e000 */
[----:B------:R-:W-:Y:S02]  /*2230*/  FSEL R11, R12, R11, !P0 ;  /* 0x0000000b0c0b7208 */ /* 0x000fe40004000000 */
[----:B------:R-:W-:-:S02]  /*2240*/  FSEL R14, R14, R13, !P1 ;  /* 0x0000000d0e0e7208 */ /* 0x000fc40004800000 */
[----:B------:R-:W-:Y:S02]  /*2250*/  FSEL R15, R16, R15, !P2 ;  /* 0x0000000f100f7208 */ /* 0x000fe40005000000 */
[----:B------:R-:W-:Y:S02]  /*2260*/  FSEL R18, R18, R17, !P3 ;  /* 0x0000001112127208 */ /* 0x000fe40005800000 */
[----:B------:R-:W-:Y:S02]  /*2270*/  FSETP.GEU.AND P0, PT, R10, R5, PT ;  /* 0x000000050a00720b */ /* 0x000fe40003f0e000 */
[----:B------:R-:W-:Y:S02]  /*2280*/  FSETP.GEU.AND P1, PT, R4, R21, PT ;  /* 0x000000150400720b */ /* 0x000fe40003f2e000 */
[----:B------:R-:W-:Y:S02]  /*2290*/  FSETP.GEU.AND P2, PT, R11, R14, PT ;  /* 0x0000000e0b00720b */ /* 0x000fe40003f4e000 */
[----:B------:R-:W-:-:S02]  /*22a0*/  FSETP.GEU.AND P3, PT, R15, R18, PT ;  /* 0x000000120f00720b */ /* 0x000fc40003f6e000 */
[----:B------:R-:W-:Y:S02]  /*22b0*/  FSEL R5, R5, R10, !P0 ;  /* 0x0000000a05057208 */ /* 0x000fe40004000000 */
[----:B------:R-:W-:Y:S02]  /*22c0*/  FSEL R4, R21, R4, !P1 ;  /* 0x0000000415047208 */ /* 0x000fe40004800000 */
[----:B------:R-:W-:Y:S02]  /*22d0*/  FSEL R11, R14, R11, !P2 ;  /* 0x0000000b0e0b7208 */ /* 0x000fe40005000000 */
[----:B------:R-:W-:Y:S02]  /*22e0*/  FSEL R18, R18, R15, !P3 ;  /* 0x0000000f12127208 */ /* 0x000fe40005800000 */
[----:B------:R-:W-:Y:S02]  /*22f0*/  FSETP.GEU.AND P0, PT, R5, R4, PT ;  /* 0x000000040500720b */ /* 0x000fe40003f0e000 */
[----:B------:R-:W-:-:S02]  /*2300*/  FSETP.GEU.AND P1, PT, R11, R18, PT ;  /* 0x000000120b00720b */ /* 0x000fc40003f2e000 */
[----:B------:R-:W-:Y:S02]  /*2310*/  FSEL R4, R4, R5, !P0 ;  /* 0x0000000504047208 */ /* 0x000fe40004000000 */
[----:B------:R-:W-:Y:S02]  /*2320*/  FSEL R11, R18, R11, !P1 ;  /* 0x0000000b120b7208 */ /* 0x000fe40004800000 */
[----:B------:R-:W-:Y:S02]  /*2330*/  IADD3 R5, P3, PT, R2, -UR7, RZ ;  /* 0x8000000702057c10 */ /* 0x000fe4000ff7e0ff */
[----:B------:R-:W-:Y:S02]  /*2340*/  FSETP.GEU.AND P2, PT, R4, R11, PT ;  /* 0x0000000b0400720b */ /* 0x000fe40003f4e000 */
[----:B------:R-:W-:Y:S02]  /*2350*/  ISETP.GE.U32.AND P0, PT, R5, UR14, PT ;  /* 0x0000000e05007c0c */ /* 0x000fe4000bf06070 */
[----:B------:R-:W-:-:S02]  /*2360*/  FSEL R11, R11, R4, !P2 ;  /* 0x000000040b0b7208 */ /* 0x000fc40005000000 */
[----:B------:R-:W-:-:S04]  /*2370*/  IADD3.X R4, PT, PT, R3, ~UR8, RZ, P3, !PT ;  /* 0x8000000803047c10 */ /* 0x000fc80009ffe4ff */
[----:B------:R-:W-:Y:S02]  /*2380*/  ISETP.GE.U32.AND.EX P0, PT, R4, UR15, PT, P0 ;  /* 0x0000000f04007c0c */ /* 0x000fe4000bf06100 */
[----:B------:R-:W-:-:S04]  /*2390*/  FSETP.GEU.AND P1, PT, R19, RZ, PT ;  /* 0x000000ff1300720b */ /* 0x000fc80003f2e000 */
[----:B------:R-:W-:-:S04]  /*23a0*/  FSEL R10, -R19, R19, !P1 ;  /* 0x00000013130a7208 */ /* 0x000fc80004800100 */
[----:B------:R-:W-:-:S04]  /*23b0*/  FSETP.GEU.AND P1, PT, R11, R10, PT ;  /* 0x0000000a0b00720b */ /* 0x000fc80003f2e000 */
[----:B------:R-:W-:Y:S01]  /*23c0*/  FSEL R10, R10, R11, !P1 ;  /* 0x0000000b0a0a7208 */ /* 0x000fe20004800000 */
[----:B------:R-:W-:Y:S08]  /*23d0*/  @!P0 BRA `(.L_x_73) ;  /* 0x0000000c00ac8947 */ /* 0x000ff00003800000 */
[----:B------:R-:W-:Y:S02]  /*23e0*/  UIADD3 UR7, UP0, UPT, UR14, UR7, URZ ;  /* 0x000000070e077290 */ /* 0x000fe4000ff1e0ff */
[----:B------:R-:W-:Y:S01]  /*23f0*/  IMAD.U32 R11, RZ, RZ, UR14 ;  /* 0x0000000eff0b7e24 */ /* 0x000fe2000f8e00ff */
[----:B------:R-:W-:Y:S01]  /*2400*/  UIADD3 UR4, UPT, UPT, UR4, 0x1, URZ ;  /* 0x0000000104047890 */ /* 0x000fe2000fffe0ff */
[----:B------:R-:W-:Y:S01]  /*2410*/  IMAD.MOV.U32 R4, RZ, RZ, R6 ;  /* 0x000000ffff047224 */ /* 0x000fe200078e0006 */
[----:B------:R-:W-:Y:S01]  /*2420*/  UIADD3.X UR8, UPT, UPT, UR15, UR8, URZ, UP0, !UPT ;  /* 0x000000080f087290 */ /* 0x000fe200087fe4ff */
[----:B------:R-:W-:Y:S01]  /*2430*/  IMAD.MOV.U32 R5, RZ, RZ, R9 ;  /* 0x000000ffff057224 */ /* 0x000fe200078e0009 */
[----:B------:R-:W-:Y:S01]  /*2440*/  ISETP.LT.U32.AND P0, PT, R25, UR7, PT ;  /* 0x0000000719007c0c */ /* 0x000fe2000bf01070 */
[----:B------:R-:W-:Y:S01]  /*2450*/  VIADD R7, R7, -UR14 ;  /* 0x8000000e07077c36 */ /* 0x000fe20008000000 */
[----:B------:R-:W-:Y:S01]  /*2460*/  UMOV UR9, UR5 ;  /* 0x0000000500097c82 */ /* 0x000fe20008000000 */
[----:B------:R-:W-:Y:S01]  /*2470*/  IMAD.WIDE R4, R11, 0x4, R4 ;  /* 0x000000040b047825 */ /* 0x000fe200078e0204 */
[----:B------:R-:W-:-:S03]  /*2480*/  UMOV UR10, UR6 ;  /* 0x00000006000a7c82 */ /* 0x000fc60008000000 */
[----:B------:R-:W-:Y:S02]  /*2490*/  IMAD.U32 R13, RZ, RZ, UR8 ;  /* 0x00000008ff0d7e24 */ /* 0x000fe4000f8e00ff */
[----:B------:R-:W-:Y:S02]  /*24a0*/  IMAD.MOV.U32 R6, RZ, RZ, R4 ;  /* 0x000000ffff067224 */ /* 0x000fe400078e0004 */
[----:B------:R-:W-:Y:S01]  /*24b0*/  IMAD.MOV.U32 R9, RZ, RZ, R5 ;  /* 0x000000ffff097224 */ /* 0x000fe200078e0005 */
[----:B------:R-:W-:-:S13]  /*24c0*/  ISETP.GT.U32.AND.EX P0, PT, R13, R8, PT, P0 ;  /* 0x000000080d00720c */ /* 0x000fda0003f04100 */
[----:B------:R-:W-:Y:S05]  /*24d0*/  @!P0 BRA `(.L_x_75) ;  /* 0xfffffff8004c8947 */ /* 0x000fea000383ffff */
[----:B------:R-:W-:-:S05]  /*24e0*/  UMOV UR6, UR14 ;  /* 0x0000000e00067c82 */ /* 0x000fca0008000000 */
.L_x_74:
[C---:B------:R-:W-:Y:S01]  /*24f0*/  VIADD R5, R2.reuse, -UR7 ;  /* 0x8000000702057c36 */ /* 0x040fe20008000000 */
[----:B------:R-:W-:Y:S01]  /*2500*/  ISETP.LE.U32.AND P1, PT, R2, UR7, PT ;  /* 0x0000000702007c0c */ /* 0x000fe2000bf23070 */
[----:B------:R-:W-:Y:S01]  /*2510*/  IMAD.U32 R4, RZ, RZ, UR8 ;  /* 0x00000008ff047e24 */ /* 0x000fe2000f8e00ff */
[----:B------:R-:W-:Y:S02]  /*2520*/  BSSY.RECONVERGENT B1, `(.L_x_73) ;  /* 0x00000d6000017945 */ /* 0x000fe40003800200 */
[----:B------:R-:W-:-:S04]  /*2530*/  ISETP.GE.AND P0, PT, R0, R5, PT ;  /* 0x000000050000720c */ /* 0x000fc80003f06270 */
[----:B------:R-:W-:-:S13]  /*2540*/  ISETP.GE.U32.OR.EX P0, PT, R4, R3, P0, P1 ;  /* 0x000000030400720c */ /* 0x000fda0000706510 */
[----:B------:R-:W-:Y:S05]  /*2550*/  @P0 BRA `(.L_x_76) ;  /* 0x0000000c00480947 */ /* 0x000fea0003800000 */
[----:B------:R-:W-:Y:S01]  /*2560*/  USHF.L.U32 UR5, UR18, 0xc, URZ ;  /* 0x0000000c12057899 */ /* 0x000fe200080006ff */
[----:B------:R-:W-:Y:S01]  /*2570*/  LOP3.LUT R3, RZ, R0, RZ, 0x33, !PT ;  /* 0x00000000ff037212 */ /* 0x000fe200078e33ff */
[----:B------:R-:W-:Y:S01]  /*2580*/  UIMAD UR14, UR4, UR11, URZ ;  /* 0x0000000b040e72a4 */ /* 0x000fe2000f8e02ff */
[----:B------:R-:W-:Y:S01]  /*2590*/  BSSY.RECONVERGENT B2, `(.L_x_77) ;  /* 0x0000066000027945 */ /* 0x000fe20003800200 */
[----:B------:R-:W-:-:S04]  /*25a0*/  UIADD3 UR5, UPT, UPT, UR5, UR6, URZ ;  /* 0x0000000605057290 */ /* 0x000fc8000fffe0ff */
[----:B------:R-:W-:Y:S02]  /*25b0*/  IMAD.U32 R5, RZ, RZ, UR14 ;  /* 0x0000000eff057e24 */ /* 0x000fe4000f8e00ff */
[----:B------:R-:W-:-:S05]  /*25c0*/  IADD3 R2, PT, PT, R2, -UR5, R3 ;  /* 0x8000000502027c10 */ /* 0x000fca000fffe003 */
[----:B------:R-:W-:-:S05]  /*25d0*/  IMAD R2, R5, -0x1000, R2 ;  /* 0xfffff00005027824 */ /* 0x000fca00078e0202 */
[C---:B------:R-:W-:Y:S02]  /*25e0*/  ISETP.GE.U32.AND P1, PT, R2.reuse, 0xf00, PT ;  /* 0x00000f000200780c */ /* 0x040fe40003f26070 */
[----:B------:R-:W-:Y:S01]  /*25f0*/  LEA.HI R22, R2, 0x1, RZ, 0x18 ;  /* 0x0000000102167811 */ /* 0x000fe200078fc0ff */
[----:B------:R-:W-:-:S03]  /*2600*/  IMAD.MOV.U32 R2, RZ, RZ, R0 ;  /* 0x000000ffff027224 */ /* 0x000fc600078e0000 */
[----:B------:R-:W-:-:S04]  /*2610*/  LOP3.LUT R23, R22, 0xf, RZ, 0xc0, !PT ;  /* 0x0000000f16177812 */ /* 0x000fc800078ec0ff */
[----:B------:R-:W-:-:S03]  /*2620*/  ISETP.NE.AND P0, PT, R23, RZ, PT ;  /* 0x000000ff1700720c */ /* 0x000fc60003f05270 */
[----:B------:R-:W-:Y:S10]  /*2630*/  @!P1 BRA `(.L_x_78) ;  /* 0x00000004006c9947 */ /* 0x000ff40003800000 */
[----:B------:R-:W-:-:S04]  /*2640*/  LEA.HI R2, R7, 0x1, RZ, 0x18 ;  /* 0x0000000107027811 */ /* 0x000fc800078fc0ff */
[----:B------:R-:W-:Y:S01]  /*2650*/  LOP3.LUT R3, R2, 0x1fffff0, RZ, 0xc0, !PT ;  /* 0x01fffff002037812 */ /* 0x000fe200078ec0ff */
[----:B------:R-:W-:-:S04]  /*2660*/  IMAD.MOV.U32 R2, RZ, RZ, R0 ;  /* 0x000000ffff027224 */ /* 0x000fc800078e0000 */
[----:B------:R-:W-:-:S07]  /*2670*/  IMAD.MOV R3, RZ, RZ, -R3 ;  /* 0x000000ffff037224 */ /* 0x000fce00078e0a03 */
.L_x_79:
[----:B------:R-:W-:-:S05]  /*2680*/  IMAD.MOV.U32 R8, RZ, RZ, R6 ;  /* 0x000000ffff087224 */ /* 0x000fca00078e0006 */
        /* <DEDUP_REMOVED lines=15> */
[----:B------:R-:W5:Y:S01]  /*2780*/  LDG.E R4, desc[UR16][R8.64+0x1c00] ;  /* 0x001c001008047981 */ /* 0x000f62000c1e1900 */
[----:B------:R-:W-:-:S02]  /*2790*/  VIADD R3, R3, 0x10 ;  /* 0x0000001003037836 */ /* 0x000fc40000000000 */
        /* <DEDUP_REMOVED lines=54> */
[C---:B------:R-:W-:Y:S02]  /*2b00*/  FSETP.GEU.AND P2, PT, R6.reuse, RZ, PT ;  /* 0x000000ff0600720b */ /* 0x040fe40003f4e000 */
[----:B------:R-:W-:Y:S02]  /*2b10*/  FSEL R10, R11, R10, !P1 ;  /* 0x0000000a0b0a7208 */ /* 0x000fe40004800000 */
[----:B------:R-:W-:-:S02]  /*2b20*/  FSEL R6, -R6, R6, !P2 ;  /* 0x0000000606067208 */ /* 0x000fc40005000100 */
[----:B------:R-:W-:Y:S02]  /*2b30*/  FSETP.GEU.AND P1, PT, R10, R5, PT ;  /* 0x000000050a00720b */ /* 0x000fe40003f2e000 */
[C---:B------:R-:W-:Y:S02]  /*2b40*/  FSETP.GEU.AND P2, PT, R4.reuse, RZ, PT ;  /* 0x000000ff0400720b */ /* 0x040fe40003f4e000 */
[----:B------:R-:W-:Y:S02]  /*2b50*/  FSEL R5, R5, R10, !P1 ;  /* 0x0000000a05057208 */ /* 0x000fe40004800000 */
[----:B------:R-:W-:Y:S02]  /*2b60*/  FSEL R4, -R4, R4, !P2 ;  /* 0x0000000404047208 */ /* 0x000fe40005000100 */
[----:B------:R-:W-:Y:S02]  /*2b70*/  ISETP.NE.AND P2, PT, R3, RZ, PT ;  /* 0x000000ff0300720c */ /* 0x000fe40003f45270 */
[----:B------:R-:W-:-:S04]  /*2b80*/  FSETP.GEU.AND P1, PT, R5, R6, PT ;  /* 0x000000060500720b */ /* 0x000fc80003f2e000 */
[----:B------:R-:W-:Y:S02]  /*2b90*/  FSEL R5, R6, R5, !P1 ;  /* 0x0000000506057208 */ /* 0x000fe40004800000 */
[----:B------:R-:W-:Y:S02]  /*2ba0*/  IADD3 R6, P3, PT, R8, 0x4000, RZ ;  /* 0x0000400008067810 */ /* 0x000fe40007f7e0ff */
[----:B------:R-:W-:-:S03]  /*2bb0*/  FSETP.GEU.AND P1, PT, R5, R4, PT ;  /* 0x000000040500720b */ /* 0x000fc60003f2e000 */
[----:B------:R-:W-:Y:S01]  /*2bc0*/  IMAD.X R9, RZ, RZ, R9, P3 ;  /* 0x000000ffff097224 */ /* 0x000fe200018e0609 */
[----:B------:R-:W-:Y:S01]  /*2bd0*/  FSEL R10, R4, R5, !P1 ;  /* 0x00000005040a7208 */ /* 0x000fe20004800000 */
[----:B------:R-:W-:Y:S08]  /*2be0*/  @P2 BRA `(.L_x_79) ;  /* 0xfffffff800a42947 */ /* 0x000ff0000383ffff */
.L_x_78:
[----:B------:R-:W-:Y:S05]  /*2bf0*/  BSYNC.RECONVERGENT B2 ;  /* 0x0000000000027941 */ /* 0x000fea0003800200 */
.L_x_77:
[----:B------:R-:W-:Y:S05]  /*2c00*/  @!P0 BRA `(.L_x_76) ;  /* 0x00000004009c8947 */ /* 0x000fea0003800000 */
[----:B------:R-:W-:Y:S01]  /*2c10*/  ISETP.GE.U32.AND P1, PT, R23, 0x8, PT ;  /* 0x000000081700780c */ /* 0x000fe20003f26070 */
[----:B------:R-:W-:Y:S01]  /*2c20*/  BSSY.RECONVERGENT B2, `(.L_x_80) ;  /* 0x0000031000027945 */ /* 0x000fe20003800200 */
[----:B------:R-:W-:-:S04]  /*2c30*/  LOP3.LUT R14, R22, 0x7, RZ, 0xc0, !PT ;  /* 0x00000007160e7812 */ /* 0x000fc800078ec0ff */
[----:B------:R-:W-:-:S07]  /*2c40*/  ISETP.NE.AND P0, PT, R14, RZ, PT ;  /* 0x000000ff0e00720c */ /* 0x000fce0003f05270 */
[----:B------:R-:W-:Y:S06]  /*2c50*/  @!P1 BRA `(.L_x_81) ;  /* 0x0000000000b49947 */ /* 0x000fec0003800000 */
[----:B------:R-:W-:-:S05]  /*2c60*/  IADD3 R3, P1, PT, R2, UR7, RZ ;  /* 0x0000000702037c10 */ /* 0x000fca000ff3e0ff */
[----:B------:R-:W-:Y:S01]  /*2c70*/  IMAD.X R6, RZ, RZ, UR8, P1 ;  /* 0x00000008ff067e24 */ /* 0x000fe200088e06ff */
[----:B------:R-:W-:-:S04]  /*2c80*/  LEA R4, P1, R3, UR12, 0x2 ;  /* 0x0000000c03047c11 */ /* 0x000fc8000f8210ff */
        /* <DEDUP_REMOVED lines=13> */
[----:B------:R-:W-:Y:S02]  /*2d60*/  FSETP.GEU.AND P1, PT, R10, R3, PT ;  /* 0x000000030a00720b */ /* 0x000fe40003f2e000 */
[----:B------:R-:W-:Y:S02]  /*2d70*/  FSEL R6, -R6, R6, !P2 ;  /* 0x0000000606067208 */ /* 0x000fe40005000100 */
[----:B------:R-:W-:Y:S02]  /*2d80*/  FSEL R3, R3, R10, !P1 ;  /* 0x0000000a03037208 */ /* 0x000fe40004800000 */
[----:B----4-:R-:W-:-:S02]  /*2d90*/  FSETP.GEU.AND P2, PT, R8, RZ, PT ;  /* 0x000000ff0800720b */ /* 0x010fc40003f4e000 */
[----:B------:R-:W-:Y:S02]  /*2da0*/  FSETP.GEU.AND P1, PT, R3, R6, PT ;  /* 0x000000060300720b */ /* 0x000fe40003f2e000 */
[----:B------:R-:W-:Y:S02]  /*2db0*/  FSEL R8, -R8, R8, !P2 ;  /* 0x0000000808087208 */ /* 0x000fe40005000100 */
[----:B------:R-:W-:Y:S02]  /*2dc0*/  FSEL R3, R6, R3, !P1 ;  /* 0x0000000306037208 */ /* 0x000fe40004800000 */
[----:B-----5:R-:W-:Y:S02]  /*2dd0*/  FSETP.GEU.AND P2, PT, R9, RZ, PT ;  /* 0x000000ff0900720b */ /* 0x020fe40003f4e000 */
[----:B------:R-:W-:Y:S02]  /*2de0*/  FSETP.GEU.AND P1, PT, R3, R8, PT ;  /* 0x000000080300720b */ /* 0x000fe40003f2e000 */
[----:B0-----:R-:W-:-:S02]  /*2df0*/  FSEL R4, -R9, R9, !P2 ;  /* 0x0000000909047208 */ /* 0x001fc40005000100 */
        /* <DEDUP_REMOVED lines=10> */
[----:B------:R-:W-:Y:S02]  /*2ea0*/  FSETP.GEU.AND P1, PT, R3, R12, PT ;  /* 0x0000000c0300720b */ /* 0x000fe40003f2e000 */
[----:B------:R-:W-:Y:S02]  /*2eb0*/  FSEL R4, -R13, R13, !P2 ;  /* 0x0000000d0d047208 */ /* 0x000fe40005000100 */
[----:B------:R-:W-:Y:S02]  /*2ec0*/  FSEL R3, R12, R3, !P1 ;  /* 0x000000030c037208 */ /* 0x000fe40004800000 */
[----:B------:R-:W-:Y:S02]  /*2ed0*/  FSETP.GEU.AND P2, PT, R15, RZ, PT ;  /* 0x000000ff0f00720b */ /* 0x000fe40003f4e000 */
[----:B------:R-:W-:-:S02]  /*2ee0*/  FSETP.GEU.AND P1, PT, R3, R4, PT ;  /* 0x000000040300720b */ /* 0x000fc40003f2e000 */
[----:B------:R-:W-:Y:S02]  /*2ef0*/  FSEL R10, -R15, R15, !P2 ;  /* 0x0000000f0f0a7208 */ /* 0x000fe40005000100 */
[----:B------:R-:W-:-:S04]  /*2f00*/  FSEL R3, R4, R3, !P1 ;  /* 0x0000000304037208 */ /* 0x000fc80004800000 */
[----:B------:R-:W-:-:S04]  /*2f10*/  FSETP.GEU.AND P1, PT, R3, R10, PT ;  /* 0x0000000a0300720b */ /* 0x000fc80003f2e000 */
[----:B------:R-:W-:-:S09]  /*2f20*/  FSEL R10, R10, R3, !P1 ;  /* 0x000000030a0a7208 */ /* 0x000fd20004800000 */
.L_x_81:
[----:B------:R-:W-:Y:S05]  /*2f30*/  BSYNC.RECONVERGENT B2 ;  /* 0x0000000000027941 */ /* 0x000fea0003800200 */
.L_x_80:
[----:B------:R-:W-:Y:S05]  /*2f40*/  @!P0 BRA `(.L_x_76) ;  /* 0x0000000000cc8947 */ /* 0x000fea0003800000 */
[----:B------:R-:W-:Y:S01]  /*2f50*/  ISETP.GE.U32.AND P1, PT, R14, 0x4, PT ;  /* 0x000000040e00780c */ /* 0x000fe20003f26070 */
[----:B------:R-:W-:Y:S01]  /*2f60*/  BSSY.RECONVERGENT B2, `(.L_x_82) ;  /* 0x000001c000027945 */ /* 0x000fe20003800200 */
[----:B------:R-:W-:-:S11]  /*2f70*/  LOP3.LUT P0, RZ, R22, 0x3, RZ, 0xc0, !PT ;  /* 0x0000000316ff7812 */ /* 0x000fd6000780c0ff */
[----:B------:R-:W-:Y:S05]  /*2f80*/  @!P1 BRA `(.L_x_83) ;  /* 0x0000000000649947 */ /* 0x000fea0003800000 */
[----:B------:R-:W-:-:S05]  /*2f90*/  IADD3 R3, P1, PT, R2, UR7, RZ ;  /* 0x0000000702037c10 */ /* 0x000fca000ff3e0ff */
[----:B------:R-:W-:Y:S01]  /*2fa0*/  IMAD.X R6, RZ, RZ, UR8, P1 ;  /* 0x00000008ff067e24 */ /* 0x000fe200088e06ff */
[----:B------:R-:W-:-:S04]  /*2fb0*/  LEA R4, P1, R3, UR12, 0x2 ;  /* 0x0000000c03047c11 */ /* 0x000fc8000f8210ff */
        /* <DEDUP_REMOVED lines=18> */
[----:B------:R-:W-:-:S02]  /*30e0*/  FSEL R10, -R9, R9, !P2 ;  /* 0x00000009090a7208 */ /* 0x000fc40005000100 */
[----:B------:R-:W-:-:S04]  /*30f0*/  FSEL R3, R8, R3, !P1 ;  /* 0x0000000308037208 */ /* 0x000fc80004800000 */
[----:B------:R-:W-:-:S04]  /*3100*/  FSETP.GEU.AND P1, PT, R3, R10, PT ;  /* 0x0000000a0300720b */ /* 0x000fc80003f2e000 */
[----:B------:R-:W-:-:S09]  /*3110*/  FSEL R10, R10, R3, !P1 ;  /* 0x000000030a0a7208 */ /* 0x000fd20004800000 */
.L_x_83:
[----:B------:R-:W-:Y:S05]  /*3120*/  BSYNC.RECONVERGENT B2 ;  /* 0x0000000000027941 */ /* 0x000fea0003800200 */
.L_x_82:
[----:B------:R-:W-:Y:S05]  /*3130*/  @!P0 BRA `(.L_x_76) ;  /* 0x0000000000508947 */ /* 0x000fea0003800000 */
[----:B------:R-:W-:Y:S02]  /*3140*/  LOP3.LUT R7, R7, 0xffff, RZ, 0xc0, !PT ;  /* 0x0000ffff07077812 */ /* 0x000fe400078ec0ff */
[----:B------:R-:W-:Y:S02]  /*3150*/  IADD3 R3, P0, PT, R2, UR9, RZ ;  /* 0x0000000902037c10 */ /* 0x000fe4000ff1e0ff */
[----:B------:R-:W-:Y:S02]  /*3160*/  LEA.HI R2, R7, 0x1, RZ, 0x18 ;  /* 0x0000000107027811 */ /* 0x000fe400078fc0ff */
[----:B------:R-:W-:Y:S01]  /*3170*/  LEA R6, P1, R3, UR12, 0x2 ;  /* 0x0000000c03067c11 */ /* 0x000fe2000f8210ff */
[----:B------:R-:W-:Y:S01]  /*3180*/  IMAD.X R4, RZ, RZ, UR10, P0 ;  /* 0x0000000aff047e24 */ /* 0x000fe200080e06ff */
[----:B------:R-:W-:-:S04]  /*3190*/  LOP3.LUT R2, R2, 0x3, RZ, 0xc0, !PT ;  /* 0x0000000302027812 */ /* 0x000fc800078ec0ff */
[----:B------:R-:W-:Y:S01]  /*31a0*/  LEA.HI.X R7, R3, UR13, R4, 0x2, P1 ;  /* 0x0000000d03077c11 */ /* 0x000fe200088f1404 */
[----:B------:R-:W-:-:S07]  /*31b0*/  IMAD.MOV R4, RZ, RZ, -R2 ;  /* 0x000000ffff047224 */ /* 0x000fce00078e0a02 */
.L_x_84:
[----:B------:R-:W-:Y:S02]  /*31c0*/  IMAD.MOV.U32 R2, RZ, RZ, R6 ;  /* 0x000000ffff027224 */ /* 0x000fe400078e0006 */
[----:B------:R-:W-:-:S05]  /*31d0*/  IMAD.MOV.U32 R3, RZ, RZ, R7 ;  /* 0x000000ffff037224 */ /* 0x000fca00078e0007 */
[----:B------:R-:W2:Y:S01]  /*31e0*/  LDG.E R2, desc[UR16][R2.64] ;  /* 0x0000001002027981 */ /* 0x000ea2000c1e1900 */
[----:B------:R-:W-:Y:S01]  /*31f0*/  VIADD R4, R4, 0x1 ;  /* 0x0000000104047836 */ /* 0x000fe20000000000 */
[----:B------:R-:W-:-:S04]  /*3200*/  IADD3 R6, P2, PT, R6, 0x400, RZ ;  /* 0x0000040006067810 */ /* 0x000fc80007f5e0ff */
[----:B------:R-:W-:Y:S01]  /*3210*/  ISETP.NE.AND P1, PT, R4, RZ, PT ;  /* 0x000000ff0400720c */ /* 0x000fe20003f25270 */
[----:B------:R-:W-:Y:S01]  /*3220*/  IMAD.X R7, RZ, RZ, R7, P2 ;  /* 0x000000ffff077224 */ /* 0x000fe200010e0607 */
[----:B--2---:R-:W-:-:S04]  /*3230*/  FSETP.GEU.AND P0, PT, R2, RZ, PT ;  /* 0x000000ff0200720b */ /* 0x004fc80003f0e000 */
[----:B------:R-:W-:-:S04]  /*3240*/  FSEL R5, -R2, R2, !P0 ;  /* 0x0000000202057208 */ /* 0x000fc80004000100 */
[----:B------:R-:W-:-:S04]  /*3250*/  FSETP.GEU.AND P0, PT, R10, R5, PT ;  /* 0x000000050a00720b */ /* 0x000fc80003f0e000 */
[----:B------:R-:W-:Y:S01]  /*3260*/  FSEL R10, R5, R10, !P0 ;  /* 0x0000000a050a7208 */ /* 0x000fe20004000000 */
[----:B------:R-:W-:Y:S08]  /*3270*/  @P1 BRA `(.L_x_84) ;  /* 0xfffffffc00d01947 */ /* 0x000ff0000383ffff */
.L_x_76:
[----:B------:R-:W-:Y:S05]  /*3280*/  BSYNC.RECONVERGENT B1 ;  /* 0x0000000000017941 */ /* 0x000fea0003800200 */
.L_x_73:
        /* <DEDUP_REMOVED lines=54> */
.L_x_72:
[----:B------:R-:W-:Y:S05]  /*35f0*/  BSYNC.RECONVERGENT B0 ;  /* 0x0000000000007941 */ /* 0x000fea0003800200 */
.L_x_57:
[----:B------:R-:W-:Y:S05]  /*3600*/  @P0 EXIT ;  /* 0x000000000000094d */ /* 0x000fea0003800000 */
[----:B------:R-:W1:Y:S02]  /*3610*/  LDCU.64 UR4, c[0x0][0x388] ;  /* 0x00007100ff0477ac */ /* 0x000e640008000a00 */
[----:B-1----:R-:W-:-:S06]  /*3620*/  UIMAD.WIDE.U32 UR4, UR18, 0x4, UR4 ;  /* 0x00000004120478a5 */ /* 0x002fcc000f8e0004 */
[----:B------:R-:W-:Y:S02]  /*3630*/  IMAD.U32 R2, RZ, RZ, UR4 ;  /* 0x00000004ff027e24 */ /* 0x000fe4000f8e00ff */
[----:B------:R-:W-:-:S05]  /*3640*/  IMAD.U32 R3, RZ, RZ, UR5 ;  /* 0x00000005ff037e24 */ /* 0x000fca000f8e00ff */
[----:B------:R-:W-:Y:S01]  /*3650*/  STG.E desc[UR16][R2.64], R9 ;  /* 0x0000000902007986 */ /* 0x000fe2000c101910 */
[----:B------:R-:W-:Y:S05]  /*3660*/  EXIT ;  /* 0x000000000000794d */ /* 0x000fea0003800000 */
.L_x_85:
        /* <DEDUP_REMOVED lines=9> */
.L_x_409:


//--------------------- .text._ZN3cub18CUB_300001_SM_10006detail6reduce28DeviceReduceSingleTileKernelINS2_10policy_hubIfyN4cuda3__47maximumIfEEE10Policy1000EN6thrust24THRUST_300001_SM_1000_NS10device_ptrIfEEPdyS8_df14absolute_valueEEvT0_T1_T2_T3_T4_T6_ --------------------------
	.section	.text._ZN3cub18CUB_300001_SM_10006detail6reduce28DeviceReduceSingleTileKernelINS2_10policy_hubIfyN4cuda3__47maximumIfEEE10Policy1000EN6thrust24THRUST_300001_SM_1000_NS10device_ptrIfEEPdyS8_df14absolute_valueEEvT0_T1_T2_T3_T4_T6_,"ax",@progbits
	.align	128
        .global         _ZN3cub18CUB_300001_SM_10006detail6reduce28DeviceReduceSingleTileKernelINS2_10policy_hubIfyN4cuda3__47maximumIfEEE10Policy1000EN6thrust24THRUST_300001_SM_1000_NS10device_ptrIfEEPdyS8_df14absolute_valueEEvT0_T1_T2_T3_T4_T6_
        .type           _ZN3cub18CUB_300001_SM_10006detail6reduce28DeviceReduceSingleTileKernelINS2_10policy_hubIfyN4cuda3__47maximumIfEEE10Policy1000EN6thrust24THRUST_300001_SM_1000_NS10device_ptrIfEEPdyS8_df14absolute_valueEEvT0_T1_T2_T3_T4_T6_,@function
        .size           _ZN3cub18CUB_300001_SM_10006detail6reduce28DeviceReduceSingleTileKernelINS2_10policy_hubIfyN4cuda3__47maximumIfEEE10Policy1000EN6thrust24THRUST_300001_SM_1000_NS10device_ptrIfEEPdyS8_df14absolute_valueEEvT0_T1_T2_T3_T4_T6_,(.L_x_410 - _ZN3cub18CUB_300001_SM_10006detail6reduce28DeviceReduceSingleTileKernelINS2_10policy_hubIfyN4cuda3__47maximumIfEEE10Policy1000EN6thrust24THRUST_300001_SM_1000_NS10device_ptrIfEEPdyS8_df14absolute_valueEEvT0_T1_T2_T3_T4_T6_)
        .other          _ZN3cub18CUB_300001_SM_10006detail6reduce28DeviceReduceSingleTileKernelINS2_10policy_hubIfyN4cuda3__47maximumIfEEE10Policy1000EN6thrust24THRUST_300001_SM_1000_NS10device_ptrIfEEPdyS8_df14absolute_valueEEvT0_T1_T2_T3_T4_T6_,@"STO_CUDA_ENTRY STV_DEFAULT"
_ZN3cub18CUB_300001_SM_10006detail6reduce28DeviceReduceSingleTileKernelINS2_10policy_hubIfyN4cuda3__47maximumIfEEE10Policy1000EN6thrust24THRUST_300001_SM_1000_NS10device_ptrIfEEPdyS8_df14absolute_valueEEvT0_T1_T2_T3_T4_T6_:
.text._ZN3cub18CUB_300001_SM_10006detail6reduce28DeviceReduceSingleTileKernelINS2_10policy_hubIfyN4cuda3__47maximumIfEEE10Policy1000EN6thrust24THRUST_300001_SM_1000_NS10device_ptrIfEEPdyS8_df14absolute_valueEEvT0_T1_T2_T3_T4_T6_:
[----:B------:R-:W-:Y:S01]  /*0000*/  LDC R1, c[0x0][0x37c] ;  /* 0x0000df00ff017b82 */ /* 0x000fe20000000800 */
[----:B------:R-:W0:Y:S01]  /*0010*/  LDCU.64 UR4, c[0x0][0x390] ;  /* 0x00007200ff0477ac */ /* 0x000e220008000a00 */
[----:B------:R-:W1:Y:S01]  /*0020*/  LDCU.64 UR6, c[0x0][0x358] ;  /* 0x00006b00ff0677ac */ /* 0x000e620008000a00 */
[----:B0-----:R-:W-:Y:S02]  /*0030*/  IMAD.U32 R4, RZ, RZ, UR4 ;  /* 0x00000004ff047e24 */ /* 0x001fe4000f8e00ff */
[----:B------:R-:W-:-:S03]  /*0040*/  IMAD.U32 R5, RZ, RZ, UR5 ;  /* 0x00000005ff057e24 */ /* 0x000fc6000f8e00ff */
[----:B------:R-:W-:-:S04]  /*0050*/  ISETP.NE.U32.AND P0, PT, R4, RZ, PT ;  /* 0x000000ff0400720c */ /* 0x000fc80003f05070 */
[----:B------:R-:W-:-:S13]  /*0060*/  ISETP.NE.AND.EX P0, PT, R5, RZ, PT, P0 ;  /* 0x000000ff0500720c */ /* 0x000fda0003f05300 */
        /* <DEDUP_REMOVED lines=8> */
.L_x_86:
[----:B------:R-:W-:Y:S01]  /*00f0*/  ISETP.GT.U32.AND P0, PT, R4, 0xfff, PT ;  /* 0x00000fff0400780c */ /* 0x000fe20003f04070 */
[----:B------:R-:W-:Y:S03]  /*0100*/  BSSY.RECONVERGENT B0, `(.L_x_87) ;  /* 0x0000326000007945 */ /* 0x000fe60003800200 */
[----:B------:R-:W-:-:S13]  /*0110*/  ISETP.GT.U32.AND.EX P0, PT, R5, RZ, PT, P0 ;  /* 0x000000ff0500720c */ /* 0x000fda0003f04100 */
[----:B------:R-:W-:Y:S05]  /*0120*/  @P0 BRA `(.L_x_88) ;  /* 0x0000001400700947 */ /* 0x000fea0003800000 */
[----:B------:R-:W0:Y:S01]  /*0130*/  S2R R7, SR_TID.X ;  /* 0x0000000000077919 */ /* 0x000e220000002100 */
[----:B------:R-:W-:Y:S01]  /*0140*/  BSSY.RECONVERGENT B1, `(.L_x_89) ;  /* 0x000000b000017945 */ /* 0x000fe20003800200 */
[----:B------:R-:W-:Y:S01]  /*0150*/  IMAD.MOV.U32 R0, RZ, RZ, RZ ;  /* 0x000000ffff007224 */ /* 0x000fe200078e00ff */
[----:B0-----:R-:W-:Y:S01]  /*0160*/  ISETP.GE.U32.AND P0, PT, R7, R4, PT ;  /* 0x000000040700720c */ /* 0x001fe20003f06070 */
[----:B------:R-:W-:-:S12]  /*0170*/  IMAD.MOV.U32 R9, RZ, RZ, R7 ;  /* 0x000000ffff097224 */ /* 0x000fd800078e0007 */
[----:B------:R-:W-:Y:S05]  /*0180*/  @P0 BRA `(.L_x_90) ;  /* 0x0000000000180947 */ /* 0x000fea0003800000 */
[----:B------:R-:W0:Y:S02]  /*0190*/  LDC.64 R2, c[0x0][0x380] ;  /* 0x0000e000ff027b82 */ /* 0x000e240000000a00 */
[----:B0-----:R-:W-:-:S06]  /*01a0*/  IMAD.WIDE.U32 R2, R7, 0x4, R2 ;  /* 0x0000000407027825 */ /* 0x001fcc00078e0002 */
[----:B------:R-:W2:Y:S01]  /*01b0*/  LDG.E R2, desc[UR6][R2.64] ;  /* 0x0000000602027981 */ /* 0x000ea2000c1e1900 */
[----:B------:R-:W-:Y:S01]  /*01c0*/  VIADD R9, R7, 0x100 ;  /* 0x0000010007097836 */ /* 0x000fe20000000000 */
[----:B--2---:R-:W-:-:S04]  /*01d0*/  FSETP.GEU.AND P0, PT, R2, RZ, PT ;  /* 0x000000ff0200720b */ /* 0x004fc80003f0e000 */
[----:B------:R-:W-:-:S09]  /*01e0*/  FSEL R0, -R2, R2, !P0 ;  /* 0x0000000202007208 */ /* 0x000fd20004000100 */
.L_x_90:
[----:B------:R-:W-:Y:S05]  /*01f0*/  BSYNC.RECONVERGENT B1 ;  /* 0x0000000000017941 */ /* 0x000fea0003800200 */
.L_x_89:
[----:B------:R-:W-:Y:S01]  /*0200*/  ISETP.GE.U32.AND P0, PT, R9, R4, PT ;  /* 0x000000040900720c */ /* 0x000fe20003f06070 */
[----:B------:R-:W-:-:S12]  /*0210*/  BSSY.RECONVERGENT B1, `(.L_x_91) ;  /* 0x00000c4000017945 */ /* 0x000fd80003800200 */
[----:B------:R-:W-:Y:S05]  /*0220*/  @P0 BRA `(.L_x_92) ;  /* 0x0000000c00080947 */ /* 0x000fea0003800000 */
[----:B------:R-:W-:Y:S01]  /*0230*/  LOP3.LUT R3, RZ, R9, RZ, 0x33, !PT ;  /* 0x00000009ff037212 */ /* 0x000fe200078e33ff */
[----:B------:R-:W-:Y:S04]  /*0240*/  BSSY.RECONVERGENT B2, `(.L_x_93) ;  /* 0x0000063000027945 */ /* 0x000fe80003800200 */
[----:B------:R-:W-:-:S05]  /*0250*/  IMAD.IADD R3, R3, 0x1, R4 ;  /* 0x0000000103037824 */ /* 0x000fca00078e0204 */
[C---:B------:R-:W-:Y:S02]  /*0260*/  ISETP.GE.U32.AND P1, PT, R3.reuse, 0xf00, PT ;  /* 0x00000f000300780c */ /* 0x040fe40003f26070 */
[----:B------:R-:W-:-:S04]  /*0270*/  LEA.HI R6, R3, 0x1, RZ, 0x18 ;  /* 0x0000000103067811 */ /* 0x000fc800078fc0ff */
[----:B------:R-:W-:-:S04]  /*0280*/  LOP3.LUT R24, R6, 0xf, RZ, 0xc0, !PT ;  /* 0x0000000f06187812 */ /* 0x000fc800078ec0ff */
[----:B------:R-:W-:-:S03]  /*0290*/  ISETP.NE.AND P0, PT, R24, RZ, PT ;  /* 0x000000ff1800720c */ /* 0x000fc60003f05270 */
[----:B------:R-:W-:Y:S10]  /*02a0*/  @!P1 BRA `(.L_x_94) ;  /* 0x0000000400709947 */ /* 0x000ff40003800000 */
[----:B------:R-:W0:Y:S01]  /*02b0*/  LDC.64 R2, c[0x0][0x380] ;  /* 0x0000e000ff027b82 */ /* 0x000e220000000a00 */
[----:B------:R-:W-:-:S05]  /*02c0*/  LOP3.LUT R8, R6, 0x1fffff0, RZ, 0xc0, !PT ;  /* 0x01fffff006087812 */ /* 0x000fca00078ec0ff */
[----:B------:R-:W-:Y:S02]  /*02d0*/  IMAD.MOV R8, RZ, RZ, -R8 ;  /* 0x000000ffff087224 */ /* 0x000fe400078e0a08 */
[----:B0-----:R-:W-:-:S03]  /*02e0*/  IMAD.WIDE.U32 R2, R9, 0x4, R2 ;  /* 0x0000000409027825 */ /* 0x001fc600078e0002 */
[----:B------:R-:W-:-:S05]  /*02f0*/  IADD3 R2, P1, PT, R2, 0x2000, RZ ;  /* 0x0000200002027810 */ /* 0x000fca0007f3e0ff */
[----:B------:R-:W-:-:S08]  /*0300*/  IMAD.X R3, RZ, RZ, R3, P1 ;  /* 0x000000ffff037224 */ /* 0x000fd000008e0603 */
.L_x_95:
        /* <DEDUP_REMOVED lines=73> */
[----:B------:R-:W-:Y:S02]  /*07a0*/  FSEL R0, R13, R0, !P1 ;  /* 0x000000000d007208 */ /* 0x000fe40004800000 */
[----:B------:R-:W-:Y:S02]  /*07b0*/  FSETP.GEU.AND P2, PT, R12, RZ, PT ;  /* 0x000000ff0c00720b */ /* 0x000fe40003f4e000 */
[----:B------:R-:W-:-:S02]  /*07c0*/  FSETP.GEU.AND P1, PT, R0, R11, PT ;  /* 0x0000000b0000720b */ /* 0x000fc40003f2e000 */
[----:B------:R-:W-:Y:S02]  /*07d0*/  FSEL R13, -R12, R12, !P2 ;  /* 0x0000000c0c0d7208 */ /* 0x000fe40005000100 */
[C---:B------:R-:W-:Y:S02]  /*07e0*/  FSETP.GEU.AND P2, PT, R10.reuse, RZ, PT ;  /* 0x000000ff0a00720b */ /* 0x040fe40003f4e000 */
        /* <DEDUP_REMOVED lines=8> */
.L_x_94:
[----:B------:R-:W-:Y:S05]  /*0870*/  BSYNC.RECONVERGENT B2 ;  /* 0x0000000000027941 */ /* 0x000fea0003800200 */
.L_x_93:
[----:B------:R-:W-:Y:S05]  /*0880*/  @!P0 BRA `(.L_x_92) ;  /* 0x0000000400708947 */ /* 0x000fea0003800000 */
[----:B------:R-:W-:Y:S01]  /*0890*/  ISETP.GE.U32.AND P1, PT, R24, 0x8, PT ;  /* 0x000000081800780c */ /* 0x000fe20003f26070 */
[----:B------:R-:W-:Y:S01]  /*08a0*/  BSSY.RECONVERGENT B2, `(.L_x_96) ;  /* 0x000002f000027945 */ /* 0x000fe20003800200 */
[----:B------:R-:W-:-:S04]  /*08b0*/  LOP3.LUT R16, R6, 0x7, RZ, 0xc0, !PT ;  /* 0x0000000706107812 */ /* 0x000fc800078ec0ff */
[----:B------:R-:W-:-:S07]  /*08c0*/  ISETP.NE.AND P0, PT, R16, RZ, PT ;  /* 0x000000ff1000720c */ /* 0x000fce0003f05270 */
[----:B------:R-:W-:Y:S06]  /*08d0*/  @!P1 BRA `(.L_x_97) ;  /* 0x0000000000ac9947 */ /* 0x000fec0003800000 */
[----:B------:R-:W0:Y:S02]  /*08e0*/  LDC.64 R2, c[0x0][0x380] ;  /* 0x0000e000ff027b82 */ /* 0x000e240000000a00 */
[----:B0-----:R-:W-:-:S05]  /*08f0*/  IMAD.WIDE R2, R9, 0x4, R2 ;  /* 0x0000000409027825 */ /* 0x001fca00078e0202 */
        /* <DEDUP_REMOVED lines=15> */
[----:B----4-:R-:W-:Y:S02]  /*09f0*/  FSETP.GEU.AND P2, PT, R12, RZ, PT ;  /* 0x000000ff0c00720b */ /* 0x010fe40003f4e000 */
[----:B------:R-:W-:-:S04]  /*0a00*/  FSETP.GEU.AND P1, PT, R0, R11, PT ;  /* 0x0000000b0000720b */ /* 0x000fc80003f2e000 */
[----:B------:R-:W-:Y:S02]  /*0a10*/  FSEL R0, R11, R0, !P1 ;  /* 0x000000000b007208 */ /* 0x000fe40004800000 */
[----:B------:R-:W-:Y:S02]  /*0a20*/  FSEL R11, -R12, R12, !P2 ;  /* 0x0000000c0c0b7208 */ /* 0x000fe40005000100 */
[C---:B-----5:R-:W-:Y:S02]  /*0a30*/  FSETP.GEU.AND P2, PT, R13.reuse, RZ, PT ;  /* 0x000000ff0d00720b */ /* 0x060fe40003f4e000 */
[----:B------:R-:W-:Y:S02]  /*0a40*/  FSETP.GEU.AND P1, PT, R0, R11, PT ;  /* 0x0000000b0000720b */ /* 0x000fe40003f2e000 */
[----:B------:R-:W-:Y:S02]  /*0a50*/  FSEL R13, -R13, R13, !P2 ;  /* 0x0000000d0d0d7208 */ /* 0x000fe40005000100 */
[----:B------:R-:W-:-:S02]  /*0a60*/  FSEL R0, R11, R0, !P1 ;  /* 0x000000000b007208 */ /* 0x000fc40004800000 */
[----:B------:R-:W-:Y:S02]  /*0a70*/  FSETP.GEU.AND P2, PT, R14, RZ, PT ;  /* 0x000000ff0e00720b */ /* 0x000fe40003f4e000 */
[----:B------:R-:W-:Y:S02]  /*0a80*/  FSETP.GEU.AND P1, PT, R0, R13, PT ;  /* 0x0000000d0000720b */ /* 0x000fe40003f2e000 */
[----:B0-----:R-:W-:Y:S02]  /*0a90*/  FSEL R3, -R14, R14, !P2 ;  /* 0x0000000e0e037208 */ /* 0x001fe40005000100 */
[----:B------:R-:W-:Y:S02]  /*0aa0*/  FSEL R0, R13, R0, !P1 ;  /* 0x000000000d007208 */ /* 0x000fe40004800000 */
[----:B------:R-:W-:Y:S02]  /*0ab0*/  FSETP.GEU.AND P2, PT, R15, RZ, PT ;  /* 0x000000ff0f00720b */ /* 0x000fe40003f4e000 */
[----:B------:R-:W-:-:S02]  /*0ac0*/  FSETP.GEU.AND P1, PT, R0, R3, PT ;  /* 0x000000030000720b */ /* 0x000fc40003f2e000 */
[----:B------:R-:W-:Y:S02]  /*0ad0*/  FSEL R15, -R15, R15, !P2 ;  /* 0x0000000f0f0f7208 */ /* 0x000fe40005000100 */
[----:B------:R-:W-:Y:S02]  /*0ae0*/  FSEL R0, R3, R0, !P1 ;  /* 0x0000000003007208 */ /* 0x000fe40004800000 */
[C---:B------:R-:W-:Y:S02]  /*0af0*/  FSETP.GEU.AND P2, PT, R17.reuse, RZ, PT ;  /* 0x000000ff1100720b */ /* 0x040fe40003f4e000 */
[----:B------:R-:W-:Y:S02]  /*0b00*/  FSETP.GEU.AND P1, PT, R0, R15, PT ;  /* 0x0000000f0000720b */ /* 0x000fe40003f2e000 */
[----:B------:R-:W-:Y:S02]  /*0b10*/  FSEL R17, -R17, R17, !P2 ;  /* 0x0000001111117208 */ /* 0x000fe40005000100 */
[----:B------:R-:W-:-:S02]  /*0b20*/  FSEL R0, R15, R0, !P1 ;  /* 0x000000000f007208 */ /* 0x000fc40004800000 */
[----:B------:R-:W-:Y:S02]  /*0b30*/  FSETP.GEU.AND P2, PT, R18, RZ, PT ;  /* 0x000000ff1200720b */ /* 0x000fe40003f4e000 */
[----:B------:R-:W-:Y:S02]  /*0b40*/  FSETP.GEU.AND P1, PT, R0, R17, PT ;  /* 0x000000110000720b */ /* 0x000fe40003f2e000 */
[----:B------:R-:W-:Y:S02]  /*0b50*/  FSEL R3, -R18, R18, !P2 ;  /* 0x0000001212037208 */ /* 0x000fe40005000100 */
[----:B------:R-:W-:-:S04]  /*0b60*/  FSEL R0, R17, R0, !P1 ;  /* 0x0000000011007208 */ /* 0x000fc80004800000 */
[----:B------:R-:W-:-:S04]  /*0b70*/  FSETP.GEU.AND P1, PT, R0, R3, PT ;  /* 0x000000030000720b */ /* 0x000fc80003f2e000 */
[----:B------:R-:W-:-:S09]  /*0b80*/  FSEL R0, R3, R0, !P1 ;  /* 0x0000000003007208 */ /* 0x000fd20004800000 */
.L_x_97:
[----:B------:R-:W-:Y:S05]  /*0b90*/  BSYNC.RECONVERGENT B2 ;  /* 0x0000000000027941 */ /* 0x000fea0003800200 */
.L_x_96:
        /* <DEDUP_REMOVED lines=29> */
.L_x_99:
[----:B------:R-:W-:Y:S05]  /*0d70*/  BSYNC.RECONVERGENT B2 ;  /* 0x0000000000027941 */ /* 0x000fea0003800200 */
.L_x_98:
[----:B------:R-:W-:Y:S05]  /*0d80*/  @!P0 BRA `(.L_x_92) ;  /* 0x0000000000308947 */ /* 0x000fea0003800000 */
[----:B------:R-:W0:Y:S01]  /*0d90*/  LDC.64 R10, c[0x0][0x380] ;  /* 0x0000e000ff0a7b82 */ /* 0x000e220000000a00 */
[----:B------:R-:W-:-:S07]  /*0da0*/  IMAD.MOV R6, RZ, RZ, -R6 ;  /* 0x000000ffff067224 */ /* 0x000fce00078e0a06 */
.L_x_100:
[----:B0-----:R-:W-:-:S06]  /*0db0*/  IMAD.WIDE R2, R9, 0x4, R10 ;  /* 0x0000000409027825 */ /* 0x001fcc00078e020a */
        /* <DEDUP_REMOVED lines=9> */
.L_x_92:
[----:B------:R-:W-:Y:S05]  /*0e50*/  BSYNC.RECONVERGENT B1 ;  /* 0x0000000000017941 */ /* 0x000fea0003800200 */
.L_x_91:
[----:B------:R-:W-:Y:S01]  /*0e60*/  ISETP.GE.U32.AND P0, PT, R4, 0x100, PT ;  /* 0x000001000400780c */ /* 0x000fe20003f06070 */
[----:B------:R-:W-:-:S03]  /*0e70*/  IMAD.MOV.U32 R11, RZ, RZ, R0 ;  /* 0x000000ffff0b7224 */ /* 0x000fc600078e0000 */
[----:B------:R-:W-:-:S13]  /*0e80*/  ISETP.GE.U32.AND.EX P0, PT, R5, RZ, PT, P0 ;  /* 0x000000ff0500720c */ /* 0x000fda0003f06100 */
        /* <DEDUP_REMOVED lines=25> */
[----:B------:R-:W-:-:S05]  /*1020*/  @!P0 FSEL R0, R3, R0, !P1 ;  /* 0x0000000003008208 */ /* 0x000fca0004800000 */
[----:B------:R-:W0:Y:S02]  /*1030*/  SHFL.DOWN PT, R3, R0, 0x10, 0x1f ;  /* 0x0a001f0000037f89 */ /* 0x000e2400000e0000 */
[----:B0-----:R-:W-:-:S04]  /*1040*/  FSETP.GEU.AND P0, PT, R0, R3, PT ;  /* 0x000000030000720b */ /* 0x001fc80003f0e000 */
[----:B------:R-:W-:Y:S02]  /*1050*/  FSEL R3, R3, R0, !P0 ;  /* 0x0000000003037208 */ /* 0x000fe40004000000 */
[----:B------:R-:W-:-:S03]  /*1060*/  ISETP.GT.AND P0, PT, R6, 0xf, PT ;  /* 0x0000000f0600780c */ /* 0x000fc60003f04270 */
[----:B------:R0:W-:Y:S01]  /*1070*/  @!P2 STS [R2+0x8], R3 ;  /* 0x000008030200a388 */ /* 0x0001e20000000800 */
[----:B------:R-:W-:Y:S01]  /*1080*/  BAR.SYNC.DEFER_BLOCKING 0x0 ;  /* 0x0000000000007b1d */ /* 0x000fe20000010000 */
[----:B------:R-:W-:Y:S02]  /*1090*/  ISETP.NE.AND P2, PT, R7, RZ, PT ;  /* 0x000000ff0700720c */ /* 0x000fe40003f45270 */
[----:B------:R-:W-:-:S11]  /*10a0*/  FSEL R0, R0, R3, P0 ;  /* 0x0000000300007208 */ /* 0x000fd60000000000 */
        /* <DEDUP_REMOVED lines=22> */
.L_x_101:
[----:B------:R-:W-:Y:S01]  /*1210*/  LOP3.LUT R0, R7, 0x3e0, RZ, 0xc0, !PT ;  /* 0x000003e007007812 */ /* 0x000fe200078ec0ff */
[----:B------:R-:W0:Y:S03]  /*1220*/  S2R R6, SR_LANEID ;  /* 0x0000000000067919 */ /* 0x000e260000000000 */
[----:B------:R-:W-:Y:S01]  /*1230*/  LOP3.LUT R9, RZ, R0, RZ, 0x33, !PT ;  /* 0x00000000ff097212 */ /* 0x000fe200078e33ff */
[----:B------:R-:W-:-:S04]  /*1240*/  VIADD R3, R0, 0x20 ;  /* 0x0000002000037836 */ /* 0x000fc80000000000 */
[----:B------:R-:W-:Y:S01]  /*1250*/  IMAD.IADD R9, R9, 0x1, R4 ;  /* 0x0000000109097824 */ /* 0x000fe200078e0204 */
[----:B------:R-:W-:-:S04]  /*1260*/  ISETP.GT.U32.AND P0, PT, R3, R4, PT ;  /* 0x000000040300720c */ /* 0x000fc80003f04070 */
        /* <DEDUP_REMOVED lines=10> */
[----:B------:R-:W-:Y:S01]  /*1310*/  @!P2 MOV R3, 0x400 ;  /* 0x000004000003a802 */ /* 0x000fe20000000f00 */
[----:B------:R-:W1:Y:S02]  /*1320*/  SHFL.DOWN PT, R0, R11, 0x2, R9 ;  /* 0x084000000b007989 */ /* 0x000e6400000e0009 */
[----:B-1----:R-:W-:-:S08]  /*1330*/  FSETP.GEU.AND P1, PT, R11, R0, PT ;  /* 0x000000000b00720b */ /* 0x002fd00003f2e000 */
[----:B------:R-:W-:Y:S02]  /*1340*/  @!P0 FSEL R11, R0, R11, !P1 ;  /* 0x0000000b000b8208 */ /* 0x000fe40004800000 */
[----:B------:R-:W-:Y:S01]  /*1350*/  ISETP.GT.AND P0, PT, R2, R9, PT ;  /* 0x000000090200720c */ /* 0x000fe20003f04270 */
[----:B------:R-:W-:Y:S01]  /*1360*/  VIADD R2, R6, 0x8 ;  /* 0x0000000806027836 */ /* 0x000fe20000000000 */
[----:B0-----:R-:W-:Y:S01]  /*1370*/  @!P2 LEA R3, R8, R3, 0x18 ;  /* 0x000000030803a211 */ /* 0x001fe200078ec0ff */
        /* <DEDUP_REMOVED lines=8> */
[----:B------:R-:W-:Y:S02]  /*1400*/  ISETP.GT.AND P0, PT, R2, R9, PT ;  /* 0x000000090200720c */ /* 0x000fe40003f04270 */
[----:B------:R-:W-:Y:S01]  /*1410*/  @!P2 SHF.R.U32.HI R2, RZ, 0x3, R7 ;  /* 0x00000003ff02a819 */ /* 0x000fe20000011607 */
[----:B------:R-:W0:Y:S03]  /*1420*/  SHFL.DOWN PT, R0, R11, 0x10, R9 ;  /* 0x0a0000000b007989 */ /* 0x000e2600000e0009 */
[----:B------:R-:W-:-:S05]  /*1430*/  @!P2 LOP3.LUT R2, R2, 0x7c, RZ, 0xc0, !PT ;  /* 0x0000007c0202a812 */ /* 0x000fca00078ec0ff */
        /* <DEDUP_REMOVED lines=10> */
[C---:B------:R-:W-:Y:S02]  /*14e0*/  ISETP.GT.U32.AND P1, PT, R4.reuse, 0x20, PT ;  /* 0x000000200400780c */ /* 0x040fe40003f24070 */
[C---:B------:R-:W-:Y:S02]  /*14f0*/  ISETP.GT.U32.AND P0, PT, R4.reuse, 0x40, PT ;  /* 0x000000400400780c */ /* 0x040fe40003f04070 */
[C---:B------:R-:W-:Y:S02]  /*1500*/  ISETP.GT.U32.AND.EX P1, PT, R5.reuse, RZ, PT, P1 ;  /* 0x000000ff0500720c */ /* 0x040fe40003f24110 */
[----:B------:R-:W-:Y:S02]  /*1510*/  ISETP.GT.U32.AND.EX P0, PT, R5, RZ, PT, P0 ;  /* 0x000000ff0500720c */ /* 0x000fe40003f04100 */
[----:B------:R-:W-:Y:S01]  /*1520*/  ISETP.GT.U32.AND P3, PT, R4, 0x60, PT ;  /* 0x000000600400780c */ /* 0x000fe20003f64070 */
[----:B0-----:R-:W-:-:S09]  /*1530*/  ULEA UR4, UR5, UR4, 0x18 ;  /* 0x0000000405047291 */ /* 0x001fd2000f8ec0ff */
[----:B------:R-:W0:Y:S04]  /*1540*/  LDS R3, [UR4+0xc] ;  /* 0x00000c04ff037984 */ /* 0x000e280008000800 */
[----:B------:R-:W1:Y:S04]  /*1550*/  LDS.128 R8, [UR4+0x10] ;  /* 0x00001004ff087984 */ /* 0x000e680008000c00 */
[----:B------:R-:W2:Y:S01]  /*1560*/  LDS.64 R6, [UR4+0x20] ;  /* 0x00002004ff067984 */ /* 0x000ea20008000a00 */
[----:B0-----:R-:W-:-:S04]  /*1570*/  FSETP.GEU.AND P4, PT, R0, R3, PT ;  /* 0x000000030000720b */ /* 0x001fc80003f8e000 */
[----:B------:R-:W-:Y:S02]  /*1580*/  @P1 FSEL R0, R3, R0, !P4 ;  /* 0x0000000003001208 */ /* 0x000fe40006000000 */
[C---:B------:R-:W-:Y:S02]  /*1590*/  ISETP.GT.U32.AND.EX P1, PT, R5.reuse, RZ, PT, P3 ;  /* 0x000000ff0500720c */ /* 0x040fe40003f24130 */
[----:B-1----:R-:W-:Y:S02]  /*15a0*/  FSETP.GEU.AND P4, PT, R0, R8, PT ;  /* 0x000000080000720b */ /* 0x002fe40003f8e000 */
[----:B------:R-:W-:Y:S02]  /*15b0*/  ISETP.GT.U32.AND P3, PT, R4, 0x80, PT ;  /* 0x000000800400780c */ /* 0x000fe40003f64070 */
[----:B------:R-:W-:Y:S02]  /*15c0*/  @P0 FSEL R0, R8, R0, !P4 ;  /* 0x0000000008000208 */ /* 0x000fe40006000000 */
[----:B------:R-:W-:-:S02]  /*15d0*/  ISETP.GT.U32.AND.EX P0, PT, R5, RZ, PT, P3 ;  /* 0x000000ff0500720c */ /* 0x000fc40003f04130 */
[----:B------:R-:W-:Y:S02]  /*15e0*/  FSETP.GEU.AND P4, PT, R0, R9, PT ;  /* 0x000000090000720b */ /* 0x000fe40003f8e000 */
[----:B------:R-:W-:Y:S02]  /*15f0*/  ISETP.GT.U32.AND P3, PT, R4, 0xa0, PT ;  /* 0x000000a00400780c */ /* 0x000fe40003f64070 */
[----:B------:R-:W-:Y:S02]  /*1600*/  @P1 FSEL R0, R9, R0, !P4 ;  /* 0x0000000009001208 */ /* 0x000fe40006000000 */
[----:B------:R-:W-:Y:S02]  /*1610*/  ISETP.GT.U32.AND.EX P1, PT, R5, RZ, PT, P3 ;  /* 0x000000ff0500720c */ /* 0x000fe40003f24130 */
[----:B------:R-:W-:Y:S02]  /*1620*/  FSETP.GEU.AND P4, PT, R0, R10, PT ;  /* 0x0000000a0000720b */ /* 0x000fe40003f8e000 */
[----:B------:R-:W-:-:S02]  /*1630*/  ISETP.GT.U32.AND P3, PT, R4, 0xc0, PT ;  /* 0x000000c00400780c */ /* 0x000fc40003f64070 */
[----:B------:R-:W-:Y:S02]  /*1640*/  @P0 FSEL R0, R10, R0, !P4 ;  /* 0x000000000a000208 */ /* 0x000fe40006000000 */
[----:B------:R-:W-:Y:S02]  /*1650*/  ISETP.GT.U32.AND.EX P0, PT, R5, RZ, PT, P3 ;  /* 0x000000ff0500720c */ /* 0x000fe40003f04130 */
[----:B------:R-:W-:-:S04]  /*1660*/  FSETP.GEU.AND P3, PT, R0, R11, PT ;  /* 0x0000000b0000720b */ /* 0x000fc80003f6e000 */
[----:B------:R-:W-:Y:S02]  /*1670*/  @P1 FSEL R0, R11, R0, !P3 ;  /* 0x000000000b001208 */ /* 0x000fe40005800000 */
[----:B------:R-:W-:Y:S02]  /*1680*/  ISETP.GT.U32.AND P1, PT, R4, 0xe0, PT ;  /* 0x000000e00400780c */ /* 0x000fe40003f24070 */
[----:B--2---:R-:W-:Y:S02]  /*1690*/  FSETP.GEU.AND P3, PT, R0, R6, PT ;  /* 0x000000060000720b */ /* 0x004fe40003f6e000 */
[----:B------:R-:W-:Y:S02]  /*16a0*/  ISETP.GT.U32.AND.EX P1, PT, R5, RZ, PT, P1 ;  /* 0x000000ff0500720c */ /* 0x000fe40003f24110 */
[----:B------:R-:W-:-:S04]  /*16b0*/  @P0 FSEL R0, R6, R0, !P3 ;  /* 0x0000000006000208 */ /* 0x000fc80005800000 */
[----:B------:R-:W-:-:S07]  /*16c0*/  FSETP.GEU.AND P0, PT, R0, R7, PT ;  /* 0x000000070000720b */ /* 0x000fce0003f0e000 */
[----:B------:R-:W-:Y:S01]  /*16d0*/  @P1 FSEL R0, R7, R0, !P0 ;  /* 0x0000000007001208 */ /* 0x000fe20004000000 */
[----:B------:R-:W-:Y:S06]  /*16e0*/  BRA `(.L_x_102) ;  /* 0x0000001c001c7947 */ /* 0x000fec0003800000 */
.L_x_88:
[----:B------:R-:W0:Y:S01]  /*16f0*/  S2R R0, SR_TID.X ;  /* 0x0000000000007919 */ /* 0x000e220000002100 */
[----:B------:R-:W0:Y:S02]  /*1700*/  LDC.64 R2, c[0x0][0x380] ;  /* 0x0000e000ff027b82 */ /* 0x000e240000000a00 */
[----:B0-----:R-:W-:-:S05]  /*1710*/  IMAD.WIDE.U32 R2, R0, 0x4, R2 ;  /* 0x0000000400027825 */ /* 0x001fca00078e0002 */
        /* <DEDUP_REMOVED lines=16> */
[----:B--2---:R-:W-:-:S02]  /*1820*/  FSETP.GEU.AND P6, PT, R14, RZ, PT ;  /* 0x000000ff0e00720b */ /* 0x004fc40003fce000 */
[----:B---3--:R-:W-:Y:S02]  /*1830*/  FSETP.GEU.AND P5, PT, R15, RZ, PT ;  /* 0x000000ff0f00720b */ /* 0x008fe40003fae000 */
[----:B----4-:R-:W-:Y:S02]  /*1840*/  FSETP.GEU.AND P4, PT, R16, RZ, PT ;  /* 0x000000ff1000720b */ /* 0x010fe40003f8e000 */
[----:B-----5:R-:W-:Y:S02]  /*1850*/  FSETP.GEU.AND P3, PT, R17, RZ, PT ;  /* 0x000000ff1100720b */ /* 0x020fe40003f6e000 */
[----:B------:R-:W-:Y:S02]  /*1860*/  FSEL R14, -R14, R14, !P6 ;  /* 0x0000000e0e0e7208 */ /* 0x000fe40007000100 */
[----:B------:R-:W-:Y:S02]  /*1870*/  FSETP.GEU.AND P2, PT, R18, RZ, PT ;  /* 0x000000ff1200720b */ /* 0x000fe40003f4e000 */
[----:B------:R-:W-:-:S02]  /*1880*/  FSEL R15, -R15, R15, !P5 ;  /* 0x0000000f0f0f7208 */ /* 0x000fc40006800100 */
[----:B------:R-:W-:Y:S02]  /*1890*/  FSETP.GEU.AND P1, PT, R19, RZ, PT ;  /* 0x000000ff1300720b */ /* 0x000fe40003f2e000 */
[----:B------:R-:W-:Y:S02]  /*18a0*/  FSEL R16, -R16, R16, !P4 ;  /* 0x0000001010107208 */ /* 0x000fe40006000100 */
[----:B------:R-:W-:Y:S02]  /*18b0*/  FSETP.GEU.AND P0, PT, R20, RZ, PT ;  /* 0x000000ff1400720b */ /* 0x000fe40003f0e000 */
[----:B------:R-:W-:Y:S02]  /*18c0*/  FSEL R17, -R17, R17, !P3 ;  /* 0x0000001111117208 */ /* 0x000fe40005800100 */
[----:B------:R-:W-:Y:S02]  /*18d0*/  FSETP.GEU.AND P6, PT, R21, RZ, PT ;  /* 0x000000ff1500720b */ /* 0x000fe40003fce000 */
[----:B------:R-:W-:-:S02]  /*18e0*/  FSEL R18, -R18, R18, !P2 ;  /* 0x0000001212127208 */ /* 0x000fc40005000100 */
[----:B------:R-:W-:Y:S02]  /*18f0*/  FSEL R19, -R19, R19, !P1 ;  /* 0x0000001313137208 */ /* 0x000fe40004800100 */
[----:B------:R-:W-:Y:S02]  /*1900*/  FSEL R20, -R20, R20, !P0 ;  /* 0x0000001414147208 */ /* 0x000fe40004000100 */
[----:B------:R-:W-:Y:S02]  /*1910*/  FSETP.GEU.AND P0, PT, R14, R15, PT ;  /* 0x0000000f0e00720b */ /* 0x000fe40003f0e000 */
[----:B------:R-:W-:Y:S02]  /*1920*/  FSEL R21, -R21, R21, !P6 ;  /* 0x0000001515157208 */ /* 0x000fe40007000100 */
[----:B------:R-:W-:Y:S02]  /*1930*/  FSETP.GEU.AND P1, PT, R16, R17, PT ;  /* 0x000000111000720b */ /* 0x000fe40003f2e000 */
[----:B------:R-:W-:-:S02]  /*1940*/  FSETP.GEU.AND P2, PT, R18, R19, PT ;  /* 0x000000131200720b */ /* 0x000fc40003f4e000 */
[----:B------:R-:W-:Y:S02]  /*1950*/  FSETP.GEU.AND P6, PT, R6, RZ, PT ;  /* 0x000000ff0600720b */ /* 0x000fe40003fce000 */
[----:B------:R-:W-:Y:S02]  /*1960*/  FSEL R14, R15, R14, !P0 ;  /* 0x0000000e0f0e7208 */ /* 0x000fe40004000000 */
[----:B------:R-:W-:Y:S02]  /*1970*/  FSETP.GEU.AND P3, PT, R20, R21, PT ;  /* 0x000000151400720b */ /* 0x000fe40003f6e000 */
[----:B------:R-:W-:Y:S02]  /*1980*/  FSEL R15, R17, R16, !P1 ;  /* 0x00000010110f7208 */ /* 0x000fe40004800000 */
[----:B------:R-:W-:Y:S02]  /*1990*/  FSEL R16, R19, R18, !P2 ;  /* 0x0000001213107208 */ /* 0x000fe40005000000 */
[----:B------:R-:W-:-:S02]  /*19a0*/  FSEL R6, -R6, R6, !P6 ;  /* 0x0000000606067208 */ /* 0x000fc40007000100 */
[----:B------:R-:W-:Y:S02]  /*19b0*/  FSETP.GEU.AND P2, PT, R10, RZ, PT ;  /* 0x000000ff0a00720b */ /* 0x000fe40003f4e000 */
[----:B------:R-:W-:Y:S02]  /*19c0*/  FSETP.GEU.AND P1, PT, R11, RZ, PT ;  /* 0x000000ff0b00720b */ /* 0x000fe40003f2e000 */
[----:B------:R-:W-:Y:S02]  /*19d0*/  FSETP.GEU.AND P0, PT, R12, RZ, PT ;  /* 0x000000ff0c00720b */ /* 0x000fe40003f0e000 */
[----:B------:R-:W-:Y:S02]  /*19e0*/  FSETP.GEU.AND P6, PT, R13, RZ, PT ;  /* 0x000000ff0d00720b */ /* 0x000fe40003fce000 */
[----:B------:R-:W-:Y:S02]  /*19f0*/  FSEL R17, R21, R20, !P3 ;  /* 0x0000001415117208 */ /* 0x000fe40005800000 */
        /* <DEDUP_REMOVED lines=21> */
[----:B------:R-:W-:Y:S02]  /*1b50*/  FSEL R13, R13, R10, !P3 ;  /* 0x0000000a0d0d7208 */ /* 0x000fe40005800000 */
[----:B------:R-:W-:Y:S02]  /*1b60*/  IADD3 R8, P3, PT, R4, -0x1000, RZ ;  /* 0xfffff00004087810 */ /* 0x000fe40007f7e0ff */
[----:B------:R-:W-:Y:S02]  /*1b70*/  FSETP.GEU.AND P1, PT, R16, R17, PT ;  /* 0x000000111000720b */ /* 0x000fe40003f2e000 */
[----:B------:R-:W-:-:S02]  /*1b80*/  FSEL R14, R15, R14, !P0 ;  /* 0x0000000e0f0e7208 */ /* 0x000fc40004000000 */
[----:B------:R-:W-:Y:S02]  /*1b90*/  FSEL R6, R9, R6, !P2 ;  /* 0x0000000609067208 */ /* 0x000fe40005000000 */
[----:B------:R-:W-:Y:S02]  /*1ba0*/  ISETP.GE.U32.AND P0, PT, R8, 0x1000, PT ;  /* 0x000010000800780c */ /* 0x000fe40003f06070 */
[----:B------:R-:W-:Y:S02]  /*1bb0*/  IADD3.X R9, PT, PT, R5, -0x1, RZ, P3, !PT ;  /* 0xffffffff05097810 */ /* 0x000fe40001ffe4ff */
[----:B------:R-:W-:Y:S02]  /*1bc0*/  FSEL R17, R17, R16, !P1 ;  /* 0x0000001011117208 */ /* 0x000fe40004800000 */
[----:B------:R-:W-:Y:S02]  /*1bd0*/  ISETP.GE.U32.AND.EX P0, PT, R9, RZ, PT, P0 ;  /* 0x000000ff0900720c */ /* 0x000fe40003f06100 */
[----:B------:R-:W-:-:S02]  /*1be0*/  FSETP.GEU.AND P1, PT, R14, R17, PT ;  /* 0x000000110e00720b */ /* 0x000fc40003f2e000 */
[----:B------:R-:W-:Y:S02]  /*1bf0*/  FSETP.GEU.AND P2, PT, R6, R13, PT ;  /* 0x0000000d0600720b */ /* 0x000fe40003f4e000 */
[----:B------:R-:W-:Y:S02]  /*1c00*/  FSEL R12, R17, R14, !P1 ;  /* 0x0000000e110c7208 */ /* 0x000fe40004800000 */
[----:B------:R-:W-:-:S04]  /*1c10*/  FSEL R13, R13, R6, !P2 ;  /* 0x000000060d0d7208 */ /* 0x000fc80005000000 */
[----:B------:R-:W-:Y:S01]  /*1c20*/  FSETP.GEU.AND P1, PT, R12, R13, PT ;  /* 0x0000000d0c00720b */ /* 0x000fe20003f2e000 */
[----:B------:R-:W-:Y:S02]  /*1c30*/  IMAD.MOV.U32 R11, RZ, RZ, 0x1000 ;  /* 0x00001000ff0b7424 */ /* 0x000fe400078e00ff */
[----:B------:R-:W-:Y:S01]  /*1c40*/  IMAD.MOV.U32 R10, RZ, RZ, RZ ;  /* 0x000000ffff0a7224 */ /* 0x000fe200078e00ff */
[----:B------:R-:W-:Y:S01]  /*1c50*/  FSEL R12, R13, R12, !P1 ;  /* 0x0000000c0d0c7208 */ /* 0x000fe20004800000 */
[----:B------:R-:W-:Y:S08]  /*1c60*/  @!P0 BRA `(.L_x_103) ;  /* 0x00000004007c8947 */ /* 0x000ff00003800000 */
[----:B------:R-:W0:Y:S01]  /*1c70*/  LDC.64 R4, c[0x0][0x390] ;  /* 0x0000e400ff047b82 */ /* 0x000e220000000a00 */
[----:B------:R-:W-:Y:S02]  /*1c80*/  IMAD.MOV.U32 R11, RZ, RZ, 0x1000 ;  /* 0x00001000ff0b7424 */ /* 0x000fe400078e00ff */
[----:B------:R-:W-:-:S07]  /*1c90*/  IMAD.MOV.U32 R10, RZ, RZ, RZ ;  /* 0x000000ffff0a7224 */ /* 0x000fce00078e00ff */
.L_x_105:
[----:B------:R-:W-:-:S04]  /*1ca0*/  LEA R6, P0, R11, R2, 0x2 ;  /* 0x000000020b067211 */ /* 0x000fc800078010ff */
[----:B------:R-:W-:-:S05]  /*1cb0*/  LEA.HI.X R7, R11, R3, R10, 0x2, P0 ;  /* 0x000000030b077211 */ /* 0x000fca00000f140a */
        /* <DEDUP_REMOVED lines=18> */
[----:B----4-:R-:W-:Y:S02]  /*1de0*/  FSETP.GEU.AND P0, PT, R27, RZ, PT ;  /* 0x000000ff1b00720b */ /* 0x010fe40003f0e000 */
[----:B-----5:R-:W-:Y:S02]  /*1df0*/  FSETP.GEU.AND P1, PT, R25, RZ, PT ;  /* 0x000000ff1900720b */ /* 0x020fe40003f2e000 */
[----:B------:R-:W-:Y:S02]  /*1e00*/  FSETP.GEU.AND P2, PT, R26, RZ, PT ;  /* 0x000000ff1a00720b */ /* 0x000fe40003f4e000 */
[----:B------:R-:W-:Y:S02]  /*1e10*/  FSETP.GEU.AND P3, PT, R28, RZ, PT ;  /* 0x000000ff1c00720b */ /* 0x000fe40003f6e000 */
[----:B------:R-:W-:-:S02]  /*1e20*/  FSETP.GEU.AND P4, PT, R13, RZ, PT ;  /* 0x000000ff0d00720b */ /* 0x000fc40003f8e000 */
[----:B------:R-:W-:Y:S02]  /*1e30*/  FSEL R14, -R14, R14, !P5 ;  /* 0x0000000e0e0e7208 */ /* 0x000fe40006800100 */
[----:B-1----:R-:W-:Y:S02]  /*1e40*/  FSEL R7, -R15, R15, !P6 ;  /* 0x0000000f0f077208 */ /* 0x002fe40007000100 */
[----:B------:R-:W-:Y:S02]  /*1e50*/  FSEL R27, -R27, R27, !P0 ;  /* 0x0000001b1b1b7208 */ /* 0x000fe40004000100 */
[----:B------:R-:W-:Y:S02]  /*1e60*/  FSEL R25, -R25, R25, !P1 ;  /* 0x0000001919197208 */ /* 0x000fe40004800100 */
[----:B------:R-:W-:Y:S02]  /*1e70*/  FSEL R26, -R26, R26, !P2 ;  /* 0x0000001a1a1a7208 */ /* 0x000fe40005000100 */
[----:B------:R-:W-:-:S02]  /*1e80*/  FSEL R6, -R28, R28, !P3 ;  /* 0x0000001c1c067208 */ /* 0x000fc40005800100 */
[----:B------:R-:W-:Y:S02]  /*1e90*/  FSEL R13, -R13, R13, !P4 ;  /* 0x0000000d0d0d7208 */ /* 0x000fe40006000100 */
[----:B------:R-:W-:Y:S02]  /*1ea0*/  FSETP.GEU.AND P3, PT, R14, R7, PT ;  /* 0x000000070e00720b */ /* 0x000fe40003f6e000 */
[----:B------:R-:W-:Y:S02]  /*1eb0*/  FSETP.GEU.AND P0, PT, R12, R27, PT ;  /* 0x0000001b0c00720b */ /* 0x000fe40003f0e000 */
[----:B------:R-:W-:Y:S02]  /*1ec0*/  FSETP.GEU.AND P1, PT, R25, R26, PT ;  /* 0x0000001a1900720b */ /* 0x000fe40003f2e000 */
[----:B------:R-:W-:Y:S02]  /*1ed0*/  FSETP.GEU.AND P2, PT, R6, R13, PT ;  /* 0x0000000d0600720b */ /* 0x000fe40003f4e000 */
[----:B------:R-:W-:-:S02]  /*1ee0*/  FSETP.GEU.AND P6, PT, R16, RZ, PT ;  /* 0x000000ff1000720b */ /* 0x000fc40003fce000 */
[----:B------:R-:W-:Y:S02]  /*1ef0*/  FSEL R7, R7, R14, !P3 ;  /* 0x0000000e07077208 */ /* 0x000fe40005800000 */
[----:B------:R-:W-:Y:S02]  /*1f00*/  FSEL R12, R27, R12, !P0 ;  /* 0x0000000c1b0c7208 */ /* 0x000fe40004000000 */
[----:B------:R-:W-:Y:S02]  /*1f10*/  FSEL R25, R26, R25, !P1 ;  /* 0x000000191a197208 */ /* 0x000fe40004800000 */
[----:B------:R-:W-:Y:S02]  /*1f20*/  FSEL R6, R13, R6, !P2 ;  /* 0x000000060d067208 */ /* 0x000fe40005000000 */
[----:B------:R-:W-:Y:S02]  /*1f30*/  FSETP.GEU.AND P5, PT, R17, RZ, PT ;  /* 0x000000ff1100720b */ /* 0x000fe40003fae000 */
[----:B------:R-:W-:-:S02]  /*1f40*/  FSETP.GEU.AND P4, PT, R18, RZ, PT ;  /* 0x000000ff1200720b */ /* 0x000fc40003f8e000 */
[----:B------:R-:W-:Y:S02]  /*1f50*/  FSETP.GEU.AND P3, PT, R19, RZ, PT ;  /* 0x000000ff1300720b */ /* 0x000fe40003f6e000 */
[----:B------:R-:W-:Y:S02]  /*1f60*/  FSEL R16, -R16, R16, !P6 ;  /* 0x0000001010107208 */ /* 0x000fe40007000100 */
[----:B------:R-:W-:Y:S02]  /*1f70*/  FSETP.GEU.AND P2, PT, R20, RZ, PT ;  /* 0x000000ff1400720b */ /* 0x000fe40003f4e000 */
[----:B------:R-:W-:Y:S02]  /*1f80*/  FSETP.GEU.AND P1, PT, R21, RZ, PT ;  /* 0x000000ff1500720b */ /* 0x000fe40003f2e000 */
[----:B------:R-:W-:Y:S02]  /*1f90*/  FSETP.GEU.AND P0, PT, R22, RZ, PT ;  /* 0x000000ff1600720b */ /* 0x000fe40003f0e000 */
[----:B------:R-:W-:-:S02]  /*1fa0*/  FSETP.GEU.AND P6, PT, R23, RZ, PT ;  /* 0x000000ff1700720b */ /* 0x000fc40003fce000 */
[----:B------:R-:W-:Y:S02]  /*1fb0*/  FSEL R17, -R17, R17, !P5 ;  /* 0x0000001111117208 */ /* 0x000fe40006800100 */
[----:B------:R-:W-:Y:S02]  /*1fc0*/  FSEL R18, -R18, R18, !P4 ;  /* 0x0000001212127208 */ /* 0x000fe40006000100 */
        /* <DEDUP_REMOVED lines=18> */
[----:B------:R-:W-:Y:S02]  /*20f0*/  FSETP.GEU.AND P2, PT, R16, R19, PT ;  /* 0x000000131000720b */ /* 0x000fe40003f4e000 */
[----:B------:R-:W-:Y:S02]  /*2100*/  FSEL R23, R23, R20, !P3 ;  /* 0x0000001417177208 */ /* 0x000fe40005800000 */
[----:B------:R-:W-:Y:S02]  /*2110*/  FSETP.GEU.AND P0, PT, R12, R7, PT ;  /* 0x000000070c00720b */ /* 0x000fe40003f0e000 */
[----:B0-----:R-:W-:-:S02]  /*2120*/  IADD3 R6, P3, PT, -R11, R4, RZ ;  /* 0x000000040b067210 */ /* 0x001fc40007f7e1ff */
[----:B------:R-:W-:Y:S02]  /*2130*/  FSEL R16, R19, R16, !P2 ;  /* 0x0000001013107208 */ /* 0x000fe40005000000 */
[----:B------:R-:W-:Y:S02]  /*2140*/  FSEL R7, R7, R12, !P0 ;  /* 0x0000000c07077208 */ /* 0x000fe40004000000 */
[----:B------:R-:W-:Y:S01]  /*2150*/  ISETP.GE.U32.AND P0, PT, R6, 0x1000, PT ;  /* 0x000010000600780c */ /* 0x000fe20003f06070 */
[----:B------:R-:W-:Y:S01]  /*2160*/  IMAD.X R6, R5, 0x1, ~R10, P3 ;  /* 0x0000000105067824 */ /* 0x000fe200018e0e0a */
[----:B------:R-:W-:-:S04]  /*2170*/  FSETP.GEU.AND P1, PT, R16, R23, PT ;  /* 0x000000171000720b */ /* 0x000fc80003f2e000 */
[----:B------:R-:W-:Y:S02]  /*2180*/  FSEL R16, R23, R16, !P1 ;  /* 0x0000001017107208 */ /* 0x000fe40004800000 */
[----:B------:R-:W-:Y:S02]  /*2190*/  ISETP.GE.U32.AND.EX P0, PT, R6, RZ, PT, P0 ;  /* 0x000000ff0600720c */ /* 0x000fe40003f06100 */
[----:B------:R-:W-:Y:S02]  /*21a0*/  FSETP.GEU.AND P2, PT, R7, R16, PT ;  /* 0x000000100700720b */ /* 0x000fe40003f4e000 */
[----:B------:R-:W-:Y:S02]  /*21b0*/  FSETP.GEU.AND P1, PT, R24, RZ, PT ;  /* 0x000000ff1800720b */ /* 0x000fe40003f2e000 */
[----:B------:R-:W-:Y:S02]  /*21c0*/  FSEL R7, R16, R7, !P2 ;  /* 0x0000000710077208 */ /* 0x000fe40005000000 */
[----:B------:R-:W-:-:S04]  /*21d0*/  FSEL R12, -R24, R24, !P1 ;  /* 0x00000018180c7208 */ /* 0x000fc80004800100 */
[----:B------:R-:W-:-:S04]  /*21e0*/  FSETP.GEU.AND P1, PT, R7, R12, PT ;  /* 0x0000000c0700720b */ /* 0x000fc80003f2e000 */
[----:B------:R-:W-:Y:S01]  /*21f0*/  FSEL R12, R12, R7, !P1 ;  /* 0x000000070c0c7208 */ /* 0x000fe20004800000 */
[----:B------:R-:W-:Y:S08]  /*2200*/  @!P0 BRA `(.L_x_104) ;  /* 0x0000000c007c8947 */ /* 0x000ff00003800000 */
[----:B------:R-:W-:-:S05]  /*2210*/  IADD3 R11, P0, PT, R11, 0x1000, RZ ;  /* 0x000010000b0b7810 */ /* 0x000fca0007f1e0ff */
[----:B------:R-:W-:Y:S01]  /*2220*/  IMAD.X R10, RZ, RZ, R10, P0 ;  /* 0x000000ffff0a7224 */ /* 0x000fe200000e060a */
[----:B------:R-:W-:-:S04]  /*2230*/  ISETP.GT.U32.AND P0, PT, R11, R8, PT ;  /* 0x000000080b00720c */ /* 0x000fc80003f04070 */
[----:B------:R-:W-:-:S13]  /*2240*/  ISETP.GT.U32.AND.EX P0, PT, R10, R9, PT, P0 ;  /* 0x000000090a00720c */ /* 0x000fda0003f04100 */
[----:B------:R-:W-:Y:S05]  /*2250*/  @!P0 BRA `(.L_x_105) ;  /* 0xfffffff800908947 */ /* 0x000fea000383ffff */
.L_x_103:
[----:B------:R-:W-:Y:S01]  /*2260*/  IMAD.IADD R3, R4, 0x1, -R11 ;  /* 0x0000000104037824 */ /* 0x000fe200078e0a0b */
[----:B------:R-:W-:Y:S01]  /*2270*/  ISETP.GE.U32.AND P1, PT, R11, R4, PT ;  /* 0x000000040b00720c */ /* 0x000fe20003f26070 */
[----:B------:R-:W-:Y:S03]  /*2280*/  BSSY.RECONVERGENT B1, `(.L_x_104) ;  /* 0x00000d7000017945 */ /* 0x000fe60003800200 */
[----:B------:R-:W-:-:S04]  /*2290*/  ISETP.GE.AND P0, PT, R0, R3, PT ;  /* 0x000000030000720c */ /* 0x000fc80003f06270 */
[----:B------:R-:W-:-:S13]  /*22a0*/  ISETP.GE.U32.OR.EX P0, PT, R10, R5, P0, P1 ;  /* 0x000000050a00720c */ /* 0x000fda0000706510 */
[----:B------:R-:W-:Y:S05]  /*22b0*/  @P0 BRA `(.L_x_106) ;  /* 0x0000000c004c0947 */ /* 0x000fea0003800000 */
[----:B------:R-:W-:Y:S01]  /*22c0*/  LOP3.LUT R2, RZ, R0, RZ, 0x33, !PT ;  /* 0x00000000ff027212 */ /* 0x000fe200078e33ff */
[----:B------:R-:W-:Y:S03]  /*22d0*/  BSSY.RECONVERGENT B2, `(.L_x_107) ;  /* 0x0000068000027945 */ /* 0x000fe60003800200 */
[----:B------:R-:W-:Y:S01]  /*22e0*/  IADD3 R2, PT, PT, -R11, R4, R2 ;  /* 0x000000040b027210 */ /* 0x000fe20007ffe102 */
[----:B------:R-:W-:-:S03]  /*22f0*/  IMAD.MOV.U32 R4, RZ, RZ, R0 ;  /* 0x000000ffff047224 */ /* 0x000fc600078e0000 */
[C---:B------:R-:W-:Y:S02]  /*2300*/  ISETP.GE.U32.AND P1, PT, R2.reuse, 0xf00, PT ;  /* 0x00000f000200780c */ /* 0x040fe40003f26070 */
[----:B------:R-:W-:-:S04]  /*2310*/  LEA.HI R5, R2, 0x1, RZ, 0x18 ;  /* 0x0000000102057811 */ /* 0x000fc800078fc0ff */
[----:B------:R-:W-:-:S04]  /*2320*/  LOP3.LUT R26, R5, 0xf, RZ, 0xc0, !PT ;  /* 0x0000000f051a7812 */ /* 0x000fc800078ec0ff */
[----:B------:R-:W-:-:S03]  /*2330*/  ISETP.NE.AND P0, PT, R26, RZ, PT ;  /* 0x000000ff1a00720c */ /* 0x000fc60003f05270 */
[----:B------:R-:W-:Y:S10]  /*2340*/  @!P1 BRA `(.L_x_108) ;  /* 0x0000000400809947 */ /* 0x000ff40003800000 */
[----:B------:R-:W0:Y:S01]  /*2350*/  LDCU.64 UR4, c[0x0][0x380] ;  /* 0x00007000ff0477ac */ /* 0x000e220008000a00 */
[----:B------:R-:W-:Y:S02]  /*2360*/  IADD3 R3, P1, PT, R0, R11, RZ ;  /* 0x0000000b00037210 */ /* 0x000fe40007f3e0ff */
[----:B------:R-:W-:-:S03]  /*2370*/  LOP3.LUT R6, R5, 0x1fffff0, RZ, 0xc0, !PT ;  /* 0x01fffff005067812 */ /* 0x000fc600078ec0ff */
[----:B------:R-:W-:Y:S02]  /*2380*/  IMAD.X R4, RZ, RZ, R10, P1 ;  /* 0x000000ffff047224 */ /* 0x000fe400008e060a */
[----:B------:R-:W-:Y:S01]  /*2390*/  IMAD.MOV R6, RZ, RZ, -R6 ;  /* 0x000000ffff067224 */ /* 0x000fe200078e0a06 */
[----:B0-----:R-:W-:-:S04]  /*23a0*/  LEA R2, P2, R3, UR4, 0x2 ;  /* 0x0000000403027c11 */ /* 0x001fc8000f8410ff */
[----:B------:R-:W-:Y:S02]  /*23b0*/  IADD3 R2, P1, PT, R2, 0x2000, RZ ;  /* 0x0000200002027810 */ /* 0x000fe40007f3e0ff */
[----:B------:R-:W-:Y:S01]  /*23c0*/  LEA.HI.X R3, R3, UR5, R4, 0x2, P2 ;  /* 0x0000000503037c11 */ /* 0x000fe200090f1404 */
[----:B------:R-:W-:-:S04]  /*23d0*/  IMAD.MOV.U32 R4, RZ, RZ, R0 ;  /* 0x000000ffff047224 */ /* 0x000fc800078e0000 */
[----:B------:R-:W-:-:S07]  /*23e0*/  IMAD.X R3, RZ, RZ, R3, P1 ;  /* 0x000000ffff037224 */ /* 0x000fce00008e0603 */
.L_x_109:
        /* <DEDUP_REMOVED lines=86> */
.L_x_108:
[----:B------:R-:W-:Y:S05]  /*2950*/  BSYNC.RECONVERGENT B2 ;  /* 0x0000000000027941 */ /* 0x000fea0003800200 */
.L_x_107:
[----:B------:R-:W-:Y:S05]  /*2960*/  @!P0 BRA `(.L_x_106) ;  /* 0x0000000400a08947 */ /* 0x000fea0003800000 */
[----:B------:R-:W-:Y:S01]  /*2970*/  ISETP.GE.U32.AND P1, PT, R26, 0x8, PT ;  /* 0x000000081a00780c */ /* 0x000fe20003f26070 */
[----:B------:R-:W-:Y:S01]  /*2980*/  BSSY.RECONVERGENT B2, `(.L_x_110) ;  /* 0x0000032000027945 */ /* 0x000fe20003800200 */
[----:B------:R-:W-:-:S04]  /*2990*/  LOP3.LUT R17, R5, 0x7, RZ, 0xc0, !PT ;  /* 0x0000000705117812 */ /* 0x000fc800078ec0ff */
[----:B------:R-:W-:-:S07]  /*29a0*/  ISETP.NE.AND P0, PT, R17, RZ, PT ;  /* 0x000000ff1100720c */ /* 0x000fce0003f05270 */
[----:B------:R-:W-:Y:S06]  /*29b0*/  @!P1 BRA `(.L_x_111) ;  /* 0x0000000000b89947 */ /* 0x000fec0003800000 */
[----:B------:R-:W0:Y:S01]  /*29c0*/  LDCU.64 UR4, c[0x0][0x380] ;  /* 0x00007000ff0477ac */ /* 0x000e220008000a00 */
[----:B------:R-:W-:-:S05]  /*29d0*/  IADD3 R3, P1, PT, R4, R11, RZ ;  /* 0x0000000b04037210 */ /* 0x000fca0007f3e0ff */
[----:B------:R-:W-:Y:S01]  /*29e0*/  IMAD.X R6, RZ, RZ, R10, P1 ;  /* 0x000000ffff067224 */ /* 0x000fe200008e060a */
        /* <DEDUP_REMOVED lines=24> */
[----:B------:R-:W-:Y:S02]  /*2b70*/  FSEL R6, R6, R7, !P1 ;  /* 0x0000000706067208 */ /* 0x000fe40004800000 */
[----:B------:R-:W-:Y:S02]  /*2b80*/  FSETP.GEU.AND P2, PT, R14, RZ, PT ;  /* 0x000000ff0e00720b */ /* 0x000fe40003f4e000 */
[----:B------:R-:W-:Y:S02]  /*2b90*/  FSETP.GEU.AND P1, PT, R6, R13, PT ;  /* 0x0000000d0600720b */ /* 0x000fe40003f2e000 */
[----:B0-----:R-:W-:Y:S02]  /*2ba0*/  FSEL R3, -R14, R14, !P2 ;  /* 0x0000000e0e037208 */ /* 0x001fe40005000100 */
[----:B------:R-:W-:Y:S02]  /*2bb0*/  FSEL R6, R13, R6, !P1 ;  /* 0x000000060d067208 */ /* 0x000fe40004800000 */
[----:B------:R-:W-:-:S02]  /*2bc0*/  FSETP.GEU.AND P2, PT, R15, RZ, PT ;  /* 0x000000ff0f00720b */ /* 0x000fc40003f4e000 */
[----:B------:R-:W-:Y:S02]  /*2bd0*/  FSETP.GEU.AND P1, PT, R6, R3, PT ;  /* 0x000000030600720b */ /* 0x000fe40003f2e000 */
[----:B------:R-:W-:Y:S02]  /*2be0*/  FSEL R2, -R15, R15, !P2 ;  /* 0x0000000f0f027208 */ /* 0x000fe40005000100 */
[----:B------:R-:W-:Y:S02]  /*2bf0*/  FSEL R3, R3, R6, !P1 ;  /* 0x0000000603037208 */ /* 0x000fe40004800000 */
[C---:B------:R-:W-:Y:S02]  /*2c00*/  FSETP.GEU.AND P2, PT, R16.reuse, RZ, PT ;  /* 0x000000ff1000720b */ /* 0x040fe40003f4e000 */
[----:B------:R-:W-:Y:S02]  /*2c10*/  FSETP.GEU.AND P1, PT, R3, R2, PT ;  /* 0x000000020300720b */ /* 0x000fe40003f2e000 */
[----:B------:R-:W-:-:S02]  /*2c20*/  FSEL R7, -R16, R16, !P2 ;  /* 0x0000001010077208 */ /* 0x000fc40005000100 */
[----:B------:R-:W-:Y:S02]  /*2c30*/  FSEL R2, R2, R3, !P1 ;  /* 0x0000000302027208 */ /* 0x000fe40004800000 */
[----:B------:R-:W-:Y:S02]  /*2c40*/  FSETP.GEU.AND P2, PT, R18, RZ, PT ;  /* 0x000000ff1200720b */ /* 0x000fe40003f4e000 */
[----:B------:R-:W-:Y:S02]  /*2c50*/  FSETP.GEU.AND P1, PT, R2, R7, PT ;  /* 0x000000070200720b */ /* 0x000fe40003f2e000 */
[----:B------:R-:W-:Y:S02]  /*2c60*/  FSEL R3, -R18, R18, !P2 ;  /* 0x0000001212037208 */ /* 0x000fe40005000100 */
[----:B------:R-:W-:-:S04]  /*2c70*/  FSEL R2, R7, R2, !P1 ;  /* 0x0000000207027208 */ /* 0x000fc80004800000 */
[----:B------:R-:W-:-:S04]  /*2c80*/  FSETP.GEU.AND P1, PT, R2, R3, PT ;  /* 0x000000030200720b */ /* 0x000fc80003f2e000 */
[----:B------:R-:W-:-:S09]  /*2c90*/  FSEL R12, R3, R2, !P1 ;  /* 0x00000002030c7208 */ /* 0x000fd20004800000 */
.L_x_111:
[----:B------:R-:W-:Y:S05]  /*2ca0*/  BSYNC.RECONVERGENT B2 ;  /* 0x0000000000027941 */ /* 0x000fea0003800200 */
.L_x_110:
        /* <DEDUP_REMOVED lines=32> */
.L_x_113:
[----:B------:R-:W-:Y:S05]  /*2eb0*/  BSYNC.RECONVERGENT B2 ;  /* 0x0000000000027941 */ /* 0x000fea0003800200 */
.L_x_112:
[----:B------:R-:W-:Y:S05]  /*2ec0*/  @!P0 BRA `(.L_x_106) ;  /* 0x0000000000488947 */ /* 0x000fea0003800000 */
[----:B------:R-:W0:Y:S01]  /*2ed0*/  LDCU.64 UR4, c[0x0][0x380] ;  /* 0x00007000ff0477ac */ /* 0x000e220008000a00 */
[----:B------:R-:W-:Y:S01]  /*2ee0*/  IADD3 R7, P0, PT, R4, R11, RZ ;  /* 0x0000000b04077210 */ /* 0x000fe20007f1e0ff */
[----:B------:R-:W-:-:S04]  /*2ef0*/  IMAD.MOV R4, RZ, RZ, -R5 ;  /* 0x000000ffff047224 */ /* 0x000fc800078e0a05 */
[----:B------:R-:W-:Y:S01]  /*2f00*/  IMAD.X R10, RZ, RZ, R10, P0 ;  /* 0x000000ffff0a7224 */ /* 0x000fe200000e060a */
[----:B0-----:R-:W-:-:S04]  /*2f10*/  LEA R6, P1, R7, UR4, 0x2 ;  /* 0x0000000407067c11 */ /* 0x001fc8000f8210ff */
[----:B------:R-:W-:-:S09]  /*2f20*/  LEA.HI.X R7, R7, UR5, R10, 0x2, P1 ;  /* 0x0000000507077c11 */ /* 0x000fd200088f140a */
.L_x_114:
        /* <DEDUP_REMOVED lines=12> */
.L_x_106:
[----:B------:R-:W-:Y:S05]  /*2ff0*/  BSYNC.RECONVERGENT B1 ;  /* 0x0000000000017941 */ /* 0x000fea0003800200 */
.L_x_104:
        /* <DEDUP_REMOVED lines=54> */
.L_x_102:
[----:B------:R-:W-:Y:S05]  /*3360*/  BSYNC.RECONVERGENT B0 ;  /* 0x0000000000007941 */ /* 0x000fea0003800200 */
.L_x_87:
        /* <DEDUP_REMOVED lines=9> */
.L_x_115:
        /* <DEDUP_REMOVED lines=16> */
.L_x_410:


//--------------------- .text._ZN3cub18CUB_300001_SM_10006detail6reduce28DeviceReduceSingleTileKernelINS2_10policy_hubIfjN4cuda3__47maximumIfEEE10Policy1000EPfPdiS8_dfNS5_3std3__410__identityEEEvT0_T1_T2_T3_T4_T6_ --------------------------
	.section	.text._ZN3cub18CUB_300001_SM_10006detail6reduce28DeviceReduceSingleTileKernelINS2_10policy_hubIfjN4cuda3__47maximumIfEEE10Policy1000EPfPdiS8_dfNS5_3std3__410__identityEEEvT0_T1_T2_T3_T4_T6_,"ax",@progbits
	.align	128
        .global         _ZN3cub18CUB_300001_SM_10006detail6reduce28DeviceReduceSingleTileKernelINS2_10policy_hubIfjN4cuda3__47maximumIfEEE10Policy1000EPfPdiS8_dfNS5_3std3__410__identityEEEvT0_T1_T2_T3_T4_T6_
        .type           _ZN3cub18CUB_300001_SM_10006detail6reduce28DeviceReduceSingleTileKernelINS2_10policy_hubIfjN4cuda3__47maximumIfEEE10Policy1000EPfPdiS8_dfNS5_3std3__410__identityEEEvT0_T1_T2_T3_T4_T6_,@function
        .size           _ZN3cub18CUB_300001_SM_10006detail6reduce28DeviceReduceSingleTileKernelINS2_10policy_hubIfjN4cuda3__47maximumIfEEE10Policy1000EPfPdiS8_dfNS5_3std3__410__identityEEEvT0_T1_T2_T3_T4_T6_,(.L_x_411 - _ZN3cub18CUB_300001_SM_10006detail6reduce28DeviceReduceSingleTileKernelINS2_10policy_hubIfjN4cuda3__47maximumIfEEE10Policy1000EPfPdiS8_dfNS5_3std3__410__identityEEEvT0_T1_T2_T3_T4_T6_)
        .other          _ZN3cub18CUB_300001_SM_10006detail6reduce28DeviceReduceSingleTileKernelINS2_10policy_hubIfjN4cuda3__47maximumIfEEE10Policy1000EPfPdiS8_dfNS5_3std3__410__identityEEEvT0_T1_T2_T3_T4_T6_,@"STO_CUDA_ENTRY STV_DEFAULT"
_ZN3cub18CUB_300001_SM_10006detail6reduce28DeviceReduceSingleTileKernelINS2_10policy_hubIfjN4cuda3__47maximumIfEEE10Policy1000EPfPdiS8_dfNS5_3std3__410__identityEEEvT0_T1_T2_T3_T4_T6_:
.text._ZN3cub18CUB_300001_SM_10006detail6reduce28DeviceReduceSingleTileKernelINS2_10policy_hubIfjN4cuda3__47maximumIfEEE10Policy1000EPfPdiS8_dfNS5_3std3__410__identityEEEvT0_T1_T2_T3_T4_T6_:
        /* <DEDUP_REMOVED lines=13> */
.L_x_116:
        /* <DEDUP_REMOVED lines=16> */
.L_x_121:
[----:B------:R-:W-:Y:S05]  /*01d0*/  BSYNC.RECONVERGENT B1 ;  /* 0x0000000000017941 */ /* 0x000fea0003800200 */
.L_x_120:
        /* <DEDUP_REMOVED lines=16> */
.L_x_126:
        /* <DEDUP_REMOVED lines=10> */
.L_x_125:
[----:B------:R-:W-:Y:S05]  /*0380*/  BSYNC.RECONVERGENT B2 ;  /* 0x0000000000027941 */ /* 0x000fea0003800200 */
.L_x_124:
        /* <DEDUP_REMOVED lines=8> */
.L_x_129:
        /* <DEDUP_REMOVED lines=59> */
.L_x_128:
[----:B------:R-:W-:Y:S05]  /*07c0*/  BSYNC.RECONVERGENT B2 ;  /* 0x0000000000027941 */ /* 0x000fea0003800200 */
.L_x_127:
        /* <DEDUP_REMOVED lines=34> */
.L_x_131:
[----:B------:R-:W-:Y:S05]  /*09f0*/  BSYNC.RECONVERGENT B2 ;  /* 0x0000000000027941 */ /* 0x000fea0003800200 */
.L_x_130:
        /* <DEDUP_REMOVED lines=16> */
.L_x_123:
[----:B------:R-:W-:Y:S05]  /*0b00*/  BSYNC.RECONVERGENT B1 ;  /* 0x0000000000017941 */ /* 0x000fea0003800200 */
.L_x_122:
        /* <DEDUP_REMOVED lines=58> */
.L_x_132:
        /* <DEDUP_REMOVED lines=71> */
.L_x_119:
        /* <DEDUP_REMOVED lines=44> */
.L_x_136:
        /* <DEDUP_REMOVED lines=44> */
.L_x_134:
        /* <DEDUP_REMOVED lines=20> */
.L_x_140:
        /* <DEDUP_REMOVED lines=9> */
.L_x_139:
[----:B------:R-:W-:Y:S05]  /*1a70*/  BSYNC.RECONVERGENT B2 ;  /* 0x0000000000027941 */ /* 0x000fea0003800200 */
.L_x_138:
        /* <DEDUP_REMOVED lines=16> */
.L_x_143:
        /* <DEDUP_REMOVED lines=62> */
.L_x_142:
[----:B------:R-:W-:Y:S05]  /*1f60*/  BSYNC.RECONVERGENT B2 ;  /* 0x0000000000027941 */ /* 0x000fea0003800200 */
.L_x_141:
        /* <DEDUP_REMOVED lines=37> */
.L_x_145:
[----:B------:R-:W-:Y:S05]  /*21c0*/  BSYNC.RECONVERGENT B2 ;  /* 0x0000000000027941 */ /* 0x000fea0003800200 */
.L_x_144:
        /* <DEDUP_REMOVED lines=16> */
.L_x_137:
[----:B------:R-:W-:Y:S05]  /*22d0*/  BSYNC.RECONVERGENT B1 ;  /* 0x0000000000017941 */ /* 0x000fea0003800200 */
.L_x_135:
        /* <DEDUP_REMOVED lines=54> */
.L_x_118:
        /* <DEDUP_REMOVED lines=12> */
.L_x_148:
[----:B------:R-:W-:Y:S05]  /*2700*/  BSYNC.RECONVERGENT B1 ;  /* 0x0000000000017941 */ /* 0x000fea0003800200 */
.L_x_147:
        /* <DEDUP_REMOVED lines=16> */
.L_x_153:
        /* <DEDUP_REMOVED lines=10> */
.L_x_152:
[----:B------:R-:W-:Y:S05]  /*28b0*/  BSYNC.RECONVERGENT B2 ;  /* 0x0000000000027941 */ /* 0x000fea0003800200 */
.L_x_151:
        /* <DEDUP_REMOVED lines=8> */
.L_x_156:
        /* <DEDUP_REMOVED lines=59> */
.L_x_155:
[----:B------:R-:W-:Y:S05]  /*2cf0*/  BSYNC.RECONVERGENT B2 ;  /* 0x0000000000027941 */ /* 0x000fea0003800200 */
.L_x_154:
        /* <DEDUP_REMOVED lines=34> */
.L_x_158:
[----:B------:R-:W-:Y:S05]  /*2f20*/  BSYNC.RECONVERGENT B2 ;  /* 0x0000000000027941 */ /* 0x000fea0003800200 */
.L_x_157:
        /* <DEDUP_REMOVED lines=16> */
.L_x_150:
[----:B------:R-:W-:Y:S05]  /*3030*/  BSYNC.RECONVERGENT B1 ;  /* 0x0000000000017941 */ /* 0x000fea0003800200 */
.L_x_149:
        /* <DEDUP_REMOVED lines=58> */
.L_x_159:
        /* <DEDUP_REMOVED lines=71> */
.L_x_146:
        /* <DEDUP_REMOVED lines=55> */
.L_x_162:
        /* <DEDUP_REMOVED lines=56> */
.L_x_160:
        /* <DEDUP_REMOVED lines=20> */
.L_x_166:
        /* <DEDUP_REMOVED lines=9> */
.L_x_165:
[----:B------:R-:W-:Y:S05]  /*4110*/  BSYNC.RECONVERGENT B2 ;  /* 0x0000000000027941 */ /* 0x000fea0003800200 */
.L_x_164:
        /* <DEDUP_REMOVED lines=16> */
.L_x_169:
        /* <DEDUP_REMOVED lines=62> */
.L_x_168:
[----:B------:R-:W-:Y:S05]  /*4600*/  BSYNC.RECONVERGENT B2 ;  /* 0x0000000000027941 */ /* 0x000fea0003800200 */
.L_x_167:
        /* <DEDUP_REMOVED lines=37> */
.L_x_171:
[----:B------:R-:W-:Y:S05]  /*4860*/  BSYNC.RECONVERGENT B2 ;  /* 0x0000000000027941 */ /* 0x000fea0003800200 */
.L_x_170:
        /* <DEDUP_REMOVED lines=16> */
.L_x_163:
[----:B------:R-:W-:Y:S05]  /*4970*/  BSYNC.RECONVERGENT B1 ;  /* 0x0000000000017941 */ /* 0x000fea0003800200 */
.L_x_161:
        /* <DEDUP_REMOVED lines=54> */
.L_x_133:
[----:B------:R-:W-:Y:S05]  /*4ce0*/  BSYNC.RECONVERGENT B0 ;  /* 0x0000000000007941 */ /* 0x000fea0003800200 */
.L_x_117:
        /* <DEDUP_REMOVED lines=9> */
.L_x_172:
        /* <DEDUP_REMOVED lines=16> */
.L_x_411:


//--------------------- .text._ZN3cub18CUB_300001_SM_10006detail6reduce18DeviceReduceKernelINS2_10policy_hubIfjN4cuda3__47maximumIfEEE10Policy1000EN6thrust24THRUST_300001_SM_1000_NS10device_ptrIfEEjS8_f14absolute_valueEEvT0_PT3_T1_NS0_13GridEvenShareISJ_EET2_T4_ --------------------------
	.section	.text._ZN3cub18CUB_300001_SM_10006detail6reduce18DeviceReduceKernelINS2_10policy_hubIfjN4cuda3__47maximumIfEEE10Policy1000EN6thrust24THRUST_300001_SM_1000_NS10device_ptrIfEEjS8_f14absolute_valueEEvT0_PT3_T1_NS0_13GridEvenShareISJ_EET2_T4_,"ax",@progbits
	.align	128
        .global         _ZN3cub18CUB_300001_SM_10006detail6reduce18DeviceReduceKernelINS2_10policy_hubIfjN4cuda3__47maximumIfEEE10Policy1000EN6thrust24THRUST_300001_SM_1000_NS10device_ptrIfEEjS8_f14absolute_valueEEvT0_PT3_T1_NS0_13GridEvenShareISJ_EET2_T4_
        .type           _ZN3cub18CUB_300001_SM_10006detail6reduce18DeviceReduceKernelINS2_10policy_hubIfjN4cuda3__47maximumIfEEE10Policy1000EN6thrust24THRUST_300001_SM_1000_NS10device_ptrIfEEjS8_f14absolute_valueEEvT0_PT3_T1_NS0_13GridEvenShareISJ_EET2_T4_,@function
        .size           _ZN3cub18CUB_300001_SM_10006detail6reduce18DeviceReduceKernelINS2_10policy_hubIfjN4cuda3__47maximumIfEEE10Policy1000EN6thrust24THRUST_300001_SM_1000_NS10device_ptrIfEEjS8_f14absolute_valueEEvT0_PT3_T1_NS0_13GridEvenShareISJ_EET2_T4_,(.L_x_412 - _ZN3cub18CUB_300001_SM_10006detail6reduce18DeviceReduceKernelINS2_10policy_hubIfjN4cuda3__47maximumIfEEE10Policy1000EN6thrust24THRUST_300001_SM_1000_NS10device_ptrIfEEjS8_f14absolute_valueEEvT0_PT3_T1_NS0_13GridEvenShareISJ_EET2_T4_)
        .other          _ZN3cub18CUB_300001_SM_10006detail6reduce18DeviceReduceKernelINS2_10policy_hubIfjN4cuda3__47maximumIfEEE10Policy1000EN6thrust24THRUST_300001_SM_1000_NS10device_ptrIfEEjS8_f14absolute_valueEEvT0_PT3_T1_NS0_13GridEvenShareISJ_EET2_T4_,@"STO_CUDA_ENTRY STV_DEFAULT"
_ZN3cub18CUB_300001_SM_10006detail6reduce18DeviceReduceKernelINS2_10policy_hubIfjN4cuda3__47maximumIfEEE10Policy1000EN6thrust24THRUST_300001_SM_1000_NS10device_ptrIfEEjS8_f14absolute_valueEEvT0_PT3_T1_NS0_13GridEvenShareISJ_EET2_T4_:
.text._ZN3cub18CUB_300001_SM_10006detail6reduce18DeviceReduceKernelINS2_10policy_hubIfjN4cuda3__47maximumIfEEE10Policy1000EN6thrust24THRUST_300001_SM_1000_NS10device_ptrIfEEjS8_f14absolute_valueEEvT0_PT3_T1_NS0_13GridEvenShareISJ_EET2_T4_:
[----:B------:R-:W-:Y:S08]  /*0000*/  LDC R1, c[0x0][0x37c] ;  /* 0x0000df00ff017b82 */ /* 0x000ff00000000800 */
[----:B------:R-:W0:Y:S01]  /*0010*/  S2UR UR10, SR_CTAID.X ;  /* 0x00000000000a79c3 */ /* 0x000e220000002500 */
[----:B------:R-:W1:Y:S01]  /*0020*/  LDCU.64 UR12, c[0x0][0x3a8] ;  /* 0x00007500ff0c77ac */ /* 0x000e620008000a00 */
[----:B------:R-:W-:Y:S01]  /*0030*/  BSSY.RECONVERGENT B0, `(.L_x_173) ;  /* 0x000038b000007945 */ /* 0x000fe20003800200 */
[----:B------:R-:W2:Y:S01]  /*0040*/  LDCU.64 UR8, c[0x0][0x358] ;  /* 0x00006b00ff0877ac */ /* 0x000ea20008000a00 */
[----:B-1----:R-:W-:Y:S01]  /*0050*/  IMAD.U32 R4, RZ, RZ, UR12 ;  /* 0x0000000cff047e24 */ /* 0x002fe2000f8e00ff */
[----:B------:R-:W-:-:S02]  /*0060*/  USHF.L.U32 UR4, UR13, 0xc, URZ ;  /* 0x0000000c0d047899 */ /* 0x000fc400080006ff */
[----:B0-----:R-:W-:-:S06]  /*0070*/  USHF.L.U32 UR6, UR10, 0xc, URZ ;  /* 0x0000000c0a067899 */ /* 0x001fcc00080006ff */
[----:B------:R-:W-:-:S05]  /*0080*/  VIADD R2, R4, -UR6 ;  /* 0x8000000604027c36 */ /* 0x000fca0008000000 */
[----:B------:R-:W-:-:S13]  /*0090*/  ISETP.GT.U32.AND P0, PT, R2, 0xfff, PT ;  /* 0x00000fff0200780c */ /* 0x000fda0003f04070 */
[----:B--2---:R-:W-:Y:S05]  /*00a0*/  @P0 BRA `(.L_x_174) ;  /* 0x0000001800280947 */ /* 0x004fea0003800000 */
[----:B------:R-:W0:Y:S01]  /*00b0*/  S2R R3, SR_TID.X ;  /* 0x0000000000037919 */ /* 0x000e220000002100 */
[----:B------:R-:W-:Y:S01]  /*00c0*/  BSSY.RECONVERGENT B1, `(.L_x_175) ;  /* 0x000000c000017945 */ /* 0x000fe20003800200 */
[----:B------:R-:W-:Y:S01]  /*00d0*/  IMAD.MOV.U32 R9, RZ, RZ, RZ ;  /* 0x000000ffff097224 */ /* 0x000fe200078e00ff */
[----:B0-----:R-:W-:Y:S01]  /*00e0*/  ISETP.GE.U32.AND P0, PT, R3, R2, PT ;  /* 0x000000020300720c */ /* 0x001fe20003f06070 */
        /* <DEDUP_REMOVED lines=9> */
.L_x_176:
[----:B------:R-:W-:Y:S05]  /*0180*/  BSYNC.RECONVERGENT B1 ;  /* 0x0000000000017941 */ /* 0x000fea0003800200 */
.L_x_175:
[----:B------:R-:W-:Y:S01]  /*0190*/  ISETP.GE.U32.AND P0, PT, R11, R2, PT ;  /* 0x000000020b00720c */ /* 0x000fe20003f06070 */
[----:B------:R-:W-:-:S12]  /*01a0*/  BSSY.RECONVERGENT B1, `(.L_x_177) ;  /* 0x00000fb000017945 */ /* 0x000fd80003800200 */
[----:B------:R-:W-:Y:S05]  /*01b0*/  @P0 BRA `(.L_x_178) ;  /* 0x0000000c00e40947 */ /* 0x000fea0003800000 */
[----:B------:R-:W-:Y:S01]  /*01c0*/  LOP3.LUT R5, RZ, R11, RZ, 0x33, !PT ;  /* 0x0000000bff057212 */ /* 0x000fe200078e33ff */
[----:B------:R-:W-:Y:S03]  /*01d0*/  BSSY.RECONVERGENT B2, `(.L_x_179) ;  /* 0x0000082000027945 */ /* 0x000fe60003800200 */
[----:B------:R-:W-:-:S04]  /*01e0*/  IADD3 R4, PT, PT, R4, -UR6, R5 ;  /* 0x8000000604047c10 */ /* 0x000fc8000fffe005 */
[C---:B------:R-:W-:Y:S02]  /*01f0*/  ISETP.GE.U32.AND P0, PT, R4.reuse, 0xf00, PT ;  /* 0x00000f000400780c */ /* 0x040fe40003f06070 */
[----:B------:R-:W-:-:S04]  /*0200*/  LEA.HI R4, R4, 0x1, RZ, 0x18 ;  /* 0x0000000104047811 */ /* 0x000fc800078fc0ff */
[----:B------:R-:W-:-:S07]  /*0210*/  LOP3.LUT R5, R4, 0xf, RZ, 0xc0, !PT ;  /* 0x0000000f04057812 */ /* 0x000fce00078ec0ff */
[----:B------:R-:W-:Y:S05]  /*0220*/  @!P0 BRA `(.L_x_180) ;  /* 0x0000000400f08947 */ /* 0x000fea0003800000 */
[----:B------:R-:W0:Y:S01]  /*0230*/  LDC.64 R12, c[0x0][0x380] ;  /* 0x0000e000ff0c7b82 */ /* 0x000e220000000a00 */
[----:B------:R-:W-:Y:S01]  /*0240*/  LOP3.LUT R8, R4, 0x1fffff0, RZ, 0xc0, !PT ;  /* 0x01fffff004087812 */ /* 0x000fe200078ec0ff */
[----:B------:R-:W-:Y:S01]  /*0250*/  BSSY.RECONVERGENT B3, `(.L_x_181) ;  /* 0x0000078000037945 */ /* 0x000fe20003800200 */
[C---:B------:R-:W-:Y:S01]  /*0260*/  LOP3.LUT R6, R11.reuse, 0x800, RZ, 0xfc, !PT ;  /* 0x000008000b067812 */ /* 0x040fe200078efcff */
[----:B------:R-:W-:Y:S02]  /*0270*/  VIADD R0, R11, UR6 ;  /* 0x000000060b007c36 */ /* 0x000fe40008000000 */
[----:B------:R-:W-:-:S07]  /*0280*/  IMAD.MOV R8, RZ, RZ, -R8 ;  /* 0x000000ffff087224 */ /* 0x000fce00078e0a08 */
.L_x_182:
[----:B0-----:R-:W-:-:S05]  /*0290*/  IMAD.WIDE.U32 R14, R0, 0x4, R12 ;  /* 0x00000004000e7825 */ /* 0x001fca00078e000c */
[----:B------:R-:W2:Y:S01]  /*02a0*/  LDG.E R10, desc[UR8][R14.64] ;  /* 0x000000080e0a7981 */ /* 0x000ea2000c1e1900 */
[C---:B------:R-:W-:Y:S02]  /*02b0*/  VIADD R17, R0.reuse, 0x100 ;  /* 0x0000010000117836 */ /* 0x040fe40000000000 */
[----:B------:R-:W-:Y:S02]  /*02c0*/  VIADD R25, R0, 0x200 ;  /* 0x0000020000197836 */ /* 0x000fe40000000000 */
[----:B------:R-:W-:-:S05]  /*02d0*/  IMAD.WIDE.U32 R16, R17, 0x4, R12 ;  /* 0x0000000411107825 */ /* 0x000fca00078e000c */
[----:B------:R0:W3:Y:S01]  /*02e0*/  LDG.E R7, desc[UR8][R16.64] ;  /* 0x0000000810077981 */ /* 0x0000e2000c1e1900 */
[----:B------:R-:W-:-:S04]  /*02f0*/  IMAD.WIDE.U32 R24, R25, 0x4, R12 ;  /* 0x0000000419187825 */ /* 0x000fc800078e000c */
[C---:B------:R-:W-:Y:S01]  /*0300*/  VIADD R19, R0.reuse, 0x300 ;  /* 0x0000030000137836 */ /* 0x040fe20000000000 */
[----:B------:R-:W4:Y:S01]  /*0310*/  LDG.E R11, desc[UR8][R24.64] ;  /* 0x00000008180b7981 */ /* 0x000f22000c1e1900 */
[----:B------:R-:W-:Y:S02]  /*0320*/  VIADD R23, R0, 0x400 ;  /* 0x0000040000177836 */ /* 0x000fe40000000000 */
[----:B0-----:R-:W-:-:S05]  /*0330*/  IMAD.WIDE.U32 R16, R19, 0x4, R12 ;  /* 0x0000000413107825 */ /* 0x001fca00078e000c */
[----:B------:R0:W5:Y:S01]  /*0340*/  LDG.E R29, desc[UR8][R16.64] ;  /* 0x00000008101d7981 */ /* 0x000162000c1e1900 */
[----:B------:R-:W-:-:S04]  /*0350*/  IMAD.WIDE.U32 R22, R23, 0x4, R12 ;  /* 0x0000000417167825 */ /* 0x000fc800078e000c */
[C---:B------:R-:W-:Y:S01]  /*0360*/  VIADD R19, R0.reuse, 0x500 ;  /* 0x0000050000137836 */ /* 0x040fe20000000000 */
[----:B------:R1:W5:Y:S01]  /*0370*/  LDG.E R28, desc[UR8][R22.64] ;  /* 0x00000008161c7981 */ /* 0x000362000c1e1900 */
[----:B------:R-:W-:Y:S02]  /*0380*/  VIADD R21, R0, 0x600 ;  /* 0x0000060000157836 */ /* 0x000fe40000000000 */
[----:B------:R-:W-:-:S05]  /*0390*/  IMAD.WIDE.U32 R18, R19, 0x4, R12 ;  /* 0x0000000413127825 */ /* 0x000fca00078e000c */
[----:B------:R-:W5:Y:S01]  /*03a0*/  LDG.E R27, desc[UR8][R18.64] ;  /* 0x00000008121b7981 */ /* 0x000f62000c1e1900 */
[----:B------:R-:W-:-:S04]  /*03b0*/  IMAD.WIDE.U32 R20, R21, 0x4, R12 ;  /* 0x0000000415147825 */ /* 0x000fc800078e000c */
[C---:B------:R-:W-:Y:S01]  /*03c0*/  VIADD R15, R0.reuse, 0x700 ;  /* 0x00000700000f7836 */ /* 0x040fe20000000000 */
[----:B------:R-:W5:Y:S01]  /*03d0*/  LDG.E R26, desc[UR8][R20.64] ;  /* 0x00000008141a7981 */ /* 0x000f62000c1e1900 */
[----:B0-----:R-:W-:Y:S02]  /*03e0*/  VIADD R17, R0, 0x800 ;  /* 0x0000080000117836 */ /* 0x001fe40000000000 */
[----:B------:R-:W-:-:S05]  /*03f0*/  IMAD.WIDE.U32 R14, R15, 0x4, R12 ;  /* 0x000000040f0e7825 */ /* 0x000fca00078e000c */
[----:B------:R0:W5:Y:S01]  /*0400*/  LDG.E R25, desc[UR8][R14.64] ;  /* 0x000000080e197981 */ /* 0x000162000c1e1900 */
[----:B------:R-:W-:-:S04]  /*0410*/  IMAD.WIDE.U32 R16, R17, 0x4, R12 ;  /* 0x0000000411107825 */ /* 0x000fc800078e000c */
[----:B-1----:R-:W-:Y:S01]  /*0420*/  VIADD R23, R0, 0x900 ;  /* 0x0000090000177836 */ /* 0x002fe20000000000 */
[----:B------:R-:W5:Y:S03]  /*0430*/  LDG.E R24, desc[UR8][R16.64] ;  /* 0x0000000810187981 */ /* 0x000f66000c1e1900 */
[----:B0-----:R-:W-:-:S04]  /*0440*/  IMAD.WIDE.U32 R14, R23, 0x4, R12 ;  /* 0x00000004170e7825 */ /* 0x001fc800078e000c */
[C---:B------:R-:W-:Y:S01]  /*0450*/  VIADD R23, R0.reuse, 0xa00 ;  /* 0x00000a0000177836 */ /* 0x040fe20000000000 */
[----:B------:R0:W5:Y:S01]  /*0460*/  LDG.E R19, desc[UR8][R14.64] ;  /* 0x000000080e137981 */ /* 0x000162000c1e1900 */
[----:B------:R-:W-:Y:S02]  /*0470*/  VIADD R21, R0, 0xb00 ;  /* 0x00000b0000157836 */ /* 0x000fe40000000000 */
[----:B------:R-:W-:-:S05]  /*0480*/  IMAD.WIDE.U32 R22, R23, 0x4, R12 ;  /* 0x0000000417167825 */ /* 0x000fca00078e000c */
[----:B------:R1:W5:Y:S01]  /*0490*/  LDG.E R18, desc[UR8][R22.64] ;  /* 0x0000000816127981 */ /* 0x000362000c1e1900 */
[----:B------:R-:W-:-:S04]  /*04a0*/  IMAD.WIDE.U32 R20, R21, 0x4, R12 ;  /* 0x0000000415147825 */ /* 0x000fc800078e000c */
[C---:B0-----:R-:W-:Y:S02]  /*04b0*/  VIADD R15, R0.reuse, 0xc00 ;  /* 0x00000c00000f7836 */ /* 0x041fe40000000000 */
[----:B------:R-:W5:Y:S01]  /*04c0*/  LDG.E R20, desc[UR8][R20.64] ;  /* 0x0000000814147981 */ /* 0x000f62000c1e1900 */
[----:B------:R-:W-:Y:S02]  /*04d0*/  VIADD R17, R0, 0xd00 ;  /* 0x00000d0000117836 */ /* 0x000fe40000000000 */
[----:B------:R-:W-:-:S04]  /*04e0*/  IMAD.WIDE.U32 R14, R15, 0x4, R12 ;  /* 0x000000040f0e7825 */ /* 0x000fc800078e000c */
[--C-:B------:R-:W-:Y:S01]  /*04f0*/  IMAD.WIDE.U32 R16, R17, 0x4, R12.reuse ;  /* 0x0000000411107825 */ /* 0x100fe200078e000c */
[----:B------:R0:W5:Y:S03]  /*0500*/  LDG.E R21, desc[UR8][R14.64] ;  /* 0x000000080e157981 */ /* 0x000166000c1e1900 */
[----:B-1----:R-:W-:Y:S02]  /*0510*/  VIADD R23, R0, 0xe00 ;  /* 0x00000e0000177836 */ /* 0x002fe40000000000 */
[----:B------:R-:W5:Y:S02]  /*0520*/  LDG.E R16, desc[UR8][R16.64] ;  /* 0x0000000810107981 */ /* 0x000f64000c1e1900 */
[----:B------:R-:W-:-:S04]  /*0530*/  IMAD.WIDE.U32 R22, R23, 0x4, R12 ;  /* 0x0000000417167825 */ /* 0x000fc800078e000c */
[----:B0-----:R-:W-:Y:S02]  /*0540*/  VIADD R15, R0, 0xf00 ;  /* 0x00000f00000f7836 */ /* 0x001fe40000000000 */
[----:B------:R-:W5:Y:S02]  /*0550*/  LDG.E R22, desc[UR8][R22.64] ;  /* 0x0000000816167981 */ /* 0x000f64000c1e1900 */
[----:B------:R-:W-:-:S06]  /*0560*/  IMAD.WIDE.U32 R14, R15, 0x4, R12 ;  /* 0x000000040f0e7825 */ /* 0x000fcc00078e000c */
[----:B------:R-:W5:Y:S01]  /*0570*/  LDG.E R14, desc[UR8][R14.64] ;  /* 0x000000080e0e7981 */ /* 0x000f62000c1e1900 */
[----:B------:R-:W-:Y:S02]  /*0580*/  VIADD R8, R8, 0x10 ;  /* 0x0000001008087836 */ /* 0x000fe40000000000 */
[----:B------:R-:W-:Y:S02]  /*0590*/  VIADD R6, R6, 0x1000 ;  /* 0x0000100006067836 */ /* 0x000fe40000000000 */
[----:B------:R-:W-:Y:S01]  /*05a0*/  VIADD R0, R0, 0x1000 ;  /* 0x0000100000007836 */ /* 0x000fe20000000000 */
[----:B--2---:R-:W-:-:S04]  /*05b0*/  FSETP.GEU.AND P0, PT, R10, RZ, PT ;  /* 0x000000ff0a00720b */ /* 0x004fc80003f0e000 */
[----:B------:R-:W-:-:S04]  /*05c0*/  FSEL R10, -R10, R10, !P0 ;  /* 0x0000000a0a0a7208 */ /* 0x000fc80004000100 */
[----:B------:R-:W-:-:S04]  /*05d0*/  FSETP.GEU.AND P0, PT, R9, R10, PT ;  /* 0x0000000a0900720b */ /* 0x000fc80003f0e000 */
[----:B------:R-:W-:Y:S02]  /*05e0*/  FSEL R9, R10, R9, !P0 ;  /* 0x000000090a097208 */ /* 0x000fe40004000000 */
[----:B---3--:R-:W-:-:S04]  /*05f0*/  FSETP.GEU.AND P0, PT, R7, RZ, PT ;  /* 0x000000ff0700720b */ /* 0x008fc80003f0e000 */
[----:B------:R-:W-:Y:S02]  /*0600*/  FSEL R10, -R7, R7, !P0 ;  /* 0x00000007070a7208 */ /* 0x000fe40004000100 */
[----:B----4-:R-:W-:Y:S02]  /*0610*/  FSETP.GEU.AND P1, PT, R11, RZ, PT ;  /* 0x000000ff0b00720b */ /* 0x010fe40003f2e000 */
[----:B------:R-:W-:-:S04]  /*0620*/  FSETP.GEU.AND P0, PT, R9, R10, PT ;  /* 0x0000000a0900720b */ /* 0x000fc80003f0e000 */
[----:B------:R-:W-:Y:S02]  /*0630*/  FSEL R9, R10, R9, !P0 ;  /* 0x000000090a097208 */ /* 0x000fe40004000000 */
[----:B------:R-:W-:Y:S02]  /*0640*/  FSEL R10, -R11, R11, !P1 ;  /* 0x0000000b0b0a7208 */ /* 0x000fe40004800100 */
        /* <DEDUP_REMOVED lines=43> */
[----:B------:R-:W-:-:S02]  /*0900*/  FSETP.GEU.AND P1, PT, R22, RZ, PT ;  /* 0x000000ff1600720b */ /* 0x000fc40003f2e000 */
[----:B------:R-:W-:Y:S02]  /*0910*/  FSEL R9, R10, R9, !P0 ;  /* 0x000000090a097208 */ /* 0x000fe40004000000 */
[----:B------:R-:W-:Y:S02]  /*0920*/  FSEL R22, -R22, R22, !P1 ;  /* 0x0000001616167208 */ /* 0x000fe40004800100 */
[----:B------:R-:W-:Y:S02]  /*0930*/  FSETP.GEU.AND P0, PT, R9, R16, PT ;  /* 0x000000100900720b */ /* 0x000fe40003f0e000 */
[----:B------:R-:W-:Y:S02]  /*0940*/  FSETP.GEU.AND P1, PT, R14, RZ, PT ;  /* 0x000000ff0e00720b */ /* 0x000fe40003f2e000 */
[----:B------:R-:W-:Y:S02]  /*0950*/  FSEL R9, R16, R9, !P0 ;  /* 0x0000000910097208 */ /* 0x000fe40004000000 */
[----:B------:R-:W-:-:S02]  /*0960*/  FSEL R14, -R14, R14, !P1 ;  /* 0x0000000e0e0e7208 */ /* 0x000fc40004800100 */
[----:B------:R-:W-:Y:S02]  /*0970*/  ISETP.NE.AND P1, PT, R8, RZ, PT ;  /* 0x000000ff0800720c */ /* 0x000fe40003f25270 */
[----:B------:R-:W-:-:S04]  /*0980*/  FSETP.GEU.AND P0, PT, R9, R22, PT ;  /* 0x000000160900720b */ /* 0x000fc80003f0e000 */
[----:B------:R-:W-:-:S04]  /*0990*/  FSEL R9, R22, R9, !P0 ;  /* 0x0000000916097208 */ /* 0x000fc80004000000 */
[----:B------:R-:W-:-:S04]  /*09a0*/  FSETP.GEU.AND P0, PT, R9, R14, PT ;  /* 0x0000000e0900720b */ /* 0x000fc80003f0e000 */
[----:B------:R-:W-:Y:S01]  /*09b0*/  FSEL R9, R14, R9, !P0 ;  /* 0x000000090e097208 */ /* 0x000fe20004000000 */
[----:B------:R-:W-:Y:S08]  /*09c0*/  @P1 BRA `(.L_x_182) ;  /* 0xfffffff800301947 */ /* 0x000ff0000383ffff */
[----:B------:R-:W-:Y:S05]  /*09d0*/  BSYNC.RECONVERGENT B3 ;  /* 0x0000000000037941 */ /* 0x000fea0003800200 */
.L_x_181:
[----:B------:R-:W-:-:S07]  /*09e0*/  VIADD R11, R6, 0xfffff800 ;  /* 0xfffff800060b7836 */ /* 0x000fce0000000000 */
.L_x_180:
[----:B------:R-:W-:Y:S05]  /*09f0*/  BSYNC.RECONVERGENT B2 ;  /* 0x0000000000027941 */ /* 0x000fea0003800200 */
.L_x_179:
[----:B------:R-:W-:-:S13]  /*0a00*/  ISETP.NE.AND P0, PT, R5, RZ, PT ;  /* 0x000000ff0500720c */ /* 0x000fda0003f05270 */
[----:B------:R-:W-:Y:S05]  /*0a10*/  @!P0 BRA `(.L_x_178) ;  /* 0x0000000400cc8947 */ /* 0x000fea0003800000 */
[----:B------:R-:W-:Y:S01]  /*0a20*/  ISETP.GE.U32.AND P1, PT, R5, 0x8, PT ;  /* 0x000000080500780c */ /* 0x000fe20003f26070 */
[----:B------:R-:W-:Y:S01]  /*0a30*/  BSSY.RECONVERGENT B2, `(.L_x_183) ;  /* 0x000003e000027945 */ /* 0x000fe20003800200 */
[----:B------:R-:W-:-:S04]  /*0a40*/  LOP3.LUT R22, R4, 0x7, RZ, 0xc0, !PT ;  /* 0x0000000704167812 */ /* 0x000fc800078ec0ff */
[----:B------:R-:W-:-:S07]  /*0a50*/  ISETP.NE.AND P0, PT, R22, RZ, PT ;  /* 0x000000ff1600720c */ /* 0x000fce0003f05270 */
[----:B------:R-:W-:Y:S06]  /*0a60*/  @!P1 BRA `(.L_x_184) ;  /* 0x0000000000e89947 */ /* 0x000fec0003800000 */
[----:B------:R-:W0:Y:S01]  /*0a70*/  LDC.64 R6, c[0x0][0x380] ;  /* 0x0000e000ff067b82 */ /* 0x000e220000000a00 */
[----:B------:R-:W-:-:S04]  /*0a80*/  VIADD R15, R11, UR6 ;  /* 0x000000060b0f7c36 */ /* 0x000fc80008000000 */
[C---:B------:R-:W-:Y:S02]  /*0a90*/  VIADD R19, R15.reuse, 0x100 ;  /* 0x000001000f137836 */ /* 0x040fe40000000000 */
[C---:B------:R-:W-:Y:S02]  /*0aa0*/  VIADD R21, R15.reuse, 0x200 ;  /* 0x000002000f157836 */ /* 0x040fe40000000000 */
[----:B0-----:R-:W-:-:S05]  /*0ab0*/  IMAD.WIDE.U32 R12, R15, 0x4, R6 ;  /* 0x000000040f0c7825 */ /* 0x001fca00078e0006 */
[----:B------:R0:W2:Y:S01]  /*0ac0*/  LDG.E R0, desc[UR8][R12.64] ;  /* 0x000000080c007981 */ /* 0x0000a2000c1e1900 */
[----:B------:R-:W-:-:S05]  /*0ad0*/  IMAD.WIDE.U32 R18, R19, 0x4, R6 ;  /* 0x0000000413127825 */ /* 0x000fca00078e0006 */
[----:B------:R-:W3:Y:S01]  /*0ae0*/  LDG.E R5, desc[UR8][R18.64] ;  /* 0x0000000812057981 */ /* 0x000ee2000c1e1900 */
[----:B------:R-:W-:-:S04]  /*0af0*/  IMAD.WIDE.U32 R20, R21, 0x4, R6 ;  /* 0x0000000415147825 */ /* 0x000fc800078e0006 */
[C---:B------:R-:W-:Y:S01]  /*0b00*/  VIADD R25, R15.reuse, 0x300 ;  /* 0x000003000f197836 */ /* 0x040fe20000000000 */
[----:B------:R-:W4:Y:S01]  /*0b10*/  LDG.E R8, desc[UR8][R20.64] ;  /* 0x0000000814087981 */ /* 0x000f22000c1e1900 */
[----:B------:R-:W-:Y:S02]  /*0b20*/  VIADD R27, R15, 0x400 ;  /* 0x000004000f1b7836 */ /* 0x000fe40000000000 */
[----:B------:R-:W-:-:S05]  /*0b30*/  IMAD.WIDE.U32 R24, R25, 0x4, R6 ;  /* 0x0000000419187825 */ /* 0x000fca00078e0006 */
[----:B------:R-:W5:Y:S01]  /*0b40*/  LDG.E R10, desc[UR8][R24.64] ;  /* 0x00000008180a7981 */ /* 0x000f62000c1e1900 */
[----:B------:R-:W-:-:S04]  /*0b50*/  IMAD.WIDE.U32 R26, R27, 0x4, R6 ;  /* 0x000000041b1a7825 */ /* 0x000fc800078e0006 */
[C---:B------:R-:W-:Y:S01]  /*0b60*/  VIADD R17, R15.reuse, 0x500 ;  /* 0x000005000f117836 */ /* 0x040fe20000000000 */
[----:B------:R-:W5:Y:S01]  /*0b70*/  LDG.E R14, desc[UR8][R26.64] ;  /* 0x000000081a0e7981 */ /* 0x000f62000c1e1900 */
[----:B0-----:R-:W-:Y:S02]  /*0b80*/  VIADD R13, R15, 0x600 ;  /* 0x000006000f0d7836 */ /* 0x001fe40000000000 */
[----:B------:R-:W-:-:S04]  /*0b90*/  IMAD.WIDE.U32 R16, R17, 0x4, R6 ;  /* 0x0000000411107825 */ /* 0x000fc800078e0006 */
[--C-:B------:R-:W-:Y:S02]  /*0ba0*/  IMAD.WIDE.U32 R12, R13, 0x4, R6.reuse ;  /* 0x000000040d0c7825 */ /* 0x100fe400078e0006 */
[----:B------:R-:W5:Y:S02]  /*0bb0*/  LDG.E R16, desc[UR8][R16.64] ;  /* 0x0000000810107981 */ /* 0x000f64000c1e1900 */
[----:B------:R-:W-:Y:S02]  /*0bc0*/  VIADD R15, R15, 0x700 ;  /* 0x000007000f0f7836 */ /* 0x000fe40000000000 */
[----:B------:R-:W5:Y:S02]  /*0bd0*/  LDG.E R12, desc[UR8][R12.64] ;  /* 0x000000080c0c7981 */ /* 0x000f64000c1e1900 */
[----:B------:R-:W-:-:S06]  /*0be0*/  IMAD.WIDE.U32 R6, R15, 0x4, R6 ;  /* 0x000000040f067825 */ /* 0x000fcc00078e0006 */
        /* <DEDUP_REMOVED lines=9> */
[----:B------:R-:W-:-:S04]  /*0c80*/  FSETP.GEU.AND P1, PT, R0, R5, PT ;  /* 0x000000050000720b */ /* 0x000fc80003f2e000 */
[----:B------:R-:W-:Y:S02]  /*0c90*/  FSEL R0, R5, R0, !P1 ;  /* 0x0000000005007208 */ /* 0x000fe40004800000 */
[----:B------:R-:W-:Y:S02]  /*0ca0*/  FSEL R5, -R8, R8, !P2 ;  /* 0x0000000808057208 */ /* 0x000fe40005000100 */
[----:B-----5:R-:W-:Y:S02]  /*0cb0*/  FSETP.GEU.AND P2, PT, R10, RZ, PT ;  /* 0x000000ff0a00720b */ /* 0x020fe40003f4e000 */
[----:B------:R-:W-:-:S04]  /*0cc0*/  FSETP.GEU.AND P1, PT, R0, R5, PT ;  /* 0x000000050000720b */ /* 0x000fc80003f2e000 */
[----:B------:R-:W-:Y:S02]  /*0cd0*/  FSEL R0, R5, R0, !P1 ;  /* 0x0000000005007208 */ /* 0x000fe40004800000 */
[----:B------:R-:W-:Y:S02]  /*0ce0*/  FSEL R5, -R10, R10, !P2 ;  /* 0x0000000a0a057208 */ /* 0x000fe40005000100 */
        /* <DEDUP_REMOVED lines=9> */
[----:B------:R-:W-:Y:S02]  /*0d80*/  FSETP.GEU.AND P1, PT, R0, R5, PT ;  /* 0x000000050000720b */ /* 0x000fe40003f2e000 */
[----:B0-----:R-:W-:Y:S02]  /*0d90*/  FSEL R7, -R12, R12, !P2 ;  /* 0x0000000c0c077208 */ /* 0x001fe40005000100 */
[----:B------:R-:W-:-:S02]  /*0da0*/  FSEL R0, R5, R0, !P1 ;  /* 0x0000000005007208 */ /* 0x000fc40004800000 */
[----:B------:R-:W-:Y:S02]  /*0db0*/  FSETP.GEU.AND P2, PT, R6, RZ, PT ;  /* 0x000000ff0600720b */ /* 0x000fe40003f4e000 */
[----:B------:R-:W-:Y:S02]  /*0dc0*/  FSETP.GEU.AND P1, PT, R0, R7, PT ;  /* 0x000000070000720b */ /* 0x000fe40003f2e000 */
[----:B------:R-:W-:Y:S02]  /*0dd0*/  FSEL R9, -R6, R6, !P2 ;  /* 0x0000000606097208 */ /* 0x000fe40005000100 */
[----:B------:R-:W-:-:S04]  /*0de0*/  FSEL R0, R7, R0, !P1 ;  /* 0x0000000007007208 */ /* 0x000fc80004800000 */
[----:B------:R-:W-:-:S04]  /*0df0*/  FSETP.GEU.AND P1, PT, R0, R9, PT ;  /* 0x000000090000720b */ /* 0x000fc80003f2e000 */
[----:B------:R-:W-:-:S09]  /*0e00*/  FSEL R9, R9, R0, !P1 ;  /* 0x0000000009097208 */ /* 0x000fd20004800000 */
.L_x_184:
[----:B------:R-:W-:Y:S05]  /*0e10*/  BSYNC.RECONVERGENT B2 ;  /* 0x0000000000027941 */ /* 0x000fea0003800200 */
.L_x_183:
        /* <DEDUP_REMOVED lines=10> */
[----:B0-----:R-:W-:-:S04]  /*0ec0*/  IMAD.WIDE.U32 R6, R17, 0x4, R4 ;  /* 0x0000000411067825 */ /* 0x001fc800078e0004 */
[--C-:B------:R-:W-:Y:S02]  /*0ed0*/  IMAD.WIDE.U32 R12, R13, 0x4, R4.reuse ;  /* 0x000000040d0c7825 */ /* 0x100fe400078e0004 */
[----:B------:R-:W2:Y:S02]  /*0ee0*/  LDG.E R6, desc[UR8][R6.64] ;  /* 0x0000000806067981 */ /* 0x000ea4000c1e1900 */
[--C-:B------:R-:W-:Y:S02]  /*0ef0*/  IMAD.WIDE.U32 R14, R15, 0x4, R4.reuse ;  /* 0x000000040f0e7825 */ /* 0x100fe400078e0004 */
[----:B------:R-:W3:Y:S02]  /*0f00*/  LDG.E R12, desc[UR8][R12.64] ;  /* 0x000000080c0c7981 */ /* 0x000ee4000c1e1900 */
[----:B------:R-:W-:Y:S02]  /*0f10*/  VIADD R17, R17, 0x300 ;  /* 0x0000030011117836 */ /* 0x000fe40000000000 */
[----:B------:R-:W4:Y:S02]  /*0f20*/  LDG.E R14, desc[UR8][R14.64] ;  /* 0x000000080e0e7981 */ /* 0x000f24000c1e1900 */
[----:B------:R-:W-:-:S06]  /*0f30*/  IMAD.WIDE.U32 R4, R17, 0x4, R4 ;  /* 0x0000000411047825 */ /* 0x000fcc00078e0004 */
[----:B------:R-:W5:Y:S01]  /*0f40*/  LDG.E R4, desc[UR8][R4.64] ;  /* 0x0000000804047981 */ /* 0x000f62000c1e1900 */
[----:B------:R-:W-:Y:S01]  /*0f50*/  VIADD R11, R11, 0x400 ;  /* 0x000004000b0b7836 */ /* 0x000fe20000000000 */
        /* <DEDUP_REMOVED lines=13> */
[----:B------:R-:W-:-:S04]  /*1030*/  FSEL R7, R14, R7, !P1 ;  /* 0x000000070e077208 */ /* 0x000fc80004800000 */
[----:B------:R-:W-:-:S04]  /*1040*/  FSETP.GEU.AND P1, PT, R7, R4, PT ;  /* 0x000000040700720b */ /* 0x000fc80003f2e000 */
[----:B------:R-:W-:-:S09]  /*1050*/  FSEL R9, R4, R7, !P1 ;  /* 0x0000000704097208 */ /* 0x000fd20004800000 */
.L_x_186:
[----:B------:R-:W-:Y:S05]  /*1060*/  BSYNC.RECONVERGENT B2 ;  /* 0x0000000000027941 */ /* 0x000fea0003800200 */
.L_x_185:
[----:B------:R-:W-:Y:S05]  /*1070*/  @!P0 BRA `(.L_x_178) ;  /* 0x0000000000348947 */ /* 0x000fea0003800000 */
[----:B------:R-:W0:Y:S01]  /*1080*/  LDC.64 R6, c[0x0][0x380] ;  /* 0x0000e000ff067b82 */ /* 0x000e220000000a00 */
[----:B------:R-:W-:Y:S02]  /*1090*/  VIADD R11, R11, UR6 ;  /* 0x000000060b0b7c36 */ /* 0x000fe40008000000 */
[----:B------:R-:W-:-:S07]  /*10a0*/  IMAD.MOV R0, RZ, RZ, -R0 ;  /* 0x000000ffff007224 */ /* 0x000fce00078e0a00 */
.L_x_187:
[----:B0-----:R-:W-:-:S06]  /*10b0*/  IMAD.WIDE.U32 R4, R11, 0x4, R6 ;  /* 0x000000040b047825 */ /* 0x001fcc00078e0006 */
        /* <DEDUP_REMOVED lines=9> */
.L_x_178:
[----:B------:R-:W-:Y:S05]  /*1150*/  BSYNC.RECONVERGENT B1 ;  /* 0x0000000000017941 */ /* 0x000fea0003800200 */
.L_x_177:
[----:B------:R-:W-:-:S13]  /*1160*/  ISETP.GE.U32.AND P0, PT, R2, 0x100, PT ;  /* 0x000001000200780c */ /* 0x000fda0003f06070 */
        /* <DEDUP_REMOVED lines=56> */
.L_x_188:
        /* <DEDUP_REMOVED lines=37> */
[----:B------:R-:W-:Y:S02]  /*1740*/  @!P0 FSEL R9, R0, R9, !P1 ;  /* 0x0000000900098208 */ /* 0x000fe40004800000 */
[----:B------:R-:W-:-:S03]  /*1750*/  ISETP.NE.AND P0, PT, R3, RZ, PT ;  /* 0x000000ff0300720c */ /* 0x000fc60003f05270 */
[----:B------:R0:W-:Y:S01]  /*1760*/  @!P2 STS [R4+0x8], R9 ;  /* 0x000008090400a388 */ /* 0x0001e20000000800 */
[----:B------:R-:W-:Y:S09]  /*1770*/  BAR.SYNC.DEFER_BLOCKING 0x0 ;  /* 0x0000000000007b1d */ /* 0x000ff20000010000 */
[----:B0-----:R-:W-:Y:S05]  /*1780*/  @P0 BRA `(.L_x_189) ;  /* 0x0000002000540947 */ /* 0x001fea0003800000 */
[----:B------:R-:W0:Y:S01]  /*1790*/  S2UR UR5, SR_CgaCtaId ;  /* 0x00000000000579c3 */ /* 0x000e220000008800 */
[----:B------:R-:W-:Y:S01]  /*17a0*/  UMOV UR4, 0x400 ;  /* 0x0000040000047882 */ /* 0x000fe20000000000 */
[C---:B------:R-:W-:Y:S02]  /*17b0*/  ISETP.GT.U32.AND P1, PT, R2.reuse, 0x20, PT ;  /* 0x000000200200780c */ /* 0x040fe40003f24070 */
[----:B------:R-:W-:Y:S01]  /*17c0*/  ISETP.GT.U32.AND P2, PT, R2, 0x40, PT ;  /* 0x000000400200780c */ /* 0x000fe20003f44070 */
[----:B0-----:R-:W-:-:S09]  /*17d0*/  ULEA UR4, UR5, UR4, 0x18 ;  /* 0x0000000405047291 */ /* 0x001fd2000f8ec0ff */
[----:B------:R-:W0:Y:S04]  /*17e0*/  LDS R0, [UR4+0xc] ;  /* 0x00000c04ff007984 */ /* 0x000e280008000800 */
[----:B------:R-:W1:Y:S04]  /*17f0*/  LDS.128 R4, [UR4+0x10] ;  /* 0x00001004ff047984 */ /* 0x000e680008000c00 */
[----:B------:R-:W2:Y:S01]  /*1800*/  LDS.64 R10, [UR4+0x20] ;  /* 0x00002004ff0a7984 */ /* 0x000ea20008000a00 */
[----:B0-----:R-:W-:-:S04]  /*1810*/  FSETP.GEU.AND P3, PT, R9, R0, PT ;  /* 0x000000000900720b */ /* 0x001fc80003f6e000 */
[----:B------:R-:W-:Y:S02]  /*1820*/  @P1 FSEL R9, R0, R9, !P3 ;  /* 0x0000000900091208 */ /* 0x000fe40005800000 */
[----:B------:R-:W-:Y:S02]  /*1830*/  ISETP.GT.U32.AND P1, PT, R2, 0x60, PT ;  /* 0x000000600200780c */ /* 0x000fe40003f24070 */
[----:B-1----:R-:W-:-:S04]  /*1840*/  FSETP.GEU.AND P3, PT, R9, R4, PT ;  /* 0x000000040900720b */ /* 0x002fc80003f6e000 */
[----:B------:R-:W-:Y:S02]  /*1850*/  @P2 FSEL R9, R4, R9, !P3 ;  /* 0x0000000904092208 */ /* 0x000fe40005800000 */
[----:B------:R-:W-:Y:S02]  /*1860*/  ISETP.GT.U32.AND P2, PT, R2, 0x80, PT ;  /* 0x000000800200780c */ /* 0x000fe40003f44070 */
[----:B------:R-:W-:-:S04]  /*1870*/  FSETP.GEU.AND P3, PT, R9, R5, PT ;  /* 0x000000050900720b */ /* 0x000fc80003f6e000 */
        /* <DEDUP_REMOVED lines=8> */
[----:B--2---:R-:W-:-:S04]  /*1900*/  FSETP.GEU.AND P3, PT, R9, R10, PT ;  /* 0x0000000a0900720b */ /* 0x004fc80003f6e000 */
[----:B------:R-:W-:-:S04]  /*1910*/  @P2 FSEL R9, R10, R9, !P3 ;  /* 0x000000090a092208 */ /* 0x000fc80005800000 */
[----:B------:R-:W-:-:S04]  /*1920*/  FSETP.GEU.AND P2, PT, R9, R11, PT ;  /* 0x0000000b0900720b */ /* 0x000fc80003f4e000 */
[----:B------:R-:W-:Y:S01]  /*1930*/  @P1 FSEL R9, R11, R9, !P2 ;  /* 0x000000090b091208 */ /* 0x000fe20005000000 */
[----:B------:R-:W-:Y:S08]  /*1940*/  BRA `(.L_x_189) ;  /* 0x0000001c00e47947 */ /* 0x000ff00003800000 */
.L_x_174:
[----:B------:R-:W0:Y:S01]  /*1950*/  S2R R0, SR_TID.X ;  /* 0x0000000000007919 */ /* 0x000e220000002100 */
[----:B------:R-:W1:Y:S02]  /*1960*/  LDCU.64 UR14, c[0x0][0x380] ;  /* 0x00007000ff0e77ac */ /* 0x000e640008000a00 */
[----:B-1----:R-:W-:Y:S02]  /*1970*/  IMAD.U32 R12, RZ, RZ, UR14 ;  /* 0x0000000eff0c7e24 */ /* 0x002fe4000f8e00ff */
[----:B------:R-:W-:Y:S02]  /*1980*/  IMAD.U32 R13, RZ, RZ, UR15 ;  /* 0x0000000fff0d7e24 */ /* 0x000fe4000f8e00ff */
[----:B0-----:R-:W-:-:S04]  /*1990*/  VIADD R7, R0, UR6 ;  /* 0x0000000600077c36 */ /* 0x001fc80008000000 */
[----:B------:R-:W-:-:S05]  /*19a0*/  IMAD.WIDE.U32 R6, R7, 0x4, R12 ;  /* 0x0000000407067825 */ /* 0x000fca00078e000c */
        /* <DEDUP_REMOVED lines=17> */
[C---:B---3--:R-:W-:Y:S02]  /*1ac0*/  FSETP.GEU.AND P5, PT, R18.reuse, RZ, PT ;  /* 0x000000ff1200720b */ /* 0x048fe40003fae000 */
[----:B------:R-:W-:Y:S02]  /*1ad0*/  FSEL R17, -R17, R17, !P6 ;  /* 0x0000001111117208 */ /* 0x000fe40007000100 */
[C---:B----4-:R-:W-:Y:S02]  /*1ae0*/  FSETP.GEU.AND P4, PT, R19.reuse, RZ, PT ;  /* 0x000000ff1300720b */ /* 0x050fe40003f8e000 */
[----:B------:R-:W-:Y:S02]  /*1af0*/  FSEL R18, -R18, R18, !P5 ;  /* 0x0000001212127208 */ /* 0x000fe40006800100 */
[----:B-----5:R-:W-:Y:S02]  /*1b00*/  FSETP.GEU.AND P3, PT, R20, RZ, PT ;  /* 0x000000ff1400720b */ /* 0x020fe40003f6e000 */
[----:B0-----:R-:W-:-:S02]  /*1b10*/  FSEL R7, -R19, R19, !P4 ;  /* 0x0000001313077208 */ /* 0x001fc40006000100 */
[C---:B------:R-:W-:Y:S02]  /*1b20*/  FSETP.GEU.AND P2, PT, R21.reuse, RZ, PT ;  /* 0x000000ff1500720b */ /* 0x040fe40003f4e000 */
[----:B------:R-:W-:Y:S02]  /*1b30*/  FSEL R20, -R20, R20, !P3 ;  /* 0x0000001414147208 */ /* 0x000fe40005800100 */
[C---:B------:R-:W-:Y:S02]  /*1b40*/  FSETP.GEU.AND P1, PT, R22.reuse, RZ, PT ;  /* 0x000000ff1600720b */ /* 0x040fe40003f2e000 */
[----:B------:R-:W-:Y:S02]  /*1b50*/  FSEL R21, -R21, R21, !P2 ;  /* 0x0000001515157208 */ /* 0x000fe40005000100 */
[----:B------:R-:W-:Y:S02]  /*1b60*/  FSETP.GEU.AND P0, PT, R23, RZ, PT ;  /* 0x000000ff1700720b */ /* 0x000fe40003f0e000 */
[----:B------:R-:W-:-:S02]  /*1b70*/  FSEL R22, -R22, R22, !P1 ;  /* 0x0000001616167208 */ /* 0x000fc40004800100 */
[C---:B------:R-:W-:Y:S02]  /*1b80*/  FSETP.GEU.AND P6, PT, R16.reuse, RZ, PT ;  /* 0x000000ff1000720b */ /* 0x040fe40003fce000 */
        /* <DEDUP_REMOVED lines=11> */
[----:B------:R-:W-:Y:S02]  /*1c40*/  FSEL R8, -R8, R8, !P6 ;  /* 0x0000000808087208 */ /* 0x000fe40007000100 */
[----:B------:R-:W-:Y:S02]  /*1c50*/  FSETP.GEU.AND P5, PT, R9, RZ, PT ;  /* 0x000000ff0900720b */ /* 0x000fe40003fae000 */
[----:B------:R-:W-:Y:S02]  /*1c60*/  FSETP.GEU.AND P4, PT, R14, RZ, PT ;  /* 0x000000ff0e00720b */ /* 0x000fe40003f8e000 */
        /* <DEDUP_REMOVED lines=24> */
[----:B------:R-:W-:Y:S02]  /*1df0*/  FSEL R10, R10, R11, !P3 ;  /* 0x0000000b0a0a7208 */ /* 0x000fe40005800000 */
[----:B------:R-:W-:Y:S02]  /*1e00*/  FSEL R17, R17, R16, !P1 ;  /* 0x0000001011117208 */ /* 0x000fe40004800000 */
[----:B------:R-:W-:-:S02]  /*1e10*/  FSETP.GEU.AND P0, PT, R6, R7, PT ;  /* 0x000000070600720b */ /* 0x000fc40003f0e000 */
[----:B------:R-:W-:Y:S02]  /*1e20*/  FSETP.GEU.AND P1, PT, R3, R10, PT ;  /* 0x0000000a0300720b */ /* 0x000fe40003f2e000 */
[----:B------:R-:W-:Y:S02]  /*1e30*/  FSEL R6, R7, R6, !P0 ;  /* 0x0000000607067208 */ /* 0x000fe40004000000 */
[----:B------:R-:W-:Y:S02]  /*1e40*/  FSEL R3, R10, R3, !P1 ;  /* 0x000000030a037208 */ /* 0x000fe40004800000 */
[----:B------:R-:W-:Y:S02]  /*1e50*/  ISETP.GE.U32.AND P1, PT, R2, UR4, PT ;  /* 0x0000000402007c0c */ /* 0x000fe4000bf26070 */
[----:B------:R-:W-:-:S04]  /*1e60*/  FSETP.GEU.AND P0, PT, R6, R17, PT ;  /* 0x000000110600720b */ /* 0x000fc80003f0e000 */
[----:B------:R-:W-:-:S04]  /*1e70*/  FSEL R6, R17, R6, !P0 ;  /* 0x0000000611067208 */ /* 0x000fc80004000000 */
[----:B------:R-:W-:-:S04]  /*1e80*/  FSETP.GEU.AND P0, PT, R6, R3, PT ;  /* 0x000000030600720b */ /* 0x000fc80003f0e000 */
[----:B------:R-:W-:Y:S01]  /*1e90*/  FSEL R9, R3, R6, !P0 ;  /* 0x0000000603097208 */ /* 0x000fe20004000000 */
[----:B------:R-:W-:Y:S08]  /*1ea0*/  @!P1 BRA `(.L_x_190) ;  /* 0x0000001400b89947 */ /* 0x000ff00003800000 */
[----:B------:R-:W-:Y:S01]  /*1eb0*/  ULEA UR11, UR13, UR6, 0xc ;  /* 0x000000060d0b7291 */ /* 0x000fe2000f8e60ff */
[----:B------:R-:W-:Y:S01]  /*1ec0*/  VIADD R23, R4, 0xfffff000 ;  /* 0xfffff00004177836 */ /* 0x000fe20000000000 */
[----:B------:R-:W-:Y:S01]  /*1ed0*/  LOP3.LUT R3, RZ, R0, RZ, 0x33, !PT ;  /* 0x00000000ff037212 */ /* 0x000fe200078e33ff */
[----:B------:R-:W-:-:S03]  /*1ee0*/  UIADD3 UR5, UPT, UPT, UR4, UR6, URZ ;  /* 0x0000000604057290 */ /* 0x000fc6000fffe0ff */
[----:B------:R-:W-:Y:S02]  /*1ef0*/  ISETP.LT.U32.AND P0, PT, R23, UR11, PT ;  /* 0x0000000b17007c0c */ /* 0x000fe4000bf01070 */
[----:B------:R-:W-:Y:S01]  /*1f00*/  IADD3 R3, PT, PT, R4, -UR4, R3 ;  /* 0x8000000404037c10 */ /* 0x000fe2000fffe003 */
[----:B------:R-:W-:Y:S01]  /*1f10*/  IMAD.U32 R5, RZ, RZ, UR5 ;  /* 0x00000005ff057e24 */ /* 0x000fe2000f8e00ff */
[----:B------:R-:W-:-:S03]  /*1f20*/  UMOV UR4, URZ ;  /* 0x000000ff00047c82 */ /* 0x000fc60008000000 */
[----:B------:R-:W-:Y:S01]  /*1f30*/  VIADD R3, R3, -UR6 ;  /* 0x8000000603037c36 */ /* 0x000fe20008000000 */
[----:B------:R-:W-:Y:S01]  /*1f40*/  UMOV UR6, UR5 ;  /* 0x0000000500067c82 */ /* 0x000fe20008000000 */
[----:B------:R-:W-:-:S04]  /*1f50*/  IADD3 R2, PT, PT, R5, 0x800, R0 ;  /* 0x0000080005027810 */ /* 0x000fc80007ffe000 */
[----:B------:R-:W-:Y:S05]  /*1f60*/  @P0 BRA `(.L_x_191) ;  /* 0x0000000400840947 */ /* 0x000fea0003800000 */
[----:B------:R-:W0:Y:S01]  /*1f70*/  LDC.64 R12, c[0x0][0x380] ;  /* 0x0000e000ff0c7b82 */ /* 0x000e220000000a00 */
[----:B------:R-:W1:Y:S01]  /*1f80*/  LDCU.64 UR12, c[0x0][0x3a8] ;  /* 0x00007500ff0c77ac */ /* 0x000e620008000a00 */
[----:B------:R-:W-:Y:S01]  /*1f90*/  NOP ;  /* 0x0000000000007918 */ /* 0x000fe20000000000 */
.L_x_192:
[----:B------:R-:W-:-:S04]  /*1fa0*/  VIADD R5, R0, UR11 ;  /* 0x0000000b00057c36 */ /* 0x000fc80008000000 */
        /* <DEDUP_REMOVED lines=18> */
[----:B------:R-:W-:Y:S02]  /*20d0*/  UIADD3 UR6, UPT, UPT, UR7, UR6, URZ ;  /* 0x0000000607067290 */ /* 0x000fe4000fffe0ff */
[----:B------:R-:W-:Y:S02]  /*20e0*/  VIADD R3, R3, -UR7 ;  /* 0x8000000703037c36 */ /* 0x000fe40008000000 */
[----:B------:R-:W-:Y:S01]  /*20f0*/  VIADD R2, R2, UR7 ;  /* 0x0000000702027c36 */ /* 0x000fe20008000000 */
        /* <DEDUP_REMOVED lines=9> */
[----:B0-----:R-:W-:Y:S02]  /*2190*/  FSEL R5, -R22, R22, !P1 ;  /* 0x0000001616057208 */ /* 0x001fe40004800100 */
[----:B------:R-:W-:Y:S02]  /*21a0*/  FSETP.GEU.AND P5, PT, R18, RZ, PT ;  /* 0x000000ff1200720b */ /* 0x000fe40003fae000 */
        /* <DEDUP_REMOVED lines=46> */
[----:B------:R-:W-:Y:S01]  /*2490*/  FSEL R6, R11, R6, !P1 ;  /* 0x000000060b067208 */ /* 0x000fe20004800000 */
[----:B------:R-:W-:-:S03]  /*24a0*/  IMAD.U32 R4, RZ, RZ, UR12 ;  /* 0x0000000cff047e24 */ /* 0x000fc6000f8e00ff */
[----:B------:R-:W-:-:S04]  /*24b0*/  FSETP.GEU.AND P1, PT, R5, R6, PT ;  /* 0x000000060500720b */ /* 0x000fc80003f2e000 */
[----:B------:R-:W-:Y:S01]  /*24c0*/  FSEL R6, R6, R5, !P1 ;  /* 0x0000000506067208 */ /* 0x000fe20004800000 */
[----:B------:R-:W-:Y:S01]  /*24d0*/  VIADD R5, R4, -UR11 ;  /* 0x8000000b04057c36 */ /* 0x000fe20008000000 */
[----:B------:R-:W-:-:S04]  /*24e0*/  FSETP.GEU.AND P0, PT, R17, RZ, PT ;  /* 0x000000ff1100720b */ /* 0x000fc80003f0e000 */
[----:B------:R-:W-:Y:S02]  /*24f0*/  ISETP.GE.U32.AND P1, PT, R5, UR7, PT ;  /* 0x0000000705007c0c */ /* 0x000fe4000bf26070 */
[----:B------:R-:W-:-:S04]  /*2500*/  FSEL R9, -R17, R17, !P0 ;  /* 0x0000001111097208 */ /* 0x000fc80004000100 */
[----:B------:R-:W-:-:S04]  /*2510*/  FSETP.GEU.AND P0, PT, R6, R9, PT ;  /* 0x000000090600720b */ /* 0x000fc80003f0e000 */
[----:B------:R-:W-:-:S03]  /*2520*/  FSEL R9, R9, R6, !P0 ;  /* 0x0000000609097208 */ /* 0x000fc60004000000 */
[----:B------:R-:W-:Y:S06]  /*2530*/  @!P1 BRA `(.L_x_190) ;  /* 0x0000001000149947 */ /* 0x000fec0003800000 */
[----:B------:R-:W-:Y:S02]  /*2540*/  ULEA UR11, UR13, UR11, 0xc ;  /* 0x0000000b0d0b7291 */ /* 0x000fe4000f8e60ff */
[----:B------:R-:W-:-:S04]  /*2550*/  UIADD3 UR4, UPT, UPT, UR4, 0x1, URZ ;  /* 0x0000000104047890 */ /* 0x000fc8000fffe0ff */
[----:B------:R-:W-:-:S13]  /*2560*/  ISETP.LT.U32.AND P0, PT, R23, UR11, PT ;  /* 0x0000000b17007c0c */ /* 0x000fda000bf01070 */
[----:B------:R-:W-:Y:S05]  /*2570*/  @!P0 BRA `(.L_x_192) ;  /* 0xfffffff800888947 */ /* 0x000fea000383ffff */
.L_x_191:
[----:B------:R-:W-:Y:S01]  /*2580*/  VIADD R5, R4, -UR11 ;  /* 0x8000000b04057c36 */ /* 0x000fe20008000000 */
[----:B------:R-:W-:Y:S04]  /*2590*/  BSSY.RECONVERGENT B1, `(.L_x_190) ;  /* 0x00000ff000017945 */ /* 0x000fe80003800200 */
[----:B------:R-:W-:-:S04]  /*25a0*/  ISETP.GE.AND P0, PT, R0, R5, PT ;  /* 0x000000050000720c */ /* 0x000fc80003f06270 */
[----:B------:R-:W-:-:S13]  /*25b0*/  ISETP.LE.U32.OR P0, PT, R4, UR11, P0 ;  /* 0x0000000b04007c0c */ /* 0x000fda0008703470 */
[----:B------:R-:W-:Y:S05]  /*25c0*/  @P0 BRA `(.L_x_193) ;  /* 0x0000000c00ec0947 */ /* 0x000fea0003800000 */
[----:B------:R-:W-:Y:S01]  /*25d0*/  UIMAD UR7, UR4, UR13, URZ ;  /* 0x0000000d040772a4 */ /* 0x000fe2000f8e02ff */
[----:B------:R-:W-:Y:S01]  /*25e0*/  LOP3.LUT R5, RZ, R0, RZ, 0x33, !PT ;  /* 0x00000000ff057212 */ /* 0x000fe200078e33ff */
[----:B------:R-:W-:Y:S01]  /*25f0*/  BSSY.RECONVERGENT B2, `(.L_x_194) ;  /* 0x0000084000027945 */ /* 0x000fe20003800200 */
[----:B------:R-:W-:Y:S02]  /*2600*/  IMAD.MOV.U32 R7, RZ, RZ, R0 ;  /* 0x000000ffff077224 */ /* 0x000fe400078e0000 */
[----:B------:R-:W-:Y:S01]  /*2610*/  IADD3 R4, PT, PT, R4, -UR5, R5 ;  /* 0x8000000504047c10 */ /* 0x000fe2000fffe005 */
[----:B------:R-:W-:-:S04]  /*2620*/  IMAD.U32 R5, RZ, RZ, UR7 ;  /* 0x00000007ff057e24 */ /* 0x000fc8000f8e00ff */
[----:B------:R-:W-:-:S05]  /*2630*/  IMAD R4, R5, -0x1000, R4 ;  /* 0xfffff00005047824 */ /* 0x000fca00078e0204 */
[C---:B------:R-:W-:Y:S02]  /*2640*/  ISETP.GE.U32.AND P0, PT, R4.reuse, 0xf00, PT ;  /* 0x00000f000400780c */ /* 0x040fe40003f06070 */
[----:B------:R-:W-:-:S04]  /*2650*/  LEA.HI R5, R4, 0x1, RZ, 0x18 ;  /* 0x0000000104057811 */ /* 0x000fc800078fc0ff */
[----:B------:R-:W-:-:S07]  /*2660*/  LOP3.LUT R6, R5, 0xf, RZ, 0xc0, !PT ;  /* 0x0000000f05067812 */ /* 0x000fce00078ec0ff */
[----:B------:R-:W-:Y:S05]  /*2670*/  @!P0 BRA `(.L_x_195) ;  /* 0x0000000400ec8947 */ /* 0x000fea0003800000 */
[----:B------:R-:W-:Y:S01]  /*2680*/  LEA.HI R4, R3, 0x1, RZ, 0x18 ;  /* 0x0000000103047811 */ /* 0x000fe200078fc0ff */
[----:B------:R-:W-:Y:S01]  /*2690*/  BSSY.RECONVERGENT B3, `(.L_x_196) ;  /* 0x0000078000037945 */ /* 0x000fe20003800200 */
[----:B------:R-:W-:Y:S02]  /*26a0*/  LOP3.LUT R7, R0, 0x800, RZ, 0xfc, !PT ;  /* 0x0000080000077812 */ /* 0x000fe400078efcff */
[----:B------:R-:W-:-:S05]  /*26b0*/  LOP3.LUT R4, R4, 0x1fffff0, RZ, 0xc0, !PT ;  /* 0x01fffff004047812 */ /* 0x000fca00078ec0ff */
[----:B------:R-:W-:-:S07]  /*26c0*/  IMAD.MOV R8, RZ, RZ, -R4 ;  /* 0x000000ffff087224 */ /* 0x000fce00078e0a04 */
.L_x_197:
[----:B------:R-:W-:-:S04]  /*26d0*/  VIADD R15, R2, 0xfffff800 ;  /* 0xfffff800020f7836 */ /* 0x000fc80000000000 */
[----:B------:R-:W-:-:S05]  /*26e0*/  IMAD.WIDE.U32 R14, R15, 0x4, R12 ;  /* 0x000000040f0e7825 */ /* 0x000fca00078e000c */
        /* <DEDUP_REMOVED lines=13> */
[----:B------:R-:W5:Y:S01]  /*27c0*/  LDG.E R28, desc[UR8][R22.64] ;  /* 0x00000008161c7981 */ /* 0x000f62000c1e1900 */
[----:B------:R-:W-:Y:S02]  /*27d0*/  VIADD R21, R2, 0xfffffe00 ;  /* 0xfffffe0002157836 */ /* 0x000fe40000000000 */
[----:B------:R-:W-:-:S05]  /*27e0*/  IMAD.WIDE.U32 R18, R19, 0x4, R12 ;  /* 0x0000000413127825 */ /* 0x000fca00078e000c */
[----:B------:R-:W5:Y:S01]  /*27f0*/  LDG.E R27, desc[UR8][R18.64] ;  /* 0x00000008121b7981 */ /* 0x000f62000c1e1900 */
[----:B------:R-:W-:-:S04]  /*2800*/  IMAD.WIDE.U32 R20, R21, 0x4, R12 ;  /* 0x0000000415147825 */ /* 0x000fc800078e000c */
[----:B------:R-:W-:Y:S01]  /*2810*/  VIADD R15, R2, 0xffffff00 ;  /* 0xffffff00020f7836 */ /* 0x000fe20000000000 */
[----:B------:R-:W5:Y:S03]  /*2820*/  LDG.E R26, desc[UR8][R20.64] ;  /* 0x00000008141a7981 */ /* 0x000f66000c1e1900 */
[----:B------:R-:W-:-:S05]  /*2830*/  IMAD.WIDE.U32 R14, R15, 0x4, R12 ;  /* 0x000000040f0e7825 */ /* 0x000fca00078e000c */
[----:B------:R1:W5:Y:S01]  /*2840*/  LDG.E R25, desc[UR8][R14.64] ;  /* 0x000000080e197981 */ /* 0x000362000c1e1900 */
[----:B0-----:R-:W-:-:S05]  /*2850*/  IMAD.WIDE.U32 R16, R2, 0x4, R12 ;  /* 0x0000000402107825 */ /* 0x001fca00078e000c */
[----:B------:R-:W5:Y:S01]  /*2860*/  LDG.E R24, desc[UR8][R16.64] ;  /* 0x0000000810187981 */ /* 0x000f62000c1e1900 */
[----:B-1----:R-:W-:-:S04]  /*2870*/  VIADD R15, R2, 0x100 ;  /* 0x00000100020f7836 */ /* 0x002fc80000000000 */
[----:B------:R-:W-:-:S04]  /*2880*/  IMAD.WIDE.U32 R14, R15, 0x4, R12 ;  /* 0x000000040f0e7825 */ /* 0x000fc800078e000c */
[----:B------:R-:W-:Y:S01]  /*2890*/  VIADD R23, R2, 0x200 ;  /* 0x0000020002177836 */ /* 0x000fe20000000000 */
[----:B------:R0:W5:Y:S03]  /*28a0*/  LDG.E R19, desc[UR8][R14.64] ;  /* 0x000000080e137981 */ /* 0x000166000c1e1900 */
[----:B------:R-:W-:-:S04]  /*28b0*/  IMAD.WIDE.U32 R22, R23, 0x4, R12 ;  /* 0x0000000417167825 */ /* 0x000fc800078e000c */
[----:B------:R-:W-:Y:S01]  /*28c0*/  VIADD R21, R2, 0x300 ;  /* 0x0000030002157836 */ /* 0x000fe20000000000 */
[----:B------:R1:W5:Y:S03]  /*28d0*/  LDG.E R18, desc[UR8][R22.64] ;  /* 0x0000000816127981 */ /* 0x000366000c1e1900 */
[----:B------:R-:W-:-:S04]  /*28e0*/  IMAD.WIDE.U32 R20, R21, 0x4, R12 ;  /* 0x0000000415147825 */ /* 0x000fc800078e000c */
[----:B0-----:R-:W-:Y:S02]  /*28f0*/  VIADD R15, R2, 0x400 ;  /* 0x00000400020f7836 */ /* 0x001fe40000000000 */
[----:B------:R-:W5:Y:S02]  /*2900*/  LDG.E R20, desc[UR8][R20.64] ;  /* 0x0000000814147981 */ /* 0x000f64000c1e1900 */
[----:B------:R-:W-:-:S04]  /*2910*/  IMAD.WIDE.U32 R14, R15, 0x4, R12 ;  /* 0x000000040f0e7825 */ /* 0x000fc800078e000c */
[C---:B------:R-:W-:Y:S02]  /*2920*/  VIADD R17, R2.reuse, 0x500 ;  /* 0x0000050002117836 */ /* 0x040fe40000000000 */
[----:B-1----:R-:W-:Y:S01]  /*2930*/  VIADD R23, R2, 0x600 ;  /* 0x0000060002177836 */ /* 0x002fe20000000000 */
[----:B------:R0:W5:Y:S01]  /*2940*/  LDG.E R21, desc[UR8][R14.64] ;  /* 0x000000080e157981 */ /* 0x000162000c1e1900 */
[----:B------:R-:W-:-:S04]  /*2950*/  IMAD.WIDE.U32 R16, R17, 0x4, R12 ;  /* 0x0000000411107825 */ /* 0x000fc800078e000c */
[--C-:B------:R-:W-:Y:S02]  /*2960*/  IMAD.WIDE.U32 R22, R23, 0x4, R12.reuse ;  /* 0x0000000417167825 */ /* 0x100fe400078e000c */
[----:B------:R-:W5:Y:S02]  /*2970*/  LDG.E R16, desc[UR8][R16.64] ;  /* 0x0000000810107981 */ /* 0x000f64000c1e1900 */
        /* <DEDUP_REMOVED lines=14> */
[----:B------:R-:W-:Y:S02]  /*2a60*/  FSETP.GEU.AND P0, PT, R9, R4, PT ;  /* 0x000000040900720b */ /* 0x000fe40003f0e000 */
[----:B------:R-:W-:Y:S02]  /*2a70*/  FSEL R11, -R11, R11, !P1 ;  /* 0x0000000b0b0b7208 */ /* 0x000fe40004800100 */
[----:B------:R-:W-:Y:S02]  /*2a80*/  FSEL R4, R4, R9, !P0 ;  /* 0x0000000904047208 */ /* 0x000fe40004000000 */
[----:B-----5:R-:W-:-:S02]  /*2a90*/  FSETP.GEU.AND P1, PT, R29, RZ, PT ;  /* 0x000000ff1d00720b */ /* 0x020fc40003f2e000 */
[----:B------:R-:W-:Y:S02]  /*2aa0*/  FSETP.GEU.AND P0, PT, R4, R11, PT ;  /* 0x0000000b0400720b */ /* 0x000fe40003f0e000 */
[----:B------:R-:W-:Y:S02]  /*2ab0*/  FSEL R29, -R29, R29, !P1 ;  /* 0x0000001d1d1d7208 */ /* 0x000fe40004800100 */
[----:B------:R-:W-:Y:S02]  /*2ac0*/  FSEL R4, R11, R4, !P0 ;  /* 0x000000040b047208 */ /* 0x000fe40004000000 */
[----:B------:R-:W-:Y:S02]  /*2ad0*/  FSETP.GEU.AND P1, PT, R28, RZ, PT ;  /* 0x000000ff1c00720b */ /* 0x000fe40003f2e000 */
[----:B------:R-:W-:Y:S02]  /*2ae0*/  FSETP.GEU.AND P0, PT, R4, R29, PT ;  /* 0x0000001d0400720b */ /* 0x000fe40003f0e000 */
[----:B------:R-:W-:-:S02]  /*2af0*/  FSEL R9, -R28, R28, !P1 ;  /* 0x0000001c1c097208 */ /* 0x000fc40004800100 */
[----:B------:R-:W-:Y:S02]  /*2b00*/  FSEL R4, R29, R4, !P0 ;  /* 0x000000041d047208 */ /* 0x000fe40004000000 */
[C---:B------:R-:W-:Y:S02]  /*2b10*/  FSETP.GEU.AND P1, PT, R27.reuse, RZ, PT ;  /* 0x000000ff1b00720b */ /* 0x040fe40003f2e000 */
[----:B------:R-:W-:Y:S02]  /*2b20*/  FSETP.GEU.AND P0, PT, R4, R9, PT ;  /* 0x000000090400720b */ /* 0x000fe40003f0e000 */
[----:B------:R-:W-:Y:S02]  /*2b30*/  FSEL R27, -R27, R27, !P1 ;  /* 0x0000001b1b1b7208 */ /* 0x000fe40004800100 */
        /* <DEDUP_REMOVED lines=12> */
[----:B------:R-:W-:Y:S02]  /*2c00*/  FSEL R4, R25, R4, !P0 ;  /* 0x0000000419047208 */ /* 0x000fe40004000000 */
[----:B------:R-:W-:-:S02]  /*2c10*/  FSETP.GEU.AND P1, PT, R19, RZ, PT ;  /* 0x000000ff1300720b */ /* 0x000fc40003f2e000 */
[----:B------:R-:W-:Y:S02]  /*2c20*/  FSETP.GEU.AND P0, PT, R4, R9, PT ;  /* 0x000000090400720b */ /* 0x000fe40003f0e000 */
[----:B------:R-:W-:Y:S02]  /*2c30*/  FSEL R19, -R19, R19, !P1 ;  /* 0x0000001313137208 */ /* 0x000fe40004800100 */
[----:B------:R-:W-:Y:S02]  /*2c40*/  FSEL R4, R9, R4, !P0 ;  /* 0x0000000409047208 */ /* 0x000fe40004000000 */
[----:B------:R-:W-:Y:S02]  /*2c50*/  FSETP.GEU.AND P1, PT, R18, RZ, PT ;  /* 0x000000ff1200720b */ /* 0x000fe40003f2e000 */
        /* <DEDUP_REMOVED lines=27> */
[----:B------:R-:W-:Y:S05]  /*2e10*/  BSYNC.RECONVERGENT B3 ;  /* 0x0000000000037941 */ /* 0x000fea0003800200 */
.L_x_196:
[----:B------:R-:W-:-:S07]  /*2e20*/  VIADD R7, R7, 0xfffff800 ;  /* 0xfffff80007077836 */ /* 0x000fce0000000000 */
.L_x_195:
[----:B------:R-:W-:Y:S05]  /*2e30*/  BSYNC.RECONVERGENT B2 ;  /* 0x0000000000027941 */ /* 0x000fea0003800200 */
.L_x_194:
[----:B------:R-:W-:-:S13]  /*2e40*/  ISETP.NE.AND P0, PT, R6, RZ, PT ;  /* 0x000000ff0600720c */ /* 0x000fda0003f05270 */
[----:B------:R-:W-:Y:S05]  /*2e50*/  @!P0 BRA `(.L_x_193) ;  /* 0x0000000400c88947 */ /* 0x000fea0003800000 */
[----:B------:R-:W-:Y:S01]  /*2e60*/  ISETP.GE.U32.AND P1, PT, R6, 0x8, PT ;  /* 0x000000080600780c */ /* 0x000fe20003f26070 */
[----:B------:R-:W-:Y:S01]  /*2e70*/  BSSY.RECONVERGENT B2, `(.L_x_198) ;  /* 0x000003d000027945 */ /* 0x000fe20003800200 */
[----:B------:R-:W-:-:S04]  /*2e80*/  LOP3.LUT R24, R5, 0x7, RZ, 0xc0, !PT ;  /* 0x0000000705187812 */ /* 0x000fc800078ec0ff */
[----:B------:R-:W-:-:S07]  /*2e90*/  ISETP.NE.AND P0, PT, R24, RZ, PT ;  /* 0x000000ff1800720c */ /* 0x000fce0003f05270 */
[----:B------:R-:W-:Y:S06]  /*2ea0*/  @!P1 BRA `(.L_x_199) ;  /* 0x0000000000e49947 */ /* 0x000fec0003800000 */
[----:B------:R-:W-:-:S04]  /*2eb0*/  VIADD R15, R7, UR11 ;  /* 0x0000000b070f7c36 */ /* 0x000fc80008000000 */
[----:B------:R-:W-:-:S04]  /*2ec0*/  IMAD.WIDE.U32 R10, R15, 0x4, R12 ;  /* 0x000000040f0a7825 */ /* 0x000fc800078e000c */
[C---:B------:R-:W-:Y:S01]  /*2ed0*/  VIADD R21, R15.reuse, 0x100 ;  /* 0x000001000f157836 */ /* 0x040fe20000000000 */
[----:B------:R0:W2:Y:S01]  /*2ee0*/  LDG.E R2, desc[UR8][R10.64] ;  /* 0x000000080a027981 */ /* 0x0000a2000c1e1900 */
[----:B------:R-:W-:Y:S02]  /*2ef0*/  VIADD R23, R15, 0x200 ;  /* 0x000002000f177836 */ /* 0x000fe40000000000 */
        /* <DEDUP_REMOVED lines=13> */
[----:B------:R-:W5:Y:S01]  /*2fd0*/  LDG.E R17, desc[UR8][R18.64] ;  /* 0x0000000812117981 */ /* 0x000f62000c1e1900 */
[----:B------:R-:W-:-:S04]  /*2fe0*/  IMAD.WIDE.U32 R10, R11, 0x4, R12 ;  /* 0x000000040b0a7825 */ /* 0x000fc800078e000c */
[----:B------:R-:W-:Y:S02]  /*2ff0*/  VIADD R15, R15, 0x700 ;  /* 0x000007000f0f7836 */ /* 0x000fe40000000000 */
[----:B------:R-:W5:Y:S02]  /*3000*/  LDG.E R10, desc[UR8][R10.64] ;  /* 0x000000080a0a7981 */ /* 0x000f64000c1e1900 */
[----:B------:R-:W-:-:S06]  /*3010*/  IMAD.WIDE.U32 R14, R15, 0x4, R12 ;  /* 0x000000040f0e7825 */ /* 0x000fcc00078e000c */
[----:B------:R-:W5:Y:S01]  /*3020*/  LDG.E R14, desc[UR8][R14.64] ;  /* 0x000000080e0e7981 */ /* 0x000f62000c1e1900 */
[----:B------:R-:W-:Y:S01]  /*3030*/  VIADD R7, R7, 0x800 ;  /* 0x0000080007077836 */ /* 0x000fe20000000000 */
[----:B--2---:R-:W-:-:S04]  /*3040*/  FSETP.GEU.AND P1, PT, R2, RZ, PT ;  /* 0x000000ff0200720b */ /* 0x004fc80003f2e000 */
[----:B------:R-:W-:-:S04]  /*3050*/  FSEL R2, -R2, R2, !P1 ;  /* 0x0000000202027208 */ /* 0x000fc80004800100 */
[----:B------:R-:W-:Y:S02]  /*3060*/  FSETP.GEU.AND P1, PT, R9, R2, PT ;  /* 0x000000020900720b */ /* 0x000fe40003f2e000 */
[----:B---3--:R-:W-:Y:S02]  /*3070*/  FSETP.GEU.AND P2, PT, R4, RZ, PT ;  /* 0x000000ff0400720b */ /* 0x008fe40003f4e000 */
[----:B------:R-:W-:Y:S02]  /*3080*/  FSEL R2, R2, R9, !P1 ;  /* 0x0000000902027208 */ /* 0x000fe40004800000 */
        /* <DEDUP_REMOVED lines=27> */
.L_x_199:
[----:B------:R-:W-:Y:S05]  /*3240*/  BSYNC.RECONVERGENT B2 ;  /* 0x0000000000027941 */ /* 0x000fea0003800200 */
.L_x_198:
[----:B------:R-:W-:Y:S05]  /*3250*/  @!P0 BRA `(.L_x_193) ;  /* 0x0000000000c88947 */ /* 0x000fea0003800000 */
[----:B------:R-:W-:Y:S01]  /*3260*/  ISETP.GE.U32.AND P1, PT, R24, 0x4, PT ;  /* 0x000000041800780c */ /* 0x000fe20003f26070 */
[----:B------:R-:W-:Y:S01]  /*3270*/  BSSY.RECONVERGENT B2, `(.L_x_200) ;  /* 0x0000020000027945 */ /* 0x000fe20003800200 */
[----:B------:R-:W-:-:S11]  /*3280*/  LOP3.LUT P0, RZ, R5, 0x3, RZ, 0xc0, !PT ;  /* 0x0000000305ff7812 */ /* 0x000fd6000780c0ff */
[----:B------:R-:W-:Y:S05]  /*3290*/  @!P1 BRA `(.L_x_201) ;  /* 0x0000000000749947 */ /* 0x000fea0003800000 */
[----:B------:R-:W-:-:S04]  /*32a0*/  VIADD R17, R7, UR11 ;  /* 0x0000000b07117c36 */ /* 0x000fc80008000000 */
[----:B------:R-:W-:-:S04]  /*32b0*/  IMAD.WIDE.U32 R4, R17, 0x4, R12 ;  /* 0x0000000411047825 */ /* 0x000fc800078e000c */
[C---:B------:R-:W-:Y:S02]  /*32c0*/  VIADD R11, R17.reuse, 0x100 ;  /* 0x00000100110b7836 */ /* 0x040fe40000000000 */
[----:B------:R-:W2:Y:S01]  /*32d0*/  LDG.E R4, desc[UR8][R4.64] ;  /* 0x0000000804047981 */ /* 0x000ea2000c1e1900 */
[----:B------:R-:W-:Y:S02]  /*32e0*/  VIADD R15, R17, 0x200 ;  /* 0x00000200110f7836 */ /* 0x000fe40000000000 */
[----:B------:R-:W-:-:S04]  /*32f0*/  IMAD.WIDE.U32 R10, R11, 0x4, R12 ;  /* 0x000000040b0a7825 */ /* 0x000fc800078e000c */
        /* <DEDUP_REMOVED lines=14> */
[----:B------:R-:W-:-:S02]  /*33e0*/  FSETP.GEU.AND P1, PT, R2, R5, PT ;  /* 0x000000050200720b */ /* 0x000fc40003f2e000 */
[----:B------:R-:W-:Y:S02]  /*33f0*/  FSEL R9, -R14, R14, !P2 ;  /* 0x0000000e0e097208 */ /* 0x000fe40005000100 */
[----:B------:R-:W-:Y:S02]  /*3400*/  FSEL R2, R5, R2, !P1 ;  /* 0x0000000205027208 */ /* 0x000fe40004800000 */
[----:B-----5:R-:W-:Y:S02]  /*3410*/  FSETP.GEU.AND P2, PT, R16, RZ, PT ;  /* 0x000000ff1000720b */ /* 0x020fe40003f4e000 */
[----:B------:R-:W-:Y:S02]  /*3420*/  FSETP.GEU.AND P1, PT, R2, R9, PT ;  /* 0x000000090200720b */ /* 0x000fe40003f2e000 */
[----:B------:R-:W-:Y:S02]  /*3430*/  FSEL R16, -R16, R16, !P2 ;  /* 0x0000001010107208 */ /* 0x000fe40005000100 */
[----:B------:R-:W-:-:S04]  /*3440*/  FSEL R9, R9, R2, !P1 ;  /* 0x0000000209097208 */ /* 0x000fc80004800000 */
[----:B------:R-:W-:-:S04]  /*3450*/  FSETP.GEU.AND P1, PT, R9, R16, PT ;  /* 0x000000100900720b */ /* 0x000fc80003f2e000 */
[----:B------:R-:W-:-:S09]  /*3460*/  FSEL R9, R16, R9, !P1 ;  /* 0x0000000910097208 */ /* 0x000fd20004800000 */
.L_x_201:
[----:B------:R-:W-:Y:S05]  /*3470*/  BSYNC.RECONVERGENT B2 ;  /* 0x0000000000027941 */ /* 0x000fea0003800200 */
.L_x_200:
[----:B------:R-:W-:Y:S05]  /*3480*/  @!P0 BRA `(.L_x_193) ;  /* 0x00000000003c8947 */ /* 0x000fea0003800000 */
[----:B------:R-:W-:Y:S01]  /*3490*/  LOP3.LUT R2, R3, 0xffff, RZ, 0xc0, !PT ;  /* 0x0000ffff03027812 */ /* 0x000fe200078ec0ff */
[----:B------:R-:W-:-:S03]  /*34a0*/  VIADD R5, R7, UR6 ;  /* 0x0000000607057c36 */ /* 0x000fc60008000000 */
[----:B------:R-:W-:-:S04]  /*34b0*/  LEA.HI R2, R2, 0x1, RZ, 0x18 ;  /* 0x0000000102027811 */ /* 0x000fc800078fc0ff */
[----:B------:R-:W-:-:S05]  /*34c0*/  LOP3.LUT R2, R2, 0x3, RZ, 0xc0, !PT ;  /* 0x0000000302027812 */ /* 0x000fca00078ec0ff */
[----:B------:R-:W-:-:S07]  /*34d0*/  IMAD.MOV R4, RZ, RZ, -R2 ;  /* 0x000000ffff047224 */ /* 0x000fce00078e0a02 */
.L_x_202:
[----:B------:R-:W-:-:S06]  /*34e0*/  IMAD.WIDE.U32 R2, R5, 0x4, R12 ;  /* 0x0000000405027825 */ /* 0x000fcc00078e000c */
        /* <DEDUP_REMOVED lines=9> */
.L_x_193:
[----:B------:R-:W-:Y:S05]  /*3580*/  BSYNC.RECONVERGENT B1 ;  /* 0x0000000000017941 */ /* 0x000fea0003800200 */
.L_x_190:
        /* <DEDUP_REMOVED lines=53> */
.L_x_189:
[----:B------:R-:W-:Y:S05]  /*38e0*/  BSYNC.RECONVERGENT B0 ;  /* 0x0000000000007941 */ /* 0x000fea0003800200 */
.L_x_173:
[----:B------:R-:W-:Y:S05]  /*38f0*/  @P0 EXIT ;  /* 0x000000000000094d */ /* 0x000fea0003800000 */
[----:B------:R-:W0:Y:S02]  /*3900*/  LDCU.64 UR4, c[0x0][0x388] ;  /* 0x00007100ff0477ac */ /* 0x000e240008000a00 */
[----:B0-----:R-:W-:-:S06]  /*3910*/  UIMAD.WIDE.U32 UR4, UR10, 0x4, UR4 ;  /* 0x000000040a0478a5 */ /* 0x001fcc000f8e0004 */
[----:B------:R-:W-:Y:S02]  /*3920*/  IMAD.U32 R2, RZ, RZ, UR4 ;  /* 0x00000004ff027e24 */ /* 0x000fe4000f8e00ff */
[----:B------:R-:W-:-:S05]  /*3930*/  IMAD.U32 R3, RZ, RZ, UR5 ;  /* 0x00000005ff037e24 */ /* 0x000fca000f8e00ff */
[----:B------:R-:W-:Y:S01]  /*3940*/  STG.E desc[UR8][R2.64], R9 ;  /* 0x0000000902007986 */ /* 0x000fe2000c101908 */
[----:B------:R-:W-:Y:S05]  /*3950*/  EXIT ;  /* 0x000000000000794d */ /* 0x000fea0003800000 */
.L_x_203:
        /* <DEDUP_REMOVED lines=10> */
.L_x_412:


//--------------------- .text._ZN3cub18CUB_300001_SM_10006detail6reduce28DeviceReduceSingleTileKernelINS2_10policy_hubIfjN4cuda3__47maximumIfEEE10Policy1000EN6thrust24THRUST_300001_SM_1000_NS10device_ptrIfEEPdjS8_df14absolute_valueEEvT0_T1_T2_T3_T4_T6_ --------------------------
	.section	.text._ZN3cub18CUB_300001_SM_10006detail6reduce28DeviceReduceSingleTileKernelINS2_10policy_hubIfjN4cuda3__47maximumIfEEE10Policy1000EN6thrust24THRUST_300001_SM_1000_NS10device_ptrIfEEPdjS8_df14absolute_valueEEvT0_T1_T2_T3_T4_T6_,"ax",@progbits
	.align	128
        .global         _ZN3cub18CUB_300001_SM_10006detail6reduce28DeviceReduceSingleTileKernelINS2_10policy_hubIfjN4cuda3__47maximumIfEEE10Policy1000EN6thrust24THRUST_300001_SM_1000_NS10device_ptrIfEEPdjS8_df14absolute_valueEEvT0_T1_T2_T3_T4_T6_
        .type           _ZN3cub18CUB_300001_SM_10006detail6reduce28DeviceReduceSingleTileKernelINS2_10policy_hubIfjN4cuda3__47maximumIfEEE10Policy1000EN6thrust24THRUST_300001_SM_1000_NS10device_ptrIfEEPdjS8_df14absolute_valueEEvT0_T1_T2_T3_T4_T6_,@function
        .size           _ZN3cub18CUB_300001_SM_10006detail6reduce28DeviceReduceSingleTileKernelINS2_10policy_hubIfjN4cuda3__47maximumIfEEE10Policy1000EN6thrust24THRUST_300001_SM_1000_NS10device_ptrIfEEPdjS8_df14absolute_valueEEvT0_T1_T2_T3_T4_T6_,(.L_x_413 - _ZN3cub18CUB_300001_SM_10006detail6reduce28DeviceReduceSingleTileKernelINS2_10policy_hubIfjN4cuda3__47maximumIfEEE10Policy1000EN6thrust24THRUST_300001_SM_1000_NS10device_ptrIfEEPdjS8_df14absolute_valueEEvT0_T1_T2_T3_T4_T6_)
        .other          _ZN3cub18CUB_300001_SM_10006detail6reduce28DeviceReduceSingleTileKernelINS2_10policy_hubIfjN4cuda3__47maximumIfEEE10Policy1000EN6thrust24THRUST_300001_SM_1000_NS10device_ptrIfEEPdjS8_df14absolute_valueEEvT0_T1_T2_T3_T4_T6_,@"STO_CUDA_ENTRY STV_DEFAULT"
_ZN3cub18CUB_300001_SM_10006detail6reduce28DeviceReduceSingleTileKernelINS2_10policy_hubIfjN4cuda3__47maximumIfEEE10Policy1000EN6thrust24THRUST_300001_SM_1000_NS10device_ptrIfEEPdjS8_df14absolute_valueEEvT0_T1_T2_T3_T4_T6_:
.text._ZN3cub18CUB_300001_SM_10006detail6reduce28DeviceReduceSingleTileKernelINS2_10policy_hubIfjN4cuda3__47maximumIfEEE10Policy1000EN6thrust24THRUST_300001_SM_1000_NS10device_ptrIfEEPdjS8_df14absolute_valueEEvT0_T1_T2_T3_T4_T6_:
        /* <DEDUP_REMOVED lines=13> */
.L_x_204:
[----:B------:R-:W-:Y:S01]  /*00d0*/  ISETP.GT.U32.AND P0, PT, R4, 0xfff, PT ;  /* 0x00000fff0400780c */ /* 0x000fe20003f04070 */
[----:B------:R-:W-:-:S12]  /*00e0*/  BSSY.RECONVERGENT B0, `(.L_x_205) ;  /* 0x000033c000007945 */ /* 0x000fd80003800200 */
        /* <DEDUP_REMOVED lines=13> */
.L_x_208:
[----:B------:R-:W-:Y:S05]  /*01c0*/  BSYNC.RECONVERGENT B1 ;  /* 0x0000000000017941 */ /* 0x000fea0003800200 */
.L_x_207:
        /* <DEDUP_REMOVED lines=17> */
.L_x_213:
        /* <DEDUP_REMOVED lines=86> */
.L_x_212:
[----:B------:R-:W-:Y:S05]  /*0840*/  BSYNC.RECONVERGENT B2 ;  /* 0x0000000000027941 */ /* 0x000fea0003800200 */
.L_x_211:
[----:B------:R-:W-:Y:S05]  /*0850*/  @!P0 BRA `(.L_x_210) ;  /* 0x00000004007c8947 */ /* 0x000fea0003800000 */
[----:B------:R-:W-:Y:S01]  /*0860*/  ISETP.GE.U32.AND P1, PT, R23, 0x8, PT ;  /* 0x000000081700780c */ /* 0x000fe20003f26070 */
[----:B------:R-:W-:Y:S01]  /*0870*/  BSSY.RECONVERGENT B2, `(.L_x_214) ;  /* 0x000002f000027945 */ /* 0x000fe20003800200 */
[----:B------:R-:W-:-:S04]  /*0880*/  LOP3.LUT R15, R6, 0x7, RZ, 0xc0, !PT ;  /* 0x00000007060f7812 */ /* 0x000fc800078ec0ff */
[----:B------:R-:W-:-:S07]  /*0890*/  ISETP.NE.AND P0, PT, R15, RZ, PT ;  /* 0x000000ff0f00720c */ /* 0x000fce0003f05270 */
[----:B------:R-:W-:Y:S06]  /*08a0*/  @!P1 BRA `(.L_x_215) ;  /* 0x0000000000ac9947 */ /* 0x000fec0003800000 */
        /* <DEDUP_REMOVED lines=43> */
.L_x_215:
[----:B------:R-:W-:Y:S05]  /*0b60*/  BSYNC.RECONVERGENT B2 ;  /* 0x0000000000027941 */ /* 0x000fea0003800200 */
.L_x_214:
        /* <DEDUP_REMOVED lines=29> */
.L_x_217:
[----:B------:R-:W-:Y:S05]  /*0d40*/  BSYNC.RECONVERGENT B2 ;  /* 0x0000000000027941 */ /* 0x000fea0003800200 */
.L_x_216:
[----:B------:R-:W-:Y:S05]  /*0d50*/  @!P0 BRA `(.L_x_210) ;  /* 0x00000000003c8947 */ /* 0x000fea0003800000 */
[----:B------:R-:W0:Y:S01]  /*0d60*/  LDC.64 R2, c[0x0][0x380] ;  /* 0x0000e000ff027b82 */ /* 0x000e220000000a00 */
[----:B------:R-:W-:Y:S02]  /*0d70*/  IMAD.MOV R6, RZ, RZ, -R6 ;  /* 0x000000ffff067224 */ /* 0x000fe400078e0a06 */
[----:B0-----:R-:W-:-:S04]  /*0d80*/  IMAD.WIDE.U32 R2, R7, 0x4, R2 ;  /* 0x0000000407027825 */ /* 0x001fc800078e0002 */
[----:B------:R-:W-:-:S07]  /*0d90*/  IMAD.MOV.U32 R8, RZ, RZ, R2 ;  /* 0x000000ffff087224 */ /* 0x000fce00078e0002 */
.L_x_218:
[----:B------:R-:W-:-:S06]  /*0da0*/  IMAD.MOV.U32 R2, RZ, RZ, R8 ;  /* 0x000000ffff027224 */ /* 0x000fcc00078e0008 */
[----:B------:R0:W2:Y:S01]  /*0db0*/  LDG.E R2, desc[UR6][R2.64] ;  /* 0x0000000602027981 */ /* 0x0000a2000c1e1900 */
[----:B------:R-:W-:Y:S01]  /*0dc0*/  VIADD R6, R6, 0x1 ;  /* 0x0000000106067836 */ /* 0x000fe20000000000 */
[----:B------:R-:W-:-:S04]  /*0dd0*/  IADD3 R8, P2, PT, R8, 0x400, RZ ;  /* 0x0000040008087810 */ /* 0x000fc80007f5e0ff */
[----:B------:R-:W-:Y:S01]  /*0de0*/  ISETP.NE.AND P1, PT, R6, RZ, PT ;  /* 0x000000ff0600720c */ /* 0x000fe20003f25270 */
[----:B0-----:R-:W-:Y:S01]  /*0df0*/  IMAD.X R3, RZ, RZ, R3, P2 ;  /* 0x000000ffff037224 */ /* 0x001fe200010e0603 */
[----:B--2---:R-:W-:-:S04]  /*0e00*/  FSETP.GEU.AND P0, PT, R2, RZ, PT ;  /* 0x000000ff0200720b */ /* 0x004fc80003f0e000 */
[----:B------:R-:W-:-:S04]  /*0e10*/  FSEL R7, -R2, R2, !P0 ;  /* 0x0000000202077208 */ /* 0x000fc80004000100 */
[----:B------:R-:W-:-:S04]  /*0e20*/  FSETP.GEU.AND P0, PT, R0, R7, PT ;  /* 0x000000070000720b */ /* 0x000fc80003f0e000 */
[----:B------:R-:W-:Y:S01]  /*0e30*/  FSEL R0, R7, R0, !P0 ;  /* 0x0000000007007208 */ /* 0x000fe20004000000 */
[----:B------:R-:W-:Y:S08]  /*0e40*/  @P1 BRA `(.L_x_218) ;  /* 0xfffffffc00d41947 */ /* 0x000ff0000383ffff */
.L_x_210:
[----:B------:R-:W-:Y:S05]  /*0e50*/  BSYNC.RECONVERGENT B1 ;  /* 0x0000000000017941 */ /* 0x000fea0003800200 */
.L_x_209:
[----:B------:R-:W-:Y:S01]  /*0e60*/  ISETP.GE.U32.AND P0, PT, R4, 0x100, PT ;  /* 0x000001000400780c */ /* 0x000fe20003f06070 */
        /* <DEDUP_REMOVED lines=57> */
.L_x_219:
        /* <DEDUP_REMOVED lines=45> */
[C---:B------:R-:W-:Y:S02]  /*14d0*/  ISETP.GT.U32.AND P1, PT, R4.reuse, 0x20, PT ;  /* 0x000000200400780c */ /* 0x040fe40003f24070 */
[----:B------:R-:W-:Y:S01]  /*14e0*/  ISETP.GT.U32.AND P2, PT, R4, 0x40, PT ;  /* 0x000000400400780c */ /* 0x000fe20003f44070 */
[----:B-1----:R-:W-:-:S09]  /*14f0*/  ULEA UR4, UR5, UR4, 0x18 ;  /* 0x0000000405047291 */ /* 0x002fd2000f8ec0ff */
[----:B0-----:R-:W0:Y:S04]  /*1500*/  LDS R3, [UR4+0xc] ;  /* 0x00000c04ff037984 */ /* 0x001e280008000800 */
        /* <DEDUP_REMOVED lines=22> */
.L_x_206:
[----:B------:R-:W0:Y:S01]  /*1670*/  S2R R0, SR_TID.X ;  /* 0x0000000000007919 */ /* 0x000e220000002100 */
[----:B------:R-:W1:Y:S02]  /*1680*/  LDCU.64 UR4, c[0x0][0x380] ;  /* 0x00007000ff0477ac */ /* 0x000e640008000a00 */
[----:B-1----:R-:W-:Y:S02]  /*1690*/  IMAD.U32 R14, RZ, RZ, UR4 ;  /* 0x00000004ff0e7e24 */ /* 0x002fe4000f8e00ff */
[----:B------:R-:W-:Y:S02]  /*16a0*/  IMAD.U32 R15, RZ, RZ, UR5 ;  /* 0x00000005ff0f7e24 */ /* 0x000fe4000f8e00ff */
        /* <DEDUP_REMOVED lines=17> */
[----:B------:R-:W-:Y:S01]  /*17c0*/  UMOV UR4, 0x1000 ;  /* 0x0000100000047882 */ /* 0x000fe20000000000 */
        /* <DEDUP_REMOVED lines=20> */
[C---:B------:R-:W-:Y:S02]  /*1910*/  FSETP.GEU.AND P6, PT, R5.reuse, RZ, PT ;  /* 0x000000ff0500720b */ /* 0x040fe40003fce000 */
[----:B------:R-:W-:Y:S02]  /*1920*/  FSEL R2, R16, R13, !P0 ;  /* 0x0000000d10027208 */ /* 0x000fe40004000000 */
[----:B------:R-:W-:Y:S02]  /*1930*/  FSEL R3, R18, R3, !P1 ;  /* 0x0000000312037208 */ /* 0x000fe40004800000 */
[----:B------:R-:W-:Y:S02]  /*1940*/  FSEL R13, R20, R19, !P2 ;  /* 0x00000013140d7208 */ /* 0x000fe40005000000 */
[----:B------:R-:W-:Y:S01]  /*1950*/  FSEL R22, R22, R21, !P3 ;  /* 0x0000001516167208 */ /* 0x000fe20005800000 */
[----:B------:R-:W-:Y:S01]  /*1960*/  VIADD R21, R4, 0xfffff000 ;  /* 0xfffff00004157836 */ /* 0x000fe20000000000 */
[----:B------:R-:W-:-:S02]  /*1970*/  FSEL R5, -R5, R5, !P6 ;  /* 0x0000000505057208 */ /* 0x000fc40007000100 */
[----:B------:R-:W-:Y:S02]  /*1980*/  FSETP.GEU.AND P5, PT, R6, RZ, PT ;  /* 0x000000ff0600720b */ /* 0x000fe40003fae000 */
[----:B------:R-:W-:Y:S02]  /*1990*/  FSETP.GEU.AND P4, PT, R7, RZ, PT ;  /* 0x000000ff0700720b */ /* 0x000fe40003f8e000 */
[----:B------:R-:W-:Y:S02]  /*19a0*/  FSETP.GEU.AND P3, PT, R8, RZ, PT ;  /* 0x000000ff0800720b */ /* 0x000fe40003f6e000 */
[----:B------:R-:W-:Y:S02]  /*19b0*/  FSETP.GEU.AND P2, PT, R9, RZ, PT ;  /* 0x000000ff0900720b */ /* 0x000fe40003f4e000 */
[----:B------:R-:W-:Y:S02]  /*19c0*/  FSETP.GEU.AND P1, PT, R10, RZ, PT ;  /* 0x000000ff0a00720b */ /* 0x000fe40003f2e000 */
[----:B------:R-:W-:-:S02]  /*19d0*/  FSETP.GEU.AND P0, PT, R11, RZ, PT ;  /* 0x000000ff0b00720b */ /* 0x000fc40003f0e000 */
[----:B------:R-:W-:Y:S02]  /*19e0*/  FSETP.GEU.AND P6, PT, R12, RZ, PT ;  /* 0x000000ff0c00720b */ /* 0x000fe40003fce000 */
[----:B------:R-:W-:Y:S02]  /*19f0*/  FSEL R6, -R6, R6, !P5 ;  /* 0x0000000606067208 */ /* 0x000fe40006800100 */
[----:B------:R-:W-:Y:S02]  /*1a00*/  FSEL R7, -R7, R7, !P4 ;  /* 0x0000000707077208 */ /* 0x000fe40006000100 */
        /* <DEDUP_REMOVED lines=15> */
[----:B------:R-:W-:Y:S02]  /*1b00*/  FSETP.GEU.AND P1, PT, R13, R22, PT ;  /* 0x000000160d00720b */ /* 0x000fe40003f2e000 */
[----:B------:R-:W-:Y:S02]  /*1b10*/  FSEL R5, R8, R5, !P2 ;  /* 0x0000000508057208 */ /* 0x000fe40005000000 */
[----:B------:R-:W-:Y:S02]  /*1b20*/  FSEL R12, R12, R9, !P3 ;  /* 0x000000090c0c7208 */ /* 0x000fe40005800000 */
[----:B------:R-:W-:Y:S02]  /*1b30*/  FSEL R13, R22, R13, !P1 ;  /* 0x0000000d160d7208 */ /* 0x000fe40004800000 */
[----:B------:R-:W-:Y:S02]  /*1b40*/  FSETP.GEU.AND P0, PT, R2, R3, PT ;  /* 0x000000030200720b */ /* 0x000fe40003f0e000 */
[----:B------:R-:W-:-:S02]  /*1b50*/  FSETP.GEU.AND P1, PT, R5, R12, PT ;  /* 0x0000000c0500720b */ /* 0x000fc40003f2e000 */
[----:B------:R-:W-:Y:S02]  /*1b60*/  FSEL R2, R3, R2, !P0 ;  /* 0x0000000203027208 */ /* 0x000fe40004000000 */
        /* <DEDUP_REMOVED lines=8> */
[----:B------:R-:W-:-:S07]  /*1bf0*/  UMOV UR4, 0x1000 ;  /* 0x0000100000047882 */ /* 0x000fce0000000000 */
[----:B------:R-:W1:Y:S02]  /*1c00*/  LDC.64 R14, c[0x0][0x380] ;  /* 0x0000e000ff0e7b82 */ /* 0x000e640000000a00 */
.L_x_223:
[----:B------:R-:W-:-:S04]  /*1c10*/  VIADD R3, R0, UR4 ;  /* 0x0000000400037c36 */ /* 0x000fc80008000000 */
        /* <DEDUP_REMOVED lines=24> */
[----:B-1----:R-:W-:Y:S02]  /*1da0*/  FSEL R3, -R18, R18, !P5 ;  /* 0x0000001212037208 */ /* 0x002fe40006800100 */
        /* <DEDUP_REMOVED lines=15> */
[----:B------:R-:W-:Y:S02]  /*1ea0*/  FSEL R5, -R5, R5, !P6 ;  /* 0x0000000505057208 */ /* 0x000fe40007000100 */
[----:B------:R-:W-:-:S02]  /*1eb0*/  FSETP.GEU.AND P5, PT, R6, RZ, PT ;  /* 0x000000ff0600720b */ /* 0x000fc40003fae000 */
[----:B------:R-:W-:Y:S02]  /*1ec0*/  FSETP.GEU.AND P4, PT, R7, RZ, PT ;  /* 0x000000ff0700720b */ /* 0x000fe40003f8e000 */
[----:B------:R-:W-:Y:S02]  /*1ed0*/  FSETP.GEU.AND P3, PT, R8, RZ, PT ;  /* 0x000000ff0800720b */ /* 0x000fe40003f6e000 */
        /* <DEDUP_REMOVED lines=30> */
[----:B------:R-:W-:Y:S01]  /*20c0*/  FSEL R5, R10, R5, !P1 ;  /* 0x000000050a057208 */ /* 0x000fe20004800000 */
[----:B0-----:R-:W-:-:S03]  /*20d0*/  VIADD R3, R4, -UR4 ;  /* 0x8000000404037c36 */ /* 0x001fc60008000000 */
[----:B------:R-:W-:-:S04]  /*20e0*/  FSETP.GEU.AND P1, PT, R2, R5, PT ;  /* 0x000000050200720b */ /* 0x000fc80003f2e000 */
[----:B------:R-:W-:Y:S02]  /*20f0*/  FSEL R2, R5, R2, !P1 ;  /* 0x0000000205027208 */ /* 0x000fe40004800000 */
[----:B------:R-:W-:Y:S02]  /*2100*/  ISETP.GE.U32.AND P1, PT, R3, 0x1000, PT ;  /* 0x000010000300780c */ /* 0x000fe40003f26070 */
[----:B------:R-:W-:-:S04]  /*2110*/  FSETP.GEU.AND P0, PT, R16, RZ, PT ;  /* 0x000000ff1000720b */ /* 0x000fc80003f0e000 */
[----:B------:R-:W-:-:S04]  /*2120*/  FSEL R9, -R16, R16, !P0 ;  /* 0x0000001010097208 */ /* 0x000fc80004000100 */
[----:B------:R-:W-:-:S04]  /*2130*/  FSETP.GEU.AND P0, PT, R2, R9, PT ;  /* 0x000000090200720b */ /* 0x000fc80003f0e000 */
[----:B------:R-:W-:Y:S01]  /*2140*/  FSEL R9, R9, R2, !P0 ;  /* 0x0000000209097208 */ /* 0x000fe20004000000 */
[----:B------:R-:W-:Y:S08]  /*2150*/  @!P1 BRA `(.L_x_222) ;  /* 0x0000000c00fc9947 */ /* 0x000ff00003800000 */
[----:B------:R-:W-:-:S06]  /*2160*/  UIADD3 UR4, UPT, UPT, UR4, 0x1000, URZ ;  /* 0x0000100004047890 */ /* 0x000fcc000fffe0ff */
[----:B------:R-:W-:-:S13]  /*2170*/  ISETP.LT.U32.AND P0, PT, R21, UR4, PT ;  /* 0x0000000415007c0c */ /* 0x000fda000bf01070 */
[----:B------:R-:W-:Y:S05]  /*2180*/  @!P0 BRA `(.L_x_223) ;  /* 0xfffffff800a08947 */ /* 0x000fea000383ffff */
.L_x_221:
[----:B------:R-:W-:Y:S01]  /*2190*/  VIADD R3, R4, -UR4 ;  /* 0x8000000404037c36 */ /* 0x000fe20008000000 */
[----:B------:R-:W-:Y:S04]  /*21a0*/  BSSY.RECONVERGENT B1, `(.L_x_222) ;  /* 0x00000fa000017945 */ /* 0x000fe80003800200 */
[----:B------:R-:W-:-:S04]  /*21b0*/  ISETP.GE.AND P0, PT, R0, R3, PT ;  /* 0x000000030000720c */ /* 0x000fc80003f06270 */
[----:B------:R-:W-:-:S13]  /*21c0*/  ISETP.LE.U32.OR P0, PT, R4, UR4, P0 ;  /* 0x0000000404007c0c */ /* 0x000fda0008703470 */
[----:B------:R-:W-:Y:S05]  /*21d0*/  @P0 BRA `(.L_x_224) ;  /* 0x0000000c00d80947 */ /* 0x000fea0003800000 */
[----:B------:R-:W-:Y:S01]  /*21e0*/  LOP3.LUT R3, RZ, R0, RZ, 0x33, !PT ;  /* 0x00000000ff037212 */ /* 0x000fe200078e33ff */
[----:B------:R-:W-:Y:S01]  /*21f0*/  BSSY.RECONVERGENT B2, `(.L_x_225) ;  /* 0x0000082000027945 */ /* 0x000fe20003800200 */
[----:B------:R-:W-:Y:S02]  /*2200*/  IMAD.MOV.U32 R5, RZ, RZ, R0 ;  /* 0x000000ffff057224 */ /* 0x000fe400078e0000 */
[----:B------:R-:W-:-:S04]  /*2210*/  IADD3 R3, PT, PT, R4, -UR4, R3 ;  /* 0x8000000404037c10 */ /* 0x000fc8000fffe003 */
[C---:B------:R-:W-:Y:S02]  /*2220*/  ISETP.GE.U32.AND P0, PT, R3.reuse, 0xf00, PT ;  /* 0x00000f000300780c */ /* 0x040fe40003f06070 */
[----:B------:R-:W-:-:S04]  /*2230*/  LEA.HI R3, R3, 0x1, RZ, 0x18 ;  /* 0x0000000103037811 */ /* 0x000fc800078fc0ff */
[----:B------:R-:W-:-:S07]  /*2240*/  LOP3.LUT R4, R3, 0xf, RZ, 0xc0, !PT ;  /* 0x0000000f03047812 */ /* 0x000fce00078ec0ff */
[----:B------:R-:W-:Y:S05]  /*2250*/  @!P0 BRA `(.L_x_226) ;  /* 0x0000000400ec8947 */ /* 0x000fea0003800000 */
[----:B------:R-:W-:Y:S01]  /*2260*/  LOP3.LUT R7, R3, 0x1fffff0, RZ, 0xc0, !PT ;  /* 0x01fffff003077812 */ /* 0x000fe200078ec0ff */
[----:B------:R-:W-:Y:S01]  /*2270*/  BSSY.RECONVERGENT B3, `(.L_x_227) ;  /* 0x0000078000037945 */ /* 0x000fe20003800200 */
[C---:B------:R-:W-:Y:S01]  /*2280*/  LOP3.LUT R5, R0.reuse, 0x800, RZ, 0xfc, !PT ;  /* 0x0000080000057812 */ /* 0x040fe200078efcff */
[----:B------:R-:W-:Y:S02]  /*2290*/  VIADD R2, R0, UR4 ;  /* 0x0000000400027c36 */ /* 0x000fe40008000000 */
[----:B------:R-:W-:-:S07]  /*22a0*/  IMAD.MOV R7, RZ, RZ, -R7 ;  /* 0x000000ffff077224 */ /* 0x000fce00078e0a07 */
.L_x_228:
[----:B------:R-:W-:-:S04]  /*22b0*/  IMAD.WIDE.U32 R12, R2, 0x4, R14 ;  /* 0x00000004020c7825 */ /* 0x000fc800078e000e */
[C---:B------:R-:W-:Y:S01]  /*22c0*/  VIADD R17, R2.reuse, 0x100 ;  /* 0x0000010002117836 */ /* 0x040fe20000000000 */
[----:B------:R-:W2:Y:S01]  /*22d0*/  LDG.E R6, desc[UR6][R12.64] ;  /* 0x000000060c067981 */ /* 0x000ea2000c1e1900 */
[----:B------:R-:W-:Y:S02]  /*22e0*/  VIADD R11, R2, 0x200 ;  /* 0x00000200020b7836 */ /* 0x000fe40000000000 */
[----:B------:R-:W-:-:S05]  /*22f0*/  IMAD.WIDE.U32 R16, R17, 0x4, R14 ;  /* 0x0000000411107825 */ /* 0x000fca00078e000e */
[----:B------:R0:W3:Y:S01]  /*2300*/  LDG.E R8, desc[UR6][R16.64] ;  /* 0x0000000610087981 */ /* 0x0000e2000c1e1900 */
[----:B------:R-:W-:-:S04]  /*2310*/  IMAD.WIDE.U32 R10, R11, 0x4, R14 ;  /* 0x000000040b0a7825 */ /* 0x000fc800078e000e */
[C---:B------:R-:W-:Y:S02]  /*2320*/  VIADD R29, R2.reuse, 0x300 ;  /* 0x00000300021d7836 */ /* 0x040fe40000000000 */
[----:B------:R1:W4:Y:S01]  /*2330*/  LDG.E R10, desc[UR6][R10.64] ;  /* 0x000000060a0a7981 */ /* 0x000322000c1e1900 */
[----:B------:R-:W-:Y:S02]  /*2340*/  VIADD R21, R2, 0x400 ;  /* 0x0000040002157836 */ /* 0x000fe40000000000 */
[----:B------:R-:W-:-:S06]  /*2350*/  IMAD.WIDE.U32 R28, R29, 0x4, R14 ;  /* 0x000000041d1c7825 */ /* 0x000fcc00078e000e */
        /* <DEDUP_REMOVED lines=8> */
[C---:B-1----:R-:W-:Y:S01]  /*23e0*/  VIADD R11, R2.reuse, 0x700 ;  /* 0x00000700020b7836 */ /* 0x042fe20000000000 */
[----:B------:R0:W5:Y:S01]  /*23f0*/  LDG.E R25, desc[UR6][R16.64] ;  /* 0x0000000610197981 */ /* 0x000162000c1e1900 */
[----:B------:R-:W-:Y:S02]  /*2400*/  VIADD R19, R2, 0x800 ;  /* 0x0000080002137836 */ /* 0x000fe40000000000 */
[----:B0-----:R-:W-:-:S05]  /*2410*/  IMAD.WIDE.U32 R16, R11, 0x4, R14 ;  /* 0x000000040b107825 */ /* 0x001fca00078e000e */
[----:B------:R-:W5:Y:S01]  /*2420*/  LDG.E R24, desc[UR6][R16.64] ;  /* 0x0000000610187981 */ /* 0x000f62000c1e1900 */
        /* <DEDUP_REMOVED lines=11> */
[----:B------:R0:W5:Y:S02]  /*24e0*/  LDG.E R29, desc[UR6][R16.64] ;  /* 0x00000006101d7981 */ /* 0x000164000c1e1900 */
[----:B0-----:R-:W-:-:S04]  /*24f0*/  IMAD.WIDE.U32 R16, R19, 0x4, R14 ;  /* 0x0000000413107825 */ /* 0x001fc800078e000e */
[C---:B------:R-:W-:Y:S02]  /*2500*/  VIADD R19, R2.reuse, 0xd00 ;  /* 0x00000d0002137836 */ /* 0x040fe40000000000 */
[----:B------:R-:W5:Y:S01]  /*2510*/  LDG.E R16, desc[UR6][R16.64] ;  /* 0x0000000610107981 */ /* 0x000f62000c1e1900 */
[----:B------:R-:W-:Y:S02]  /*2520*/  VIADD R21, R2, 0xe00 ;  /* 0x00000e0002157836 */ /* 0x000fe40000000000 */
[----:B------:R-:W-:-:S04]  /*2530*/  IMAD.WIDE.U32 R18, R19, 0x4, R14 ;  /* 0x0000000413127825 */ /* 0x000fc800078e000e */
[--C-:B------:R-:W-:Y:S02]  /*2540*/  IMAD.WIDE.U32 R20, R21, 0x4, R14.reuse ;  /* 0x0000000415147825 */ /* 0x100fe400078e000e */
[----:B------:R-:W5:Y:S02]  /*2550*/  LDG.E R18, desc[UR6][R18.64] ;  /* 0x0000000612127981 */ /* 0x000f64000c1e1900 */
[----:B------:R-:W-:Y:S02]  /*2560*/  VIADD R23, R2, 0xf00 ;  /* 0x00000f0002177836 */ /* 0x000fe40000000000 */
        /* <DEDUP_REMOVED lines=52> */
[----:B------:R-:W-:Y:S02]  /*28b0*/  FSETP.GEU.AND P0, PT, R6, R29, PT ;  /* 0x0000001d0600720b */ /* 0x000fe40003f0e000 */
[C---:B------:R-:W-:Y:S02]  /*28c0*/  FSETP.GEU.AND P1, PT, R16.reuse, RZ, PT ;  /* 0x000000ff1000720b */ /* 0x040fe40003f2e000 */
[----:B------:R-:W-:Y:S02]  /*28d0*/  FSEL R6, R29, R6, !P0 ;  /* 0x000000061d067208 */ /* 0x000fe40004000000 */
[----:B------:R-:W-:-:S04]  /*28e0*/  FSEL R9, -R16, R16, !P1 ;  /* 0x0000001010097208 */ /* 0x000fc80004800100 */
[----:B------:R-:W-:Y:S02]  /*28f0*/  FSETP.GEU.AND P0, PT, R6, R9, PT ;  /* 0x000000090600720b */ /* 0x000fe40003f0e000 */
[C---:B------:R-:W-:Y:S02]  /*2900*/  FSETP.GEU.AND P1, PT, R18.reuse, RZ, PT ;  /* 0x000000ff1200720b */ /* 0x040fe40003f2e000 */
[----:B------:R-:W-:Y:S02]  /*2910*/  FSEL R6, R9, R6, !P0 ;  /* 0x0000000609067208 */ /* 0x000fe40004000000 */
[----:B------:R-:W-:Y:S02]  /*2920*/  FSEL R9, -R18, R18, !P1 ;  /* 0x0000001212097208 */ /* 0x000fe40004800100 */
        /* <DEDUP_REMOVED lines=13> */
.L_x_227:
[----:B------:R-:W-:-:S07]  /*2a00*/  VIADD R5, R5, 0xfffff800 ;  /* 0xfffff80005057836 */ /* 0x000fce0000000000 */
.L_x_226:
[----:B------:R-:W-:Y:S05]  /*2a10*/  BSYNC.RECONVERGENT B2 ;  /* 0x0000000000027941 */ /* 0x000fea0003800200 */
.L_x_225:
        /* <DEDUP_REMOVED lines=10> */
[----:B------:R-:W2:Y:S01]  /*2ac0*/  LDG.E R2, desc[UR6][R10.64] ;  /* 0x000000060a027981 */ /* 0x000ea2000c1e1900 */
[----:B------:R-:W-:Y:S02]  /*2ad0*/  VIADD R17, R7, 0x200 ;  /* 0x0000020007117836 */ /* 0x000fe40000000000 */
[----:B------:R-:W-:-:S05]  /*2ae0*/  IMAD.WIDE.U32 R12, R13, 0x4, R14 ;  /* 0x000000040d0c7825 */ /* 0x000fca00078e000e */
[----:B------:R0:W3:Y:S01]  /*2af0*/  LDG.E R4, desc[UR6][R12.64] ;  /* 0x000000060c047981 */ /* 0x0000e2000c1e1900 */
[----:B------:R-:W-:-:S04]  /*2b00*/  IMAD.WIDE.U32 R16, R17, 0x4, R14 ;  /* 0x0000000411107825 */ /* 0x000fc800078e000e */
[C---:B------:R-:W-:Y:S01]  /*2b10*/  VIADD R19, R7.reuse, 0x300 ;  /* 0x0000030007137836 */ /* 0x040fe20000000000 */
[----:B------:R1:W4:Y:S01]  /*2b20*/  LDG.E R6, desc[UR6][R16.64] ;  /* 0x0000000610067981 */ /* 0x000322000c1e1900 */
        /* <DEDUP_REMOVED lines=10> */
[----:B-1----:R-:W-:Y:S02]  /*2bd0*/  VIADD R17, R7, 0x700 ;  /* 0x0000070007117836 */ /* 0x002fe40000000000 */
        /* <DEDUP_REMOVED lines=36> */
.L_x_230:
[----:B------:R-:W-:Y:S05]  /*2e20*/  BSYNC.RECONVERGENT B2 ;  /* 0x0000000000027941 */ /* 0x000fea0003800200 */
.L_x_229:
        /* <DEDUP_REMOVED lines=35> */
.L_x_232:
[----:B------:R-:W-:Y:S05]  /*3060*/  BSYNC.RECONVERGENT B2 ;  /* 0x0000000000027941 */ /* 0x000fea0003800200 */
.L_x_231:
[----:B------:R-:W-:Y:S05]  /*3070*/  @!P0 BRA `(.L_x_224) ;  /* 0x0000000000308947 */ /* 0x000fea0003800000 */
[----:B------:R-:W-:Y:S02]  /*3080*/  VIADD R5, R5, UR4 ;  /* 0x0000000405057c36 */ /* 0x000fe40008000000 */
[----:B------:R-:W-:-:S07]  /*3090*/  IMAD.MOV R4, RZ, RZ, -R3 ;  /* 0x000000ffff047224 */ /* 0x000fce00078e0a03 */
.L_x_233:
        /* <DEDUP_REMOVED lines=10> */
.L_x_224:
[----:B------:R-:W-:Y:S05]  /*3140*/  BSYNC.RECONVERGENT B1 ;  /* 0x0000000000017941 */ /* 0x000fea0003800200 */
.L_x_222:
        /* <DEDUP_REMOVED lines=53> */
.L_x_220:
[----:B------:R-:W-:Y:S05]  /*34a0*/  BSYNC.RECONVERGENT B0 ;  /* 0x0000000000007941 */ /* 0x000fea0003800200 */
.L_x_205:
        /* <DEDUP_REMOVED lines=9> */
.L_x_234:
        /* <DEDUP_REMOVED lines=12> */
.L_x_413:


//--------------------- .text._ZN3cub18CUB_300001_SM_10006detail9transform16transform_kernelINS2_10policy_hubILb1EN4cuda3std3__45tupleIJN6thrust24THRUST_300001_SM_1000_NS10device_ptrIfEEEEEE10policy1000El14soft_thresholdSC_JPfEEEvT0_iT1_T2_DpNS2_10kernel_argIT3_EE --------------------------
	.section	.text._ZN3cub18CUB_300001_SM_10006detail9transform16transform_kernelINS2_10policy_hubILb1EN4cuda3std3__45tupleIJN6thrust24THRUST_300001_SM_1000_NS10device_ptrIfEEEEEE10policy1000El14soft_thresholdSC_JPfEEEvT0_iT1_T2_DpNS2_10kernel_argIT3_EE,"ax",@progbits
	.align	128
        .global         _ZN3cub18CUB_300001_SM_10006detail9transform16transform_kernelINS2_10policy_hubILb1EN4cuda3std3__45tupleIJN6thrust24THRUST_300001_SM_1000_NS10device_ptrIfEEEEEE10policy1000El14soft_thresholdSC_JPfEEEvT0_iT1_T2_DpNS2_10kernel_argIT3_EE
        .type           _ZN3cub18CUB_300001_SM_10006detail9transform16transform_kernelINS2_10policy_hubILb1EN4cuda3std3__45tupleIJN6thrust24THRUST_300001_SM_1000_NS10device_ptrIfEEEEEE10policy1000El14soft_thresholdSC_JPfEEEvT0_iT1_T2_DpNS2_10kernel_argIT3_EE,@function
        .size           _ZN3cub18CUB_300001_SM_10006detail9transform16transform_kernelINS2_10policy_hubILb1EN4cuda3std3__45tupleIJN6thrust24THRUST_300001_SM_1000_NS10device_ptrIfEEEEEE10policy1000El14soft_thresholdSC_JPfEEEvT0_iT1_T2_DpNS2_10kernel_argIT3_EE,(.L_x_414 - _ZN3cub18CUB_300001_SM_10006detail9transform16transform_kernelINS2_10policy_hubILb1EN4cuda3std3__45tupleIJN6thrust24THRUST_300001_SM_1000_NS10device_ptrIfEEEEEE10policy1000El14soft_thresholdSC_JPfEEEvT0_iT1_T2_DpNS2_10kernel_argIT3_EE)
        .other          _ZN3cub18CUB_300001_SM_10006detail9transform16transform_kernelINS2_10policy_hubILb1EN4cuda3std3__45tupleIJN6thrust24THRUST_300001_SM_1000_NS10device_ptrIfEEEEEE10policy1000El14soft_thresholdSC_JPfEEEvT0_iT1_T2_DpNS2_10kernel_argIT3_EE,@"STO_CUDA_ENTRY STV_DEFAULT"
_ZN3cub18CUB_300001_SM_10006detail9transform16transform_kernelINS2_10policy_hubILb1EN4cuda3std3__45tupleIJN6thrust24THRUST_300001_SM_1000_NS10device_ptrIfEEEEEE10policy1000El14soft_thresholdSC_JPfEEEvT0_iT1_T2_DpNS2_10kernel_argIT3_EE:
.text._ZN3cub18CUB_300001_SM_10006detail9transform16transform_kernelINS2_10policy_hubILb1EN4cuda3std3__45tupleIJN6thrust24THRUST_300001_SM_1000_NS10device_ptrIfEEEEEE10policy1000El14soft_thresholdSC_JPfEEEvT0_iT1_T2_DpNS2_10kernel_argIT3_EE:
[----:B------:R-:W-:Y:S08]  /*0000*/  LDC R1, c[0x0][0x37c] ;  /* 0x0000df00ff017b82 */ /* 0x000ff00000000800 */
[----:B------:R-:W0:Y:S01]  /*0010*/  LDC R12, c[0x0][0x388] ;  /* 0x0000e200ff0c7b82 */ /* 0x000e220000000800 */
[----:B------:R-:W1:Y:S01]  /*0020*/  LDCU.64 UR6, c[0x0][0x380] ;  /* 0x00007000ff0677ac */ /* 0x000e620008000a00 */
[----:B------:R-:W2:Y:S01]  /*0030*/  S2R R0, SR_TID.X ;  /* 0x0000000000007919 */ /* 0x000ea20000002100 */
[----:B------:R-:W-:Y:S05]  /*0040*/  BSSY.RECONVERGENT B0, `(.L_x_235) ;  /* 0x000001c000007945 */ /* 0x000fea0003800200 */
[----:B------:R-:W3:Y:S01]  /*0050*/  S2UR UR4, SR_CTAID.X ;  /* 0x00000000000479c3 */ /* 0x000ee20000002500 */
[----:B0-----:R-:W-:-:S05]  /*0060*/  IMAD.SHL.U32 R7, R12, 0x80, RZ ;  /* 0x000000800c077824 */ /* 0x001fca00078e00ff */
[----:B------:R-:W-:Y:S01]  /*0070*/  SHF.R.S32.HI R4, RZ, 0x1f, R7 ;  /* 0x0000001fff047819 */ /* 0x000fe20000011407 */
[----:B---3--:R-:W-:-:S04]  /*0080*/  IMAD.WIDE.U32 R2, R7, UR4, RZ ;  /* 0x0000000407027c25 */ /* 0x008fc8000f8e00ff */
[----:B------:R-:W-:Y:S01]  /*0090*/  IMAD R5, R4, UR4, RZ ;  /* 0x0000000404057c24 */ /* 0x000fe2000f8e02ff */
[----:B-1----:R-:W-:Y:S01]  /*00a0*/  IADD3 R6, P1, PT, -R2, UR6, RZ ;  /* 0x0000000602067c10 */ /* 0x002fe2000ff3e1ff */
[----:B------:R-:W0:Y:S02]  /*00b0*/  LDCU.64 UR4, c[0x0][0x358] ;  /* 0x00006b00ff0477ac */ /* 0x000e240008000a00 */
[----:B------:R-:W-:Y:S01]  /*00c0*/  IMAD.IADD R5, R3, 0x1, R5 ;  /* 0x0000000103057824 */ /* 0x000fe200078e0205 */
[----:B------:R-:W-:-:S04]  /*00d0*/  ISETP.LT.U32.AND P0, PT, R6, R7, PT ;  /* 0x000000070600720c */ /* 0x000fc80003f01070 */
[----:B------:R-:W-:-:S04]  /*00e0*/  IADD3.X R9, PT, PT, ~R5, UR7, RZ, P1, !PT ;  /* 0x0000000705097c10 */ /* 0x000fc80008ffe5ff */
[----:B------:R-:W-:Y:S01]  /*00f0*/  ISETP.LT.AND.EX P0, PT, R9, R4, PT, P0 ;  /* 0x000000040900720c */ /* 0x000fe20003f01300 */
[----:B--2---:R-:W-:-:S03]  /*0100*/  IMAD.SHL.U32 R9, R0, 0x80, RZ ;  /* 0x0000008000097824 */ /* 0x004fc600078e00ff */
[----:B------:R-:W-:-:S04]  /*0110*/  SEL R4, R6, R7, P0 ;  /* 0x0000000706047207 */ /* 0x000fc80000000000 */
[----:B------:R-:W-:Y:S01]  /*0120*/  ISETP.NE.AND P0, PT, R7, R4, PT ;  /* 0x000000040700720c */ /* 0x000fe20003f05270 */
[----:B------:R-:W-:-:S05]  /*0130*/  IMAD.SHL.U32 R8, R4, 0x4, RZ ;  /* 0x0000000404087824 */ /* 0x000fca00078e00ff */
[----:B------:R-:W-:-:S13]  /*0140*/  ISETP.GE.AND P1, PT, R9, R8, PT ;  /* 0x000000080900720c */ /* 0x000fda0003f26270 */
[----:B0-----:R-:W-:Y:S05]  /*0150*/  @P1 BRA `(.L_x_236) ;  /* 0x0000000000281947 */ /* 0x001fea0003800000 */
[----:B------:R-:W0:Y:S02]  /*0160*/  LDC.64 R6, c[0x0][0x398] ;  /* 0x0000e600ff067b82 */ /* 0x000e240000000a00 */
[----:B0-----:R-:W-:-:S04]  /*0170*/  LEA R6, P1, R2, R6, 0x2 ;  /* 0x0000000602067211 */ /* 0x001fc800078210ff */
[----:B------:R-:W-:-:S03]  /*0180*/  LEA.HI.X R7, R2, R7, R5, 0x2, P1 ;  /* 0x0000000702077211 */ /* 0x000fc600008f1405 */
[----:B------:R-:W-:-:S07]  /*0190*/  IMAD.WIDE.U32 R6, R0, 0x80, R6 ;  /* 0x0000008000067825 */ /* 0x000fce00078e0006 */
.L_x_237:
[----:B------:R-:W-:Y:S01]  /*01a0*/  VIADD R9, R9, 0x4000 ;  /* 0x0000400009097836 */ /* 0x000fe20000000000 */
[----:B------:R0:W-:Y:S04]  /*01b0*/  CCTL.E.PF2 [R6] ;  /* 0x000000000600798f */ /* 0x0001e80000800100 */
[----:B------:R-:W-:Y:S02]  /*01c0*/  ISETP.GE.AND P1, PT, R9, R8, PT ;  /* 0x000000080900720c */ /* 0x000fe40003f26270 */
[----:B0-----:R-:W-:-:S05]  /*01d0*/  IADD3 R6, P2, PT, R6, 0x4000, RZ ;  /* 0x0000400006067810 */ /* 0x001fca0007f5e0ff */
[----:B------:R-:W-:-:S06]  /*01e0*/  IMAD.X R7, RZ, RZ, R7, P2 ;  /* 0x000000ffff077224 */ /* 0x000fcc00010e0607 */
[----:B------:R-:W-:Y:S05]  /*01f0*/  @!P1 BRA `(.L_x_237) ;  /* 0xfffffffc00e89947 */ /* 0x000fea000383ffff */
.L_x_236:
[----:B------:R-:W-:Y:S05]  /*0200*/  BSYNC.RECONVERGENT B0 ;  /* 0x0000000000007941 */ /* 0x000fea0003800200 */
.L_x_235:
[----:B------:R-:W-:Y:S05]  /*0210*/  @!P0 BRA `(.L_x_238) ;  /* 0x0000000400f48947 */ /* 0x000fea0003800000 */
[----:B------:R-:W-:-:S13]  /*0220*/  ISETP.GE.AND P0, PT, R12, 0x1, PT ;  /* 0x000000010c00780c */ /* 0x000fda0003f06270 */
[----:B------:R-:W-:Y:S05]  /*0230*/  @!P0 EXIT ;  /* 0x000000000000894d */ /* 0x000fea0003800000 */
[C---:B------:R-:W-:Y:S01]  /*0240*/  ISETP.GE.U32.AND P0, PT, R12.reuse, 0x4, PT ;  /* 0x000000040c00780c */ /* 0x040fe20003f06070 */
[----:B------:R-:W-:Y:S01]  /*0250*/  IMAD.MOV.U32 R11, RZ, RZ, RZ ;  /* 0x000000ffff0b7224 */ /* 0x000fe200078e00ff */
[----:B------:R-:W-:-:S11]  /*0260*/  LOP3.LUT R10, R12, 0x3, RZ, 0xc0, !PT ;  /* 0x000000030c0a7812 */ /* 0x000fd600078ec0ff */
[----:B------:R-:W-:Y:S05]  /*0270*/  @!P0 BRA `(.L_x_239) ;  /* 0x0000000400548947 */ /* 0x000fea0003800000 */
[----:B------:R-:W0:Y:S01]  /*0280*/  LDCU.128 UR8, c[0x0][0x390] ;  /* 0x00007200ff0877ac */ /* 0x000e220008000c00 */
[----:B------:R-:W1:Y:S01]  /*0290*/  LDC R13, c[0x0][0x38c] ;  /* 0x0000e300ff0d7b82 */ /* 0x000e620000000800 */
[C---:B------:R-:W-:Y:S01]  /*02a0*/  IMAD.SHL.U32 R8, R2.reuse, 0x4, RZ ;  /* 0x0000000402087824 */ /* 0x040fe200078e00ff */
[----:B------:R-:W-:Y:S02]  /*02b0*/  SHF.L.U64.HI R9, R2, 0x2, R5 ;  /* 0x0000000202097819 */ /* 0x000fe40000010205 */
[----:B------:R-:W-:Y:S01]  /*02c0*/  LOP3.LUT R11, R12, 0x7ffffffc, RZ, 0xc0, !PT ;  /* 0x7ffffffc0c0b7812 */ /* 0x000fe200078ec0ff */
[----:B------:R-:W-:Y:S01]  /*02d0*/  IMAD.MOV.U32 R12, RZ, RZ, RZ ;  /* 0x000000ffff0c7224 */ /* 0x000fe200078e00ff */
[C---:B0-----:R-:W-:Y:S02]  /*02e0*/  IADD3 R6, P0, PT, R8.reuse, UR10, RZ ;  /* 0x0000000a08067c10 */ /* 0x041fe4000ff1e0ff */
[----:B------:R-:W-:Y:S02]  /*02f0*/  IADD3 R8, P1, PT, R8, UR8, RZ ;  /* 0x0000000808087c10 */ /* 0x000fe4000ff3e0ff */
[----:B------:R-:W-:-:S02]  /*0300*/  IADD3.X R7, PT, PT, R9, UR11, RZ, P0, !PT ;  /* 0x0000000b09077c10 */ /* 0x000fc400087fe4ff */
[----:B------:R-:W-:-:S09]  /*0310*/  IADD3.X R9, PT, PT, R9, UR9, RZ, P1, !PT ;  /* 0x0000000909097c10 */ /* 0x000fd20008ffe4ff */
.L_x_256:
[C---:B------:R-:W-:Y:S01]  /*0320*/  IMAD R15, R12.reuse, 0x80, R0 ;  /* 0x000000800c0f7824 */ /* 0x040fe200078e0200 */
[----:B------:R-:W-:Y:S01]  /*0330*/  BSSY.RECONVERGENT B0, `(.L_x_240) ;  /* 0x0000012000007945 */ /* 0x000fe20003800200 */
[----:B------:R-:W-:-:S03]  /*0340*/  VIADD R12, R12, 0x4 ;  /* 0x000000040c0c7836 */ /* 0x000fc60000000000 */
[----:B------:R-:W-:Y:S02]  /*0350*/  ISETP.GE.AND P1, PT, R15, R4, PT ;  /* 0x000000040f00720c */ /* 0x000fe40003f26270 */
[----:B------:R-:W-:-:S11]  /*0360*/  ISETP.NE.AND P0, PT, R12, R11, PT ;  /* 0x0000000b0c00720c */ /* 0x000fd60003f05270 */
[----:B0-2---:R-:W-:Y:S05]  /*0370*/  @P1 BRA `(.L_x_241) ;  /* 0x0000000000341947 */ /* 0x005fea0003800000 */
[----:B------:R-:W-:-:S06]  /*0380*/  IMAD.WIDE R16, R15, 0x4, R6 ;  /* 0x000000040f107825 */ /* 0x000fcc00078e0206 */
[----:B------:R-:W1:Y:S01]  /*0390*/  LDG.E R16, desc[UR4][R16.64] ;  /* 0x0000000410107981 */ /* 0x000e62000c1e1900 */
[----:B------:R-:W-:Y:S01]  /*03a0*/  BSSY.RECONVERGENT B1, `(.L_x_242) ;  /* 0x0000009000017945 */ /* 0x000fe20003800200 */
[----:B------:R-:W-:-:S04]  /*03b0*/  IMAD.WIDE R18, R15, 0x4, R8 ;  /* 0x000000040f127825 */ /* 0x000fc800078e0208 */
[----:B------:R-:W-:Y:S01]  /*03c0*/  IMAD.MOV.U32 R21, RZ, RZ, RZ ;  /* 0x000000ffff157224 */ /* 0x000fe200078e00ff */
[CC--:B-1----:R-:W-:Y:S02]  /*03d0*/  FSETP.GEU.AND P1, PT, R16.reuse, R13.reuse, PT ;  /* 0x0000000d1000720b */ /* 0x0c2fe40003f2e000 */
[----:B------:R-:W-:-:S13]  /*03e0*/  FSETP.GT.AND P2, PT, R16, -R13, PT ;  /* 0x8000000d1000720b */ /* 0x000fda0003f44000 */
[----:B------:R-:W-:Y:S05]  /*03f0*/  @!P1 BRA P2, `(.L_x_243) ;  /* 0x00000000000c9947 */ /* 0x000fea0001000000 */
[----:B------:R-:W-:-:S13]  /*0400*/  FSETP.GT.AND P1, PT, R16, R13, PT ;  /* 0x0000000d1000720b */ /* 0x000fda0003f24000 */
[C-C-:B------:R-:W-:Y:S01]  /*0410*/  @P1 FADD R21, R16.reuse, -R13.reuse ;  /* 0x8000000d10151221 */ /* 0x140fe20000000000 */
[----:B------:R-:W-:-:S07]  /*0420*/  @!P1 FADD R21, R16, R13 ;  /* 0x0000000d10159221 */ /* 0x000fce0000000000 */
.L_x_243:
[----:B------:R-:W-:Y:S05]  /*0430*/  BSYNC.RECONVERGENT B1 ;  /* 0x0000000000017941 */ /* 0x000fea0003800200 */
.L_x_242:
[----:B------:R0:W-:Y:S02]  /*0440*/  STG.E desc[UR4][R18.64], R21 ;  /* 0x0000001512007986 */ /* 0x0001e4000c101904 */
.L_x_241:
[----:B------:R-:W-:Y:S05]  /*0450*/  BSYNC.RECONVERGENT B0 ;  /* 0x0000000000007941 */ /* 0x000fea0003800200 */
.L_x_240:
[----:B0-----:R-:W-:Y:S01]  /*0460*/  VIADD R19, R15, 0x80 ;  /* 0x000000800f137836 */ /* 0x001fe20000000000 */
[----:B------:R-:W-:Y:S04]  /*0470*/  BSSY.RECONVERGENT B0, `(.L_x_244) ;  /* 0x0000010000007945 */ /* 0x000fe80003800200 */
[----:B------:R-:W-:-:S13]  /*0480*/  ISETP.GE.AND P1, PT, R19, R4, PT ;  /* 0x000000041300720c */ /* 0x000fda0003f26270 */
[----:B------:R-:W-:Y:S05]  /*0490*/  @P1 BRA `(.L_x_245) ;  /* 0x0000000000341947 */ /* 0x000fea0003800000 */
        /* <DEDUP_REMOVED lines=9> */
[C-C-:B------:R-:W-:Y:S01]  /*0530*/  @!P1 FADD R21, R16.reuse, R13.reuse ;  /* 0x0000000d10159221 */ /* 0x140fe20000000000 */
[----:B------:R-:W-:-:S07]  /*0540*/  @P1 FADD R21, R16, -R13 ;  /* 0x8000000d10151221 */ /* 0x000fce0000000000 */
.L_x_247:
[----:B------:R-:W-:Y:S05]  /*0550*/  BSYNC.RECONVERGENT B1 ;  /* 0x0000000000017941 */ /* 0x000fea0003800200 */
.L_x_246:
[----:B------:R0:W-:Y:S02]  /*0560*/  STG.E desc[UR4][R18.64], R21 ;  /* 0x0000001512007986 */ /* 0x0001e4000c101904 */
.L_x_245:
[----:B------:R-:W-:Y:S05]  /*0570*/  BSYNC.RECONVERGENT B0 ;  /* 0x0000000000007941 */ /* 0x000fea0003800200 */
.L_x_244:
        /* <DEDUP_REMOVED lines=15> */
.L_x_251:
[----:B------:R-:W-:Y:S05]  /*0670*/  BSYNC.RECONVERGENT B1 ;  /* 0x0000000000017941 */ /* 0x000fea0003800200 */
.L_x_250:
[----:B------:R0:W-:Y:S02]  /*0680*/  STG.E desc[UR4][R18.64], R21 ;  /* 0x0000001512007986 */ /* 0x0001e4000c101904 */
.L_x_249:
[----:B------:R-:W-:Y:S05]  /*0690*/  BSYNC.RECONVERGENT B0 ;  /* 0x0000000000007941 */ /* 0x000fea0003800200 */
.L_x_248:
[----:B------:R-:W-:Y:S01]  /*06a0*/  VIADD R17, R15, 0x180 ;  /* 0x000001800f117836 */ /* 0x000fe20000000000 */
[----:B------:R-:W-:Y:S04]  /*06b0*/  BSSY.RECONVERGENT B0, `(.L_x_252) ;  /* 0x0000010000007945 */ /* 0x000fe80003800200 */
[----:B------:R-:W-:-:S13]  /*06c0*/  ISETP.GE.AND P1, PT, R17, R4, PT ;  /* 0x000000041100720c */ /* 0x000fda0003f26270 */
[----:B------:R-:W-:Y:S05]  /*06d0*/  @P1 BRA `(.L_x_253) ;  /* 0x0000000000341947 */ /* 0x000fea0003800000 */
[----:B------:R-:W-:-:S06]  /*06e0*/  IMAD.WIDE R14, R17, 0x4, R6 ;  /* 0x00000004110e7825 */ /* 0x000fcc00078e0206 */
[----:B------:R-:W1:Y:S01]  /*06f0*/  LDG.E R14, desc[UR4][R14.64] ;  /* 0x000000040e0e7981 */ /* 0x000e62000c1e1900 */
[----:B------:R-:W-:Y:S01]  /*0700*/  BSSY.RECONVERGENT B1, `(.L_x_254) ;  /* 0x0000009000017945 */ /* 0x000fe20003800200 */
[----:B------:R-:W-:-:S04]  /*0710*/  IMAD.WIDE R16, R17, 0x4, R8 ;  /* 0x0000000411107825 */ /* 0x000fc800078e0208 */
[----:B0-----:R-:W-:Y:S01]  /*0720*/  IMAD.MOV.U32 R19, RZ, RZ, RZ ;  /* 0x000000ffff137224 */ /* 0x001fe200078e00ff */
[CC--:B-1----:R-:W-:Y:S02]  /*0730*/  FSETP.GEU.AND P1, PT, R14.reuse, R13.reuse, PT ;  /* 0x0000000d0e00720b */ /* 0x0c2fe40003f2e000 */
[----:B------:R-:W-:-:S13]  /*0740*/  FSETP.GT.AND P2, PT, R14, -R13, PT ;  /* 0x8000000d0e00720b */ /* 0x000fda0003f44000 */
[----:B------:R-:W-:Y:S05]  /*0750*/  @!P1 BRA P2, `(.L_x_255) ;  /* 0x00000000000c9947 */ /* 0x000fea0001000000 */
[----:B------:R-:W-:-:S13]  /*0760*/  FSETP.GT.AND P1, PT, R14, R13, PT ;  /* 0x0000000d0e00720b */ /* 0x000fda0003f24000 */
[C-C-:B------:R-:W-:Y:S01]  /*0770*/  @!P1 FADD R19, R14.reuse, R13.reuse ;  /* 0x0000000d0e139221 */ /* 0x140fe20000000000 */
[----:B------:R-:W-:-:S07]  /*0780*/  @P1 FADD R19, R14, -R13 ;  /* 0x8000000d0e131221 */ /* 0x000fce0000000000 */
.L_x_255:
[----:B------:R-:W-:Y:S05]  /*0790*/  BSYNC.RECONVERGENT B1 ;  /* 0x0000000000017941 */ /* 0x000fea0003800200 */
.L_x_254:
[----:B------:R2:W-:Y:S02]  /*07a0*/  STG.E desc[UR4][R16.64], R19 ;  /* 0x0000001310007986 */ /* 0x0005e4000c101904 */
.L_x_253:
[----:B------:R-:W-:Y:S05]  /*07b0*/  BSYNC.RECONVERGENT B0 ;  /* 0x0000000000007941 */ /* 0x000fea0003800200 */
.L_x_252:
[----:B------:R-:W-:Y:S05]  /*07c0*/  @P0 BRA `(.L_x_256) ;  /* 0xfffffff800d40947 */ /* 0x000fea000383ffff */
.L_x_239:
[----:B------:R-:W-:-:S13]  /*07d0*/  ISETP.NE.AND P0, PT, R10, RZ, PT ;  /* 0x000000ff0a00720c */ /* 0x000fda0003f05270 */
[----:B------:R-:W-:Y:S05]  /*07e0*/  @!P0 EXIT ;  /* 0x000000000000894d */ /* 0x000fea0003800000 */
[----:B------:R-:W3:Y:S01]  /*07f0*/  LDCU.128 UR8, c[0x0][0x390] ;  /* 0x00007200ff0877ac */ /* 0x000ee20008000c00 */
[----:B------:R-:W4:Y:S01]  /*0800*/  LDC R15, c[0x0][0x38c] ;  /* 0x0000e300ff0f7b82 */ /* 0x000f220000000800 */
[C---:B------:R-:W-:Y:S01]  /*0810*/  IMAD.SHL.U32 R12, R2.reuse, 0x4, RZ ;  /* 0x00000004020c7824 */ /* 0x040fe200078e00ff */
[----:B------:R-:W-:Y:S01]  /*0820*/  SHF.L.U64.HI R5, R2, 0x2, R5 ;  /* 0x0000000202057819 */ /* 0x000fe20000010205 */
[----:B------:R-:W-:Y:S02]  /*0830*/  IMAD R11, R11, 0x80, R0 ;  /* 0x000000800b0b7824 */ /* 0x000fe400078e0200 */
[----:B------:R-:W-:Y:S01]  /*0840*/  IMAD.MOV R10, RZ, RZ, -R10 ;  /* 0x000000ffff0a7224 */ /* 0x000fe200078e0a0a */
[C---:B---3--:R-:W-:Y:S02]  /*0850*/  IADD3 R2, P0, PT, R12.reuse, UR8, RZ ;  /* 0x000000080c027c10 */ /* 0x048fe4000ff1e0ff */
[----:B------:R-:W-:Y:S02]  /*0860*/  IADD3 R12, P1, PT, R12, UR10, RZ ;  /* 0x0000000a0c0c7c10 */ /* 0x000fe4000ff3e0ff */
[----:B------:R-:W-:-:S02]  /*0870*/  IADD3.X R3, PT, PT, R5, UR9, RZ, P0, !PT ;  /* 0x0000000905037c10 */ /* 0x000fc400087fe4ff */
[----:B-1----:R-:W-:-:S09]  /*0880*/  IADD3.X R13, PT, PT, R5, UR11, RZ, P1, !PT ;  /* 0x0000000b050d7c10 */ /* 0x002fd20008ffe4ff */
.L_x_261:
[----:B------:R-:W-:Y:S01]  /*0890*/  ISETP.GE.AND P1, PT, R11, R4, PT ;  /* 0x000000040b00720c */ /* 0x000fe20003f26270 */
[----:B------:R-:W-:Y:S01]  /*08a0*/  VIADD R10, R10, 0x1 ;  /* 0x000000010a0a7836 */ /* 0x000fe20000000000 */
[----:B------:R-:W-:Y:S04]  /*08b0*/  BSSY.RECONVERGENT B0, `(.L_x_257) ;  /* 0x0000010000007945 */ /* 0x000fe80003800200 */
[----:B------:R-:W-:-:S07]  /*08c0*/  ISETP.NE.AND P0, PT, R10, RZ, PT ;  /* 0x000000ff0a00720c */ /* 0x000fce0003f05270 */
[----:B-1----:R-:W-:Y:S06]  /*08d0*/  @P1 BRA `(.L_x_258) ;  /* 0x0000000000341947 */ /* 0x002fec0003800000 */
[----:B------:R-:W-:-:S06]  /*08e0*/  IMAD.WIDE R6, R11, 0x4, R12 ;  /* 0x000000040b067825 */ /* 0x000fcc00078e020c */
[----:B------:R-:W4:Y:S01]  /*08f0*/  LDG.E R6, desc[UR4][R6.64] ;  /* 0x0000000406067981 */ /* 0x000f22000c1e1900 */
[----:B------:R-:W-:Y:S01]  /*0900*/  BSSY.RECONVERGENT B1, `(.L_x_259) ;  /* 0x0000009000017945 */ /* 0x000fe20003800200 */
[----:B------:R-:W-:-:S04]  /*0910*/  IMAD.WIDE R8, R11, 0x4, R2 ;  /* 0x000000040b087825 */ /* 0x000fc800078e0202 */
[----:B------:R-:W-:Y:S01]  /*0920*/  IMAD.MOV.U32 R5, RZ, RZ, RZ ;  /* 0x000000ffff057224 */ /* 0x000fe200078e00ff */
[CC--:B----4-:R-:W-:Y:S02]  /*0930*/  FSETP.GEU.AND P1, PT, R6.reuse, R15.reuse, PT ;  /* 0x0000000f0600720b */ /* 0x0d0fe40003f2e000 */
[----:B------:R-:W-:-:S13]  /*0940*/  FSETP.GT.AND P2, PT, R6, -R15, PT ;  /* 0x8000000f0600720b */ /* 0x000fda0003f44000 */
[----:B------:R-:W-:Y:S05]  /*0950*/  @!P1 BRA P2, `(.L_x_260) ;  /* 0x00000000000c9947 */ /* 0x000fea0001000000 */
[----:B------:R-:W-:-:S13]  /*0960*/  FSETP.GT.AND P1, PT, R6, R15, PT ;  /* 0x0000000f0600720b */ /* 0x000fda0003f24000 */
[C-C-:B------:R-:W-:Y:S01]  /*0970*/  @!P1 FADD R5, R6.reuse, R15.reuse ;  /* 0x0000000f06059221 */ /* 0x140fe20000000000 */
[----:B------:R-:W-:-:S07]  /*0980*/  @P1 FADD R5, R6, -R15 ;  /* 0x8000000f06051221 */ /* 0x000fce0000000000 */
.L_x_260:
[----:B------:R-:W-:Y:S05]  /*0990*/  BSYNC.RECONVERGENT B1 ;  /* 0x0000000000017941 */ /* 0x000fea0003800200 */
.L_x_259:
[----:B------:R1:W-:Y:S02]  /*09a0*/  STG.E desc[UR4][R8.64], R5 ;  /* 0x0000000508007986 */ /* 0x0003e4000c101904 */
.L_x_258:
[----:B------:R-:W-:Y:S05]  /*09b0*/  BSYNC.RECONVERGENT B0 ;  /* 0x0000000000007941 */ /* 0x000fea0003800200 */
.L_x_257:
[----:B------:R-:W-:Y:S01]  /*09c0*/  VIADD R11, R11, 0x80 ;  /* 0x000000800b0b7836 */ /* 0x000fe20000000000 */
[----:B------:R-:W-:Y:S06]  /*09d0*/  @P0 BRA `(.L_x_261) ;  /* 0xfffffffc00ac0947 */ /* 0x000fec000383ffff */
[----:B------:R-:W-:Y:S05]  /*09e0*/  EXIT ;  /* 0x000000000000794d */ /* 0x000fea0003800000 */
.L_x_238:
[----:B------:R-:W-:-:S13]  /*09f0*/  ISETP.GE.AND P0, PT, R12, 0x1, PT ;  /* 0x000000010c00780c */ /* 0x000fda0003f06270 */
[----:B------:R-:W-:Y:S05]  /*0a00*/  @!P0 EXIT ;  /* 0x000000000000894d */ /* 0x000fea0003800000 */
[C---:B------:R-:W-:Y:S01]  /*0a10*/  ISETP.GE.U32.AND P0, PT, R12.reuse, 0x4, PT ;  /* 0x000000040c00780c */ /* 0x040fe20003f06070 */
[----:B------:R-:W-:Y:S01]  /*0a20*/  IMAD.MOV.U32 R15, RZ, RZ, RZ ;  /* 0x000000ffff0f7224 */ /* 0x000fe200078e00ff */
[----:B------:R-:W-:-:S11]  /*0a30*/  LOP3.LUT R4, R12, 0x3, RZ, 0xc0, !PT ;  /* 0x000000030c047812 */ /* 0x000fd600078ec0ff */
[----:B------:R-:W-:Y:S05]  /*0a40*/  @!P0 BRA `(.L_x_262) ;  /* 0x0000000000f48947 */ /* 0x000fea0003800000 */
[----:B------:R-:W0:Y:S01]  /*0a50*/  LDCU.128 UR8, c[0x0][0x390] ;  /* 0x00007200ff0877ac */ /* 0x000e220008000c00 */
[----:B------:R-:W-:Y:S01]  /*0a60*/  LEA R6, P0, R2, 0x400, 0x2 ;  /* 0x0000040002067811 */ /* 0x000fe200078010ff */
[----:B------:R-:W-:Y:S01]  /*0a70*/  IMAD.MOV.U32 R17, RZ, RZ, R0 ;  /* 0x000000ffff117224 */ /* 0x000fe200078e0000 */
[----:B------:R-:W-:Y:S01]  /*0a80*/  LOP3.LUT R15, R12, 0x7ffffffc, RZ, 0xc0, !PT ;  /* 0x7ffffffc0c0f7812 */ /* 0x000fe200078ec0ff */
[----:B------:R-:W1:Y:S01]  /*0a90*/  LDCU UR6, c[0x0][0x38c] ;  /* 0x00007180ff0677ac */ /* 0x000e620008000800 */
[----:B------:R-:W-:-:S03]  /*0aa0*/  LEA.HI.X R7, R2, RZ, R5, 0x2, P0 ;  /* 0x000000ff02077211 */ /* 0x000fc600000f1405 */
[----:B------:R-:W-:Y:S01]  /*0ab0*/  IMAD.MOV R14, RZ, RZ, -R15 ;  /* 0x000000ffff0e7224 */ /* 0x000fe200078e0a0f */
[C---:B0-----:R-:W-:Y:S02]  /*0ac0*/  IADD3 R8, P1, PT, R6.reuse, UR10, RZ ;  /* 0x0000000a06087c10 */ /* 0x041fe4000ff3e0ff */
[----:B------:R-:W-:Y:S02]  /*0ad0*/  IADD3 R6, P0, PT, R6, UR8, RZ ;  /* 0x0000000806067c10 */ /* 0x000fe4000ff1e0ff */
[C---:B------:R-:W-:Y:S02]  /*0ae0*/  IADD3.X R9, PT, PT, R7.reuse, UR11, RZ, P1, !PT ;  /* 0x0000000b07097c10 */ /* 0x040fe40008ffe4ff */
[----:B-1----:R-:W-:-:S09]  /*0af0*/  IADD3.X R7, PT, PT, R7, UR9, RZ, P0, !PT ;  /* 0x0000000907077c10 */ /* 0x002fd200087fe4ff */
.L_x_271:
[----:B------:R-:W-:-:S05]  /*0b00*/  IMAD.WIDE R12, R17, 0x4, R8 ;  /* 0x00000004110c7825 */ /* 0x000fca00078e0208 */
[----:B------:R-:W2:Y:S01]  /*0b10*/  LDG.E R16, desc[UR4][R12.64+-0x400] ;  /* 0xfffc00040c107981 */ /* 0x000ea2000c1e1900 */
[----:B------:R-:W-:Y:S01]  /*0b20*/  BSSY.RECONVERGENT B0, `(.L_x_263) ;  /* 0x0000009000007945 */ /* 0x000fe20003800200 */
[----:B0-----:R-:W-:-:S04]  /*0b30*/  IMAD.WIDE R10, R17, 0x4, R6 ;  /* 0x00000004110a7825 */ /* 0x001fc800078e0206 */
[----:B------:R-:W-:Y:S01]  /*0b40*/  IMAD.MOV.U32 R19, RZ, RZ, RZ ;  /* 0x000000ffff137224 */ /* 0x000fe200078e00ff */
[C---:B--2---:R-:W-:Y:S02]  /*0b50*/  FSETP.GEU.AND P0, PT, R16.reuse, UR6, PT ;  /* 0x0000000610007c0b */ /* 0x044fe4000bf0e000 */
[----:B------:R-:W-:-:S13]  /*0b60*/  FSETP.GT.AND P1, PT, R16, -UR6, PT ;  /* 0x8000000610007c0b */ /* 0x000fda000bf24000 */
[----:B------:R-:W-:Y:S05]  /*0b70*/  @!P0 BRA P1, `(.L_x_264) ;  /* 0x00000000000c8947 */ /* 0x000fea0000800000 */
[----:B------:R-:W-:-:S13]  /*0b80*/  FSETP.GT.AND P0, PT, R16, UR6, PT ;  /* 0x0000000610007c0b */ /* 0x000fda000bf04000 */
[C---:B------:R-:W-:Y:S01]  /*0b90*/  @P0 FADD R19, R16.reuse, -UR6 ;  /* 0x8000000610130e21 */ /* 0x040fe20008000000 */
[----:B------:R-:W-:-:S07]  /*0ba0*/  @!P0 FADD R19, R16, UR6 ;  /* 0x0000000610138e21 */ /* 0x000fce0008000000 */
.L_x_264:
[----:B------:R-:W-:Y:S05]  /*0bb0*/  BSYNC.RECONVERGENT B0 ;  /* 0x0000000000007941 */ /* 0x000fea0003800200 */
.L_x_263:
[----:B------:R0:W-:Y:S04]  /*0bc0*/  STG.E desc[UR4][R10.64+-0x400], R19 ;  /* 0xfffc00130a007986 */ /* 0x0001e8000c101904 */
[----:B------:R-:W2:Y:S01]  /*0bd0*/  LDG.E R16, desc[UR4][R12.64+-0x200] ;  /* 0xfffe00040c107981 */ /* 0x000ea2000c1e1900 */
[----:B------:R-:W-:Y:S01]  /*0be0*/  BSSY.RECONVERGENT B0, `(.L_x_265) ;  /* 0x0000008000007945 */ /* 0x000fe20003800200 */
[----:B------:R-:W-:Y:S01]  /*0bf0*/  IMAD.MOV.U32 R21, RZ, RZ, RZ ;  /* 0x000000ffff157224 */ /* 0x000fe200078e00ff */
[C---:B--2---:R-:W-:Y:S02]  /*0c00*/  FSETP.GEU.AND P0, PT, R16.reuse, UR6, PT ;  /* 0x0000000610007c0b */ /* 0x044fe4000bf0e000 */
[----:B------:R-:W-:-:S13]  /*0c10*/  FSETP.GT.AND P1, PT, R16, -UR6, PT ;  /* 0x8000000610007c0b */ /* 0x000fda000bf24000 */
[----:B0-----:R-:W-:Y:S05]  /*0c20*/  @!P0 BRA P1, `(.L_x_266) ;  /* 0x00000000000c8947 */ /* 0x001fea0000800000 */
[----:B------:R-:W-:-:S13]  /*0c30*/  FSETP.GT.AND P0, PT, R16, UR6, PT ;  /* 0x0000000610007c0b */ /* 0x000fda000bf04000 */
[C---:B------:R-:W-:Y:S01]  /*0c40*/  @!P0 FADD R21, R16.reuse, UR6 ;  /* 0x0000000610158e21 */ /* 0x040fe20008000000 */
[----:B------:R-:W-:-:S07]  /*0c50*/  @P0 FADD R21, R16, -UR6 ;  /* 0x8000000610150e21 */ /* 0x000fce0008000000 */
.L_x_266:
[----:B------:R-:W-:Y:S05]  /*0c60*/  BSYNC.RECONVERGENT B0 ;  /* 0x0000000000007941 */ /* 0x000fea0003800200 */
.L_x_265:
        /* <DEDUP_REMOVED lines=10> */
.L_x_268:
[----:B------:R-:W-:Y:S05]  /*0d10*/  BSYNC.RECONVERGENT B0 ;  /* 0x0000000000007941 */ /* 0x000fea0003800200 */
.L_x_267:
[----:B------:R0:W-:Y:S04]  /*0d20*/  STG.E desc[UR4][R10.64], R19 ;  /* 0x000000130a007986 */ /* 0x0001e8000c101904 */
[----:B------:R-:W2:Y:S01]  /*0d30*/  LDG.E R12, desc[UR4][R12.64+0x200] ;  /* 0x000200040c0c7981 */ /* 0x000ea2000c1e1900 */
[----:B------:R-:W-:Y:S01]  /*0d40*/  VIADD R14, R14, 0x4 ;  /* 0x000000040e0e7836 */ /* 0x000fe20000000000 */
[----:B------:R-:W-:Y:S01]  /*0d50*/  BSSY.RECONVERGENT B0, `(.L_x_269) ;  /* 0x0000009000007945 */ /* 0x000fe20003800200 */
[----:B------:R-:W-:-:S03]  /*0d60*/  IMAD.MOV.U32 R21, RZ, RZ, RZ ;  /* 0x000000ffff157224 */ /* 0x000fc600078e00ff */
[----:B------:R-:W-:Y:S02]  /*0d70*/  ISETP.NE.AND P0, PT, R14, RZ, PT ;  /* 0x000000ff0e00720c */ /* 0x000fe40003f05270 */
[C---:B--2---:R-:W-:Y:S02]  /*0d80*/  FSETP.GEU.AND P1, PT, R12.reuse, UR6, PT ;  /* 0x000000060c007c0b */ /* 0x044fe4000bf2e000 */
[----:B------:R-:W-:-:S13]  /*0d90*/  FSETP.GT.AND P2, PT, R12, -UR6, PT ;  /* 0x800000060c007c0b */ /* 0x000fda000bf44000 */
[----:B0-----:R-:W-:Y:S05]  /*0da0*/  @!P1 BRA P2, `(.L_x_270) ;  /* 0x00000000000c9947 */ /* 0x001fea0001000000 */
[----:B------:R-:W-:-:S13]  /*0db0*/  FSETP.GT.AND P1, PT, R12, UR6, PT ;  /* 0x000000060c007c0b */ /* 0x000fda000bf24000 */
[C---:B------:R-:W-:Y:S01]  /*0dc0*/  @!P1 FADD R21, R12.reuse, UR6 ;  /* 0x000000060c159e21 */ /* 0x040fe20008000000 */
[----:B------:R-:W-:-:S07]  /*0dd0*/  @P1 FADD R21, R12, -UR6 ;  /* 0x800000060c151e21 */ /* 0x000fce0008000000 */
.L_x_270:
[----:B------:R-:W-:Y:S05]  /*0de0*/  BSYNC.RECONVERGENT B0 ;  /* 0x0000000000007941 */ /* 0x000fea0003800200 */
.L_x_269:
[----:B------:R0:W-:Y:S01]  /*0df0*/  STG.E desc[UR4][R10.64+0x200], R21 ;  /* 0x000200150a007986 */ /* 0x0001e2000c101904 */
[----:B------:R-:W-:Y:S01]  /*0e00*/  VIADD R17, R17, 0x200 ;  /* 0x0000020011117836 */ /* 0x000fe20000000000 */
[----:B------:R-:W-:Y:S06]  /*0e10*/  @P0 BRA `(.L_x_271) ;  /* 0xfffffffc00380947 */ /* 0x000fec000383ffff */
.L_x_262:
[----:B------:R-:W-:-:S13]  /*0e20*/  ISETP.NE.AND P0, PT, R4, RZ, PT ;  /* 0x000000ff0400720c */ /* 0x000fda0003f05270 */
[----:B------:R-:W-:Y:S05]  /*0e30*/  @!P0 EXIT ;  /* 0x000000000000894d */ /* 0x000fea0003800000 */
[----:B------:R-:W1:Y:S01]  /*0e40*/  LDCU.128 UR8, c[0x0][0x390] ;  /* 0x00007200ff0877ac */ /* 0x000e620008000c00 */
[C---:B------:R-:W-:Y:S01]  /*0e50*/  IMAD.SHL.U32 R6, R2.reuse, 0x4, RZ ;  /* 0x0000000402067824 */ /* 0x040fe200078e00ff */
[----:B------:R-:W-:Y:S01]  /*0e60*/  SHF.L.U64.HI R2, R2, 0x2, R5 ;  /* 0x0000000202027819 */ /* 0x000fe20000010205 */
[----:B------:R-:W-:Y:S01]  /*0e70*/  IMAD R15, R15, 0x80, R0 ;  /* 0x000000800f0f7824 */ /* 0x000fe200078e0200 */
[----:B------:R-:W2:Y:S01]  /*0e80*/  LDCU UR6, c[0x0][0x38c] ;  /* 0x00007180ff0677ac */ /* 0x000ea20008000800 */
[----:B------:R-:W-:Y:S01]  /*0e90*/  IMAD.MOV R0, RZ, RZ, -R4 ;  /* 0x000000ffff007224 */ /* 0x000fe200078e0a04 */
[C---:B-1----:R-:W-:Y:S02]  /*0ea0*/  IADD3 R8, P0, PT, R6.reuse, UR8, RZ ;  /* 0x0000000806087c10 */ /* 0x042fe4000ff1e0ff */
[----:B------:R-:W-:Y:S02]  /*0eb0*/  IADD3 R6, P1, PT, R6, UR10, RZ ;  /* 0x0000000a06067c10 */ /* 0x000fe4000ff3e0ff */
[----:B------:R-:W-:-:S02]  /*0ec0*/  IADD3.X R9, PT, PT, R2, UR9, RZ, P0, !PT ;  /* 0x0000000902097c10 */ /* 0x000fc400087fe4ff */
[----:B--2---:R-:W-:-:S09]  /*0ed0*/  IADD3.X R7, PT, PT, R2, UR11, RZ, P1, !PT ;  /* 0x0000000b02077c10 */ /* 0x004fd20008ffe4ff */
.L_x_274:
[----:B------:R-:W-:-:S06]  /*0ee0*/  IMAD.WIDE R2, R15, 0x4, R6 ;  /* 0x000000040f027825 */ /* 0x000fcc00078e0206 */
[----:B------:R-:W2:Y:S01]  /*0ef0*/  LDG.E R2, desc[UR4][R2.64] ;  /* 0x0000000402027981 */ /* 0x000ea2000c1e1900 */
[----:B------:R-:W-:Y:S01]  /*0f00*/  BSSY.RECONVERGENT B0, `(.L_x_272) ;  /* 0x0000009000007945 */ /* 0x000fe20003800200 */
[----:B------:R-:W-:-:S04]  /*0f10*/  IMAD.WIDE R4, R15, 0x4, R8 ;  /* 0x000000040f047825 */ /* 0x000fc800078e0208 */
[----:B0-----:R-:W-:Y:S01]  /*0f20*/  IMAD.MOV.U32 R11, RZ, RZ, RZ ;  /* 0x000000ffff0b7224 */ /* 0x001fe200078e00ff */
[C---:B--2---:R-:W-:Y:S02]  /*0f30*/  FSETP.GEU.AND P0, PT, R2.reuse, UR6, PT ;  /* 0x0000000602007c0b */ /* 0x044fe4000bf0e000 */
[----:B------:R-:W-:-:S13]  /*0f40*/  FSETP.GT.AND P1, PT, R2, -UR6, PT ;  /* 0x8000000602007c0b */ /* 0x000fda000bf24000 */
[----:B------:R-:W-:Y:S05]  /*0f50*/  @!P0 BRA P1, `(.L_x_273) ;  /* 0x00000000000c8947 */ /* 0x000fea0000800000 */
[----:B------:R-:W-:-:S13]  /*0f60*/  FSETP.GT.AND P0, PT, R2, UR6, PT ;  /* 0x0000000602007c0b */ /* 0x000fda000bf04000 */
[C---:B------:R-:W-:Y:S01]  /*0f70*/  @!P0 FADD R11, R2.reuse, UR6 ;  /* 0x00000006020b8e21 */ /* 0x040fe20008000000 */
[----:B------:R-:W-:-:S07]  /*0f80*/  @P0 FADD R11, R2, -UR6 ;  /* 0x80000006020b0e21 */ /* 0x000fce0008000000 */
.L_x_273:
[----:B------:R-:W-:Y:S05]  /*0f90*/  BSYNC.RECONVERGENT B0 ;  /* 0x0000000000007941 */ /* 0x000fea0003800200 */
.L_x_272:
[----:B------:R-:W-:Y:S01]  /*0fa0*/  VIADD R0, R0, 0x1 ;  /* 0x0000000100007836 */ /* 0x000fe20000000000 */
[----:B------:R0:W-:Y:S04]  /*0fb0*/  STG.E desc[UR4][R4.64], R11 ;  /* 0x0000000b04007986 */ /* 0x0001e8000c101904 */
[----:B------:R-:W-:-:S13]  /*0fc0*/  ISETP.NE.AND P0, PT, R0, RZ, PT ;  /* 0x000000ff0000720c */ /* 0x000fda0003f05270 */
[----:B0-----:R-:W-:Y:S05]  /*0fd0*/  @!P0 EXIT ;  /* 0x000000000000894d */ /* 0x001fea0003800000 */
[----:B------:R-:W-:Y:S01]  /*0fe0*/  VIADD R15, R15, 0x80 ;  /* 0x000000800f0f7836 */ /* 0x000fe20000000000 */
[----:B------:R-:W-:Y:S06]  /*0ff0*/  BRA `(.L_x_274) ;  /* 0xfffffffc00b87947 */ /* 0x000fec000383ffff */
.L_x_275:
        /* <DEDUP_REMOVED lines=16> */
.L_x_414:


//--------------------- .text._ZN3cub18CUB_300001_SM_10006detail9transform16transform_kernelINS2_10policy_hubILb1EN4cuda3std3__45tupleIJN6thrust24THRUST_300001_SM_1000_NS10device_ptrIfEEEEEE10policy1000Ei14soft_thresholdSC_JPfEEEvT0_iT1_T2_DpNS2_10kernel_argIT3_EE --------------------------
	.section	.text._ZN3cub18CUB_300001_SM_10006detail9transform16transform_kernelINS2_10policy_hubILb1EN4cuda3std3__45tupleIJN6thrust24THRUST_300001_SM_1000_NS10device_ptrIfEEEEEE10policy1000Ei14soft_thresholdSC_JPfEEEvT0_iT1_T2_DpNS2_10kernel_argIT3_EE,"ax",@progbits
	.align	128
        .global         _ZN3cub18CUB_300001_SM_10006detail9transform16transform_kernelINS2_10policy_hubILb1EN4cuda3std3__45tupleIJN6thrust24THRUST_300001_SM_1000_NS10device_ptrIfEEEEEE10policy1000Ei14soft_thresholdSC_JPfEEEvT0_iT1_T2_DpNS2_10kernel_argIT3_EE
        .type           _ZN3cub18CUB_300001_SM_10006detail9transform16transform_kernelINS2_10policy_hubILb1EN4cuda3std3__45tupleIJN6thrust24THRUST_300001_SM_1000_NS10device_ptrIfEEEEEE10policy1000Ei14soft_thresholdSC_JPfEEEvT0_iT1_T2_DpNS2_10kernel_argIT3_EE,@function
        .size           _ZN3cub18CUB_300001_SM_10006detail9transform16transform_kernelINS2_10policy_hubILb1EN4cuda3std3__45tupleIJN6thrust24THRUST_300001_SM_1000_NS10device_ptrIfEEEEEE10policy1000Ei14soft_thresholdSC_JPfEEEvT0_iT1_T2_DpNS2_10kernel_argIT3_EE,(.L_x_415 - _ZN3cub18CUB_300001_SM_10006detail9transform16transform_kernelINS2_10policy_hubILb1EN4cuda3std3__45tupleIJN6thrust24THRUST_300001_SM_1000_NS10device_ptrIfEEEEEE10policy1000Ei14soft_thresholdSC_JPfEEEvT0_iT1_T2_DpNS2_10kernel_argIT3_EE)
        .other          _ZN3cub18CUB_300001_SM_10006detail9transform16transform_kernelINS2_10policy_hubILb1EN4cuda3std3__45tupleIJN6thrust24THRUST_300001_SM_1000_NS10device_ptrIfEEEEEE10policy1000Ei14soft_thresholdSC_JPfEEEvT0_iT1_T2_DpNS2_10kernel_argIT3_EE,@"STO_CUDA_ENTRY STV_DEFAULT"
_ZN3cub18CUB_300001_SM_10006detail9transform16transform_kernelINS2_10policy_hubILb1EN4cuda3std3__45tupleIJN6thrust24THRUST_300001_SM_1000_NS10device_ptrIfEEEEEE10policy1000Ei14soft_thresholdSC_JPfEEEvT0_iT1_T2_DpNS2_10kernel_argIT3_EE:
.text._ZN3cub18CUB_300001_SM_10006detail9transform16transform_kernelINS2_10policy_hubILb1EN4cuda3std3__45tupleIJN6thrust24THRUST_300001_SM_1000_NS10device_ptrIfEEEEEE10policy1000Ei14soft_thresholdSC_JPfEEEvT0_iT1_T2_DpNS2_10kernel_argIT3_EE:
[----:B------:R-:W-:Y:S08]  /*0000*/  LDC R1, c[0x0][0x37c] ;  /* 0x0000df00ff017b82 */ /* 0x000ff00000000800 */
[----:B------:R-:W0:Y:S01]  /*0010*/  LDC.64 R4, c[0x0][0x380] ;  /* 0x0000e000ff047b82 */ /* 0x000e220000000a00 */
[----:B------:R-:W1:Y:S01]  /*0020*/  S2R R0, SR_TID.X ;  /* 0x0000000000007919 */ /* 0x000e620000002100 */
[----:B------:R-:W-:Y:S06]  /*0030*/  BSSY.RECONVERGENT B0, `(.L_x_276) ;  /* 0x0000015000007945 */ /* 0x000fec0003800200 */
[----:B------:R-:W2:Y:S01]  /*0040*/  S2UR UR4, SR_CTAID.X ;  /* 0x00000000000479c3 */ /* 0x000ea20000002500 */
[----:B0-----:R-:W-:-:S04]  /*0050*/  IMAD.SHL.U32 R6, R5, 0x80, RZ ;  /* 0x0000008005067824 */ /* 0x001fc800078e00ff */
[----:B--2---:R-:W-:Y:S01]  /*0060*/  IMAD R3, R6, UR4, RZ ;  /* 0x0000000406037c24 */ /* 0x004fe2000f8e02ff */
[----:B-1----:R-:W-:Y:S01]  /*0070*/  SHF.L.U32 R9, R0, 0x7, RZ ;  /* 0x0000000700097819 */ /* 0x002fe200000006ff */
[----:B------:R-:W0:Y:S02]  /*0080*/  LDCU.64 UR4, c[0x0][0x358] ;  /* 0x00006b00ff0477ac */ /* 0x000e240008000a00 */
[----:B------:R-:W-:-:S05]  /*0090*/  IMAD.IADD R7, R4, 0x1, -R3 ;  /* 0x0000000104077824 */ /* 0x000fca00078e0a03 */
[CC--:B------:R-:W-:Y:S02]  /*00a0*/  VIMNMX R2, PT, PT, R6.reuse, R7.reuse, PT ;  /* 0x0000000706027248 */ /* 0x0c0fe40003fe0100 */
[----:B------:R-:W-:-:S03]  /*00b0*/  ISETP.GT.AND P0, PT, R6, R7, PT ;  /* 0x000000070600720c */ /* 0x000fc60003f04270 */
[----:B------:R-:W-:-:S05]  /*00c0*/  IMAD.SHL.U32 R4, R2, 0x4, RZ ;  /* 0x0000000402047824 */ /* 0x000fca00078e00ff */
[----:B------:R-:W-:-:S13]  /*00d0*/  ISETP.GE.AND P1, PT, R9, R4, PT ;  /* 0x000000040900720c */ /* 0x000fda0003f26270 */
[----:B0-----:R-:W-:Y:S05]  /*00e0*/  @P1 BRA `(.L_x_277) ;  /* 0x0000000000241947 */ /* 0x001fea0003800000 */
[----:B------:R-:W0:Y:S02]  /*00f0*/  LDC.64 R6, c[0x0][0x398] ;  /* 0x0000e600ff067b82 */ /* 0x000e240000000a00 */
[----:B0-----:R-:W-:-:S04]  /*0100*/  IMAD.WIDE.U32 R6, R0, 0x80, R6 ;  /* 0x0000008000067825 */ /* 0x001fc800078e0006 */
[----:B------:R-:W-:-:S07]  /*0110*/  IMAD.WIDE R6, R3, 0x4, R6 ;  /* 0x0000000403067825 */ /* 0x000fce00078e0206 */
.L_x_278:
[----:B------:R-:W-:Y:S01]  /*0120*/  VIADD R9, R9, 0x4000 ;  /* 0x0000400009097836 */ /* 0x000fe20000000000 */
[----:B------:R0:W-:Y:S04]  /*0130*/  CCTL.E.PF2 [R6] ;  /* 0x000000000600798f */ /* 0x0001e80000800100 */
[----:B------:R-:W-:Y:S02]  /*0140*/  ISETP.GE.AND P1, PT, R9, R4, PT ;  /* 0x000000040900720c */ /* 0x000fe40003f26270 */
[----:B0-----:R-:W-:-:S04]  /*0150*/  IADD3 R6, P2, PT, R6, 0x4000, RZ ;  /* 0x0000400006067810 */ /* 0x001fc80007f5e0ff */
[----:B------:R-:W-:-:S07]  /*0160*/  IADD3.X R7, PT, PT, RZ, R7, RZ, P2, !PT ;  /* 0x00000007ff077210 */ /* 0x000fce00017fe4ff */
[----:B------:R-:W-:Y:S05]  /*0170*/  @!P1 BRA `(.L_x_278) ;  /* 0xfffffffc00e89947 */ /* 0x000fea000383ffff */
.L_x_277:
[----:B------:R-:W-:Y:S05]  /*0180*/  BSYNC.RECONVERGENT B0 ;  /* 0x0000000000007941 */ /* 0x000fea0003800200 */
.L_x_276:
[----:B------:R-:W-:Y:S05]  /*0190*/  @P0 BRA `(.L_x_279) ;  /* 0x00000004007c0947 */ /* 0x000fea0003800000 */
[----:B------:R-:W-:-:S13]  /*01a0*/  ISETP.GE.AND P0, PT, R5, 0x1, PT ;  /* 0x000000010500780c */ /* 0x000fda0003f06270 */
[----:B------:R-:W-:Y:S05]  /*01b0*/  @!P0 EXIT ;  /* 0x000000000000894d */ /* 0x000fea0003800000 */
[C---:B------:R-:W-:Y:S01]  /*01c0*/  ISETP.GE.U32.AND P0, PT, R5.reuse, 0x4, PT ;  /* 0x000000040500780c */ /* 0x040fe20003f06070 */
[----:B------:R-:W-:Y:S01]  /*01d0*/  IMAD.MOV.U32 R13, RZ, RZ, RZ ;  /* 0x000000ffff0d7224 */ /* 0x000fe200078e00ff */
[----:B------:R-:W-:-:S11]  /*01e0*/  LOP3.LUT R2, R5, 0x3, RZ, 0xc0, !PT ;  /* 0x0000000305027812 */ /* 0x000fd600078ec0ff */
[----:B------:R-:W-:Y:S05]  /*01f0*/  @!P0 BRA `(.L_x_280) ;  /* 0x0000000000f88947 */ /* 0x000fea0003800000 */
[----:B------:R-:W0:Y:S01]  /*0200*/  LDCU.128 UR8, c[0x0][0x390] ;  /* 0x00007200ff0877ac */ /* 0x000e220008000c00 */
[----:B------:R-:W-:Y:S02]  /*0210*/  HFMA2 R7, -RZ, RZ, 0, 0 ;  /* 0x00000000ff077431 */ /* 0x000fe400000001ff */
[----:B------:R-:W-:Y:S01]  /*0220*/  IMAD.MOV.U32 R6, RZ, RZ, 0x400 ;  /* 0x00000400ff067424 */ /* 0x000fe200078e00ff */
[----:B------:R-:W-:Y:S01]  /*0230*/  LOP3.LUT R13, R5, 0x7ffffffc, RZ, 0xc0, !PT ;  /* 0x7ffffffc050d7812 */ /* 0x000fe200078ec0ff */
[----:B------:R-:W-:Y:S01]  /*0240*/  IMAD.MOV.U32 R15, RZ, RZ, R0 ;  /* 0x000000ffff0f7224 */ /* 0x000fe200078e0000 */
[----:B------:R-:W1:Y:S03]  /*0250*/  LDCU UR6, c[0x0][0x388] ;  /* 0x00007100ff0677ac */ /* 0x000e660008000800 */
[----:B------:R-:W-:Y:S02]  /*0260*/  IMAD.MOV R12, RZ, RZ, -R13 ;  /* 0x000000ffff0c7224 */ /* 0x000fe400078e0a0d */
[----:B------:R-:W-:-:S03]  /*0270*/  IMAD.WIDE R6, R3, 0x4, R6 ;  /* 0x0000000403067825 */ /* 0x000fc600078e0206 */
[C---:B0-----:R-:W-:Y:S02]  /*0280*/  IADD3 R4, P0, PT, R6.reuse, UR10, RZ ;  /* 0x0000000a06047c10 */ /* 0x041fe4000ff1e0ff */
[----:B------:R-:W-:Y:S02]  /*0290*/  IADD3 R6, P1, PT, R6, UR8, RZ ;  /* 0x0000000806067c10 */ /* 0x000fe4000ff3e0ff */
[C---:B------:R-:W-:Y:S02]  /*02a0*/  IADD3.X R5, PT, PT, R7.reuse, UR11, RZ, P0, !PT ;  /* 0x0000000b07057c10 */ /* 0x040fe400087fe4ff */
[----:B-1----:R-:W-:-:S09]  /*02b0*/  IADD3.X R7, PT, PT, R7, UR9, RZ, P1, !PT ;  /* 0x0000000907077c10 */ /* 0x002fd20008ffe4ff */
.L_x_289:
[----:B------:R-:W-:-:S05]  /*02c0*/  IMAD.WIDE R10, R15, 0x4, R4 ;  /* 0x000000040f0a7825 */ /* 0x000fca00078e0204 */
[----:B------:R-:W2:Y:S01]  /*02d0*/  LDG.E R14, desc[UR4][R10.64+-0x400] ;  /* 0xfffc00040a0e7981 */ /* 0x000ea2000c1e1900 */
[----:B------:R-:W-:Y:S01]  /*02e0*/  BSSY.RECONVERGENT B0, `(.L_x_281) ;  /* 0x0000009000007945 */ /* 0x000fe20003800200 */
[----:B0-----:R-:W-:Y:S01]  /*02f0*/  IMAD.WIDE R8, R15, 0x4, R6 ;  /* 0x000000040f087825 */ /* 0x001fe200078e0206 */
[----:B------:R-:W-:Y:S02]  /*0300*/  MOV R17, RZ ;  /* 0x000000ff00117202 */ /* 0x000fe40000000f00 */
[C---:B--2---:R-:W-:Y:S02]  /*0310*/  FSETP.GEU.AND P0, PT, R14.reuse, UR6, PT ;  /* 0x000000060e007c0b */ /* 0x044fe4000bf0e000 */
[----:B------:R-:W-:-:S13]  /*0320*/  FSETP.GT.AND P1, PT, R14, -UR6, PT ;  /* 0x800000060e007c0b */ /* 0x000fda000bf24000 */
[----:B------:R-:W-:Y:S05]  /*0330*/  @!P0 BRA P1, `(.L_x_282) ;  /* 0x00000000000c8947 */ /* 0x000fea0000800000 */
[----:B------:R-:W-:-:S13]  /*0340*/  FSETP.GT.AND P0, PT, R14, UR6, PT ;  /* 0x000000060e007c0b */ /* 0x000fda000bf04000 */
[C---:B------:R-:W-:Y:S01]  /*0350*/  @P0 FADD R17, R14.reuse, -UR6 ;  /* 0x800000060e110e21 */ /* 0x040fe20008000000 */
[----:B------:R-:W-:-:S07]  /*0360*/  @!P0 FADD R17, R14, UR6 ;  /* 0x000000060e118e21 */ /* 0x000fce0008000000 */
.L_x_282:
[----:B------:R-:W-:Y:S05]  /*0370*/  BSYNC.RECONVERGENT B0 ;  /* 0x0000000000007941 */ /* 0x000fea0003800200 */
.L_x_281:
        /* <DEDUP_REMOVED lines=10> */
.L_x_284:
[----:B------:R-:W-:Y:S05]  /*0420*/  BSYNC.RECONVERGENT B0 ;  /* 0x0000000000007941 */ /* 0x000fea0003800200 */
.L_x_283:
        /* <DEDUP_REMOVED lines=10> */
.L_x_286:
[----:B------:R-:W-:Y:S05]  /*04d0*/  BSYNC.RECONVERGENT B0 ;  /* 0x0000000000007941 */ /* 0x000fea0003800200 */
.L_x_285:
[----:B------:R0:W-:Y:S04]  /*04e0*/  STG.E desc[UR4][R8.64], R17 ;  /* 0x0000001108007986 */ /* 0x0001e8000c101904 */
[----:B------:R-:W2:Y:S01]  /*04f0*/  LDG.E R10, desc[UR4][R10.64+0x200] ;  /* 0x000200040a0a7981 */ /* 0x000ea2000c1e1900 */
[----:B------:R-:W-:Y:S01]  /*0500*/  IADD3 R12, PT, PT, R12, 0x4, RZ ;  /* 0x000000040c0c7810 */ /* 0x000fe20007ffe0ff */
[----:B------:R-:W-:Y:S01]  /*0510*/  BSSY.RECONVERGENT B0, `(.L_x_287) ;  /* 0x0000009000007945 */ /* 0x000fe20003800200 */
[----:B------:R-:W-:Y:S02]  /*0520*/  IMAD.MOV.U32 R19, RZ, RZ, RZ ;  /* 0x000000ffff137224 */ /* 0x000fe400078e00ff */
[----:B------:R-:W-:Y:S02]  /*0530*/  ISETP.NE.AND P0, PT, R12, RZ, PT ;  /* 0x000000ff0c00720c */ /* 0x000fe40003f05270 */
[----:B--2---:R-:W-:-:S02]  /*0540*/  FSETP.GEU.AND P1, PT, R10, UR6, PT ;  /* 0x000000060a007c0b */ /* 0x004fc4000bf2e000 */
[----:B------:R-:W-:-:S13]  /*0550*/  FSETP.GT.AND P2, PT, R10, -UR6, PT ;  /* 0x800000060a007c0b */ /* 0x000fda000bf44000 */
[----:B0-----:R-:W-:Y:S05]  /*0560*/  @!P1 BRA P2, `(.L_x_288) ;  /* 0x00000000000c9947 */ /* 0x001fea0001000000 */
[----:B------:R-:W-:-:S13]  /*0570*/  FSETP.GT.AND P1, PT, R10, UR6, PT ;  /* 0x000000060a007c0b */ /* 0x000fda000bf24000 */
[C---:B------:R-:W-:Y:S01]  /*0580*/  @!P1 FADD R19, R10.reuse, UR6 ;  /* 0x000000060a139e21 */ /* 0x040fe20008000000 */
[----:B------:R-:W-:-:S07]  /*0590*/  @P1 FADD R19, R10, -UR6 ;  /* 0x800000060a131e21 */ /* 0x000fce0008000000 */
.L_x_288:
[----:B------:R-:W-:Y:S05]  /*05a0*/  BSYNC.RECONVERGENT B0 ;  /* 0x0000000000007941 */ /* 0x000fea0003800200 */
.L_x_287:
[----:B------:R0:W-:Y:S01]  /*05b0*/  STG.E desc[UR4][R8.64+0x200], R19 ;  /* 0x0002001308007986 */ /* 0x0001e2000c101904 */
[----:B------:R-:W-:Y:S01]  /*05c0*/  VIADD R15, R15, 0x200 ;  /* 0x000002000f0f7836 */ /* 0x000fe20000000000 */
[----:B------:R-:W-:Y:S06]  /*05d0*/  @P0 BRA `(.L_x_289) ;  /* 0xfffffffc00380947 */ /* 0x000fec000383ffff */
.L_x_280:
[----:B------:R-:W-:-:S13]  /*05e0*/  ISETP.NE.AND P0, PT, R2, RZ, PT ;  /* 0x000000ff0200720c */ /* 0x000fda0003f05270 */
[----:B------:R-:W-:Y:S05]  /*05f0*/  @!P0 EXIT ;  /* 0x000000000000894d */ /* 0x000fea0003800000 */
[----:B------:R-:W1:Y:S01]  /*0600*/  LDC.64 R4, c[0x0][0x390] ;  /* 0x0000e400ff047b82 */ /* 0x000e620000000a00 */
[----:B------:R-:W-:Y:S01]  /*0610*/  LEA R13, R13, R0, 0x7 ;  /* 0x000000000d0d7211 */ /* 0x000fe200078e38ff */
[----:B------:R-:W-:Y:S01]  /*0620*/  IMAD.MOV R0, RZ, RZ, -R2 ;  /* 0x000000ffff007224 */ /* 0x000fe200078e0a02 */
[----:B------:R-:W2:Y:S05]  /*0630*/  LDCU UR6, c[0x0][0x388] ;  /* 0x00007100ff0677ac */ /* 0x000eaa0008000800 */
[----:B------:R-:W3:Y:S01]  /*0640*/  LDC.64 R6, c[0x0][0x398] ;  /* 0x0000e600ff067b82 */ /* 0x000ee20000000a00 */
[----:B-1----:R-:W-:-:S04]  /*0650*/  IMAD.WIDE R4, R3, 0x4, R4 ;  /* 0x0000000403047825 */ /* 0x002fc800078e0204 */
[----:B--23--:R-:W-:-:S07]  /*0660*/  IMAD.WIDE R6, R3, 0x4, R6 ;  /* 0x0000000403067825 */ /* 0x00cfce00078e0206 */
.L_x_292:
[----:B------:R-:W-:-:S06]  /*0670*/  IMAD.WIDE R2, R13, 0x4, R6 ;  /* 0x000000040d027825 */ /* 0x000fcc00078e0206 */
        /* <DEDUP_REMOVED lines=8> */
[C---:B------:R-:W-:Y:S01]  /*0700*/  @!P0 FADD R11, R2.reuse, UR6 ;  /* 0x00000006020b8e21 */ /* 0x040fe20008000000 */
[----:B------:R-:W-:-:S07]  /*0710*/  @P0 FADD R11, R2, -UR6 ;  /* 0x80000006020b0e21 */ /* 0x000fce0008000000 */
.L_x_291:
[----:B------:R-:W-:Y:S05]  /*0720*/  BSYNC.RECONVERGENT B0 ;  /* 0x0000000000007941 */ /* 0x000fea0003800200 */
.L_x_290:
[----:B------:R1:W-:Y:S01]  /*0730*/  STG.E desc[UR4][R8.64], R11 ;  /* 0x0000000b08007986 */ /* 0x0003e2000c101904 */
[----:B------:R-:W-:Y:S01]  /*0740*/  IADD3 R0, PT, PT, R0, 0x1, RZ ;  /* 0x0000000100007810 */ /* 0x000fe20007ffe0ff */
[----:B------:R-:W-:-:S03]  /*0750*/  VIADD R13, R13, 0x80 ;  /* 0x000000800d0d7836 */ /* 0x000fc60000000000 */
[----:B------:R-:W-:-:S13]  /*0760*/  ISETP.NE.AND P0, PT, R0, RZ, PT ;  /* 0x000000ff0000720c */ /* 0x000fda0003f05270 */
[----:B-1----:R-:W-:Y:S05]  /*0770*/  @P0 BRA `(.L_x_292) ;  /* 0xfffffffc00bc0947 */ /* 0x002fea000383ffff */
[----:B------:R-:W-:Y:S05]  /*0780*/  EXIT ;  /* 0x000000000000794d */ /* 0x000fea0003800000 */
.L_x_279:
[----:B------:R-:W-:-:S13]  /*0790*/  ISETP.GE.AND P0, PT, R5, 0x1, PT ;  /* 0x000000010500780c */ /* 0x000fda0003f06270 */
[----:B------:R-:W-:Y:S05]  /*07a0*/  @!P0 EXIT ;  /* 0x000000000000894d */ /* 0x000fea0003800000 */
[C---:B------:R-:W-:Y:S01]  /*07b0*/  ISETP.GE.U32.AND P0, PT, R5.reuse, 0x4, PT ;  /* 0x000000040500780c */ /* 0x040fe20003f06070 */
[----:B------:R-:W-:Y:S01]  /*07c0*/  IMAD.MOV.U32 R8, RZ, RZ, RZ ;  /* 0x000000ffff087224 */ /* 0x000fe200078e00ff */
[----:B------:R-:W-:-:S11]  /*07d0*/  LOP3.LUT R11, R5, 0x3, RZ, 0xc0, !PT ;  /* 0x00000003050b7812 */ /* 0x000fd600078ec0ff */
[----:B------:R-:W-:Y:S05]  /*07e0*/  @!P0 BRA `(.L_x_293) ;  /* 0x0000000400488947 */ /* 0x000fea0003800000 */
[----:B------:R-:W0:Y:S01]  /*07f0*/  LDC.64 R6, c[0x0][0x398] ;  /* 0x0000e600ff067b82 */ /* 0x000e220000000a00 */
[----:B------:R-:W-:Y:S02]  /*0800*/  LOP3.LUT R8, R5, 0x7ffffffc, RZ, 0xc0, !PT ;  /* 0x7ffffffc05087812 */ /* 0x000fe400078ec0ff */
[----:B------:R-:W-:-:S05]  /*0810*/  MOV R9, RZ ;  /* 0x000000ff00097202 */ /* 0x000fca0000000f00 */
[----:B------:R-:W1:Y:S08]  /*0820*/  LDC.64 R12, c[0x0][0x390] ;  /* 0x0000e400ff0c7b82 */ /* 0x000e700000000a00 */
[----:B------:R-:W2:Y:S01]  /*0830*/  LDC R10, c[0x0][0x388] ;  /* 0x0000e200ff0a7b82 */ /* 0x000ea20000000800 */
[----:B0-----:R-:W-:-:S04]  /*0840*/  IMAD.WIDE R4, R3, 0x4, R6 ;  /* 0x0000000403047825 */ /* 0x001fc800078e0206 */
[----:B-1----:R-:W-:-:S07]  /*0850*/  IMAD.WIDE R6, R3, 0x4, R12 ;  /* 0x0000000403067825 */ /* 0x002fce00078e020c */
.L_x_310:
[C---:B------:R-:W-:Y:S01]  /*0860*/  IMAD R13, R9.reuse, 0x80, R0 ;  /* 0x00000080090d7824 */ /* 0x040fe200078e0200 */
[----:B------:R-:W-:Y:S01]  /*0870*/  BSSY.RECONVERGENT B0, `(.L_x_294) ;  /* 0x0000012000007945 */ /* 0x000fe20003800200 */
[----:B------:R-:W-:-:S03]  /*0880*/  VIADD R9, R9, 0x4 ;  /* 0x0000000409097836 */ /* 0x000fc60000000000 */
[----:B------:R-:W-:Y:S02]  /*0890*/  ISETP.GE.AND P1, PT, R13, R2, PT ;  /* 0x000000020d00720c */ /* 0x000fe40003f26270 */
[----:B------:R-:W-:-:S11]  /*08a0*/  ISETP.NE.AND P0, PT, R9, R8, PT ;  /* 0x000000080900720c */ /* 0x000fd60003f05270 */
[----:B01----:R-:W-:Y:S05]  /*08b0*/  @P1 BRA `(.L_x_295) ;  /* 0x0000000000341947 */ /* 0x003fea0003800000 */
[----:B------:R-:W-:-:S06]  /*08c0*/  IMAD.WIDE R14, R13, 0x4, R4 ;  /* 0x000000040d0e7825 */ /* 0x000fcc00078e0204 */
[----:B------:R-:W2:Y:S01]  /*08d0*/  LDG.E R15, desc[UR4][R14.64] ;  /* 0x000000040e0f7981 */ /* 0x000ea2000c1e1900 */
[----:B------:R-:W-:Y:S01]  /*08e0*/  BSSY.RECONVERGENT B1, `(.L_x_296) ;  /* 0x0000009000017945 */ /* 0x000fe20003800200 */
[----:B------:R-:W-:Y:S02]  /*08f0*/  HFMA2 R19, -RZ, RZ, 0, 0 ;  /* 0x00000000ff137431 */ /* 0x000fe400000001ff */
[----:B------:R-:W-:Y:S01]  /*0900*/  IMAD.WIDE R16, R13, 0x4, R6 ;  /* 0x000000040d107825 */ /* 0x000fe200078e0206 */
[CC--:B--2---:R-:W-:Y:S02]  /*0910*/  FSETP.GEU.AND P1, PT, R15.reuse, R10.reuse, PT ;  /* 0x0000000a0f00720b */ /* 0x0c4fe40003f2e000 */
[----:B------:R-:W-:-:S13]  /*0920*/  FSETP.GT.AND P2, PT, R15, -R10, PT ;  /* 0x8000000a0f00720b */ /* 0x000fda0003f44000 */
[----:B------:R-:W-:Y:S05]  /*0930*/  @!P1 BRA P2, `(.L_x_297) ;  /* 0x00000000000c9947 */ /* 0x000fea0001000000 */
[----:B------:R-:W-:-:S13]  /*0940*/  FSETP.GT.AND P1, PT, R15, R10, PT ;  /* 0x0000000a0f00720b */ /* 0x000fda0003f24000 */
[C-C-:B------:R-:W-:Y:S01]  /*0950*/  @P1 FADD R19, R15.reuse, -R10.reuse ;  /* 0x8000000a0f131221 */ /* 0x140fe20000000000 */
[----:B------:R-:W-:-:S07]  /*0960*/  @!P1 FADD R19, R15, R10 ;  /* 0x0000000a0f139221 */ /* 0x000fce0000000000 */
.L_x_297:
[----:B------:R-:W-:Y:S05]  /*0970*/  BSYNC.RECONVERGENT B1 ;  /* 0x0000000000017941 */ /* 0x000fea0003800200 */
.L_x_296:
[----:B------:R0:W-:Y:S02]  /*0980*/  STG.E desc[UR4][R16.64], R19 ;  /* 0x0000001310007986 */ /* 0x0001e4000c101904 */
.L_x_295:
[----:B------:R-:W-:Y:S05]  /*0990*/  BSYNC.RECONVERGENT B0 ;  /* 0x0000000000007941 */ /* 0x000fea0003800200 */
.L_x_294:
[----:B0-----:R-:W-:Y:S01]  /*09a0*/  VIADD R17, R13, 0x80 ;  /* 0x000000800d117836 */ /* 0x001fe20000000000 */
[----:B------:R-:W-:Y:S04]  /*09b0*/  BSSY.RECONVERGENT B0, `(.L_x_298) ;  /* 0x0000010000007945 */ /* 0x000fe80003800200 */
[----:B------:R-:W-:-:S13]  /*09c0*/  ISETP.GE.AND P1, PT, R17, R2, PT ;  /* 0x000000021100720c */ /* 0x000fda0003f26270 */
[----:B------:R-:W-:Y:S05]  /*09d0*/  @P1 BRA `(.L_x_299) ;  /* 0x0000000000341947 */ /* 0x000fea0003800000 */
[----:B------:R-:W-:-:S06]  /*09e0*/  IMAD.WIDE R14, R17, 0x4, R4 ;  /* 0x00000004110e7825 */ /* 0x000fcc00078e0204 */
[----:B------:R-:W2:Y:S01]  /*09f0*/  LDG.E R15, desc[UR4][R14.64] ;  /* 0x000000040e0f7981 */ /* 0x000ea2000c1e1900 */
[----:B------:R-:W-:Y:S01]  /*0a00*/  BSSY.RECONVERGENT B1, `(.L_x_300) ;  /* 0x0000009000017945 */ /* 0x000fe20003800200 */
[----:B------:R-:W-:-:S04]  /*0a10*/  IMAD.WIDE R16, R17, 0x4, R6 ;  /* 0x0000000411107825 */ /* 0x000fc800078e0206 */
[----:B------:R-:W-:Y:S01]  /*0a20*/  IMAD.MOV.U32 R19, RZ, RZ, RZ ;  /* 0x000000ffff137224 */ /* 0x000fe200078e00ff */
[CC--:B--2---:R-:W-:Y:S02]  /*0a30*/  FSETP.GEU.AND P1, PT, R15.reuse, R10.reuse, PT ;  /* 0x0000000a0f00720b */ /* 0x0c4fe40003f2e000 */
[----:B------:R-:W-:-:S13]  /*0a40*/  FSETP.GT.AND P2, PT, R15, -R10, PT ;  /* 0x8000000a0f00720b */ /* 0x000fda0003f44000 */
[----:B------:R-:W-:Y:S05]  /*0a50*/  @!P1 BRA P2, `(.L_x_301) ;  /* 0x00000000000c9947 */ /* 0x000fea0001000000 */
[----:B------:R-:W-:-:S13]  /*0a60*/  FSETP.GT.AND P1, PT, R15, R10, PT ;  /* 0x0000000a0f00720b */ /* 0x000fda0003f24000 */
[C-C-:B------:R-:W-:Y:S01]  /*0a70*/  @!P1 FADD R19, R15.reuse, R10.reuse ;  /* 0x0000000a0f139221 */ /* 0x140fe20000000000 */
[----:B------:R-:W-:-:S07]  /*0a80*/  @P1 FADD R19, R15, -R10 ;  /* 0x8000000a0f131221 */ /* 0x000fce0000000000 */
.L_x_301:
[----:B------:R-:W-:Y:S05]  /*0a90*/  BSYNC.RECONVERGENT B1 ;  /* 0x0000000000017941 */ /* 0x000fea0003800200 */
.L_x_300:
[----:B------:R0:W-:Y:S02]  /*0aa0*/  STG.E desc[UR4][R16.64], R19 ;  /* 0x0000001310007986 */ /* 0x0001e4000c101904 */
.L_x_299:
[----:B------:R-:W-:Y:S05]  /*0ab0*/  BSYNC.RECONVERGENT B0 ;  /* 0x0000000000007941 */ /* 0x000fea0003800200 */
.L_x_298:
[----:B0-----:R-:W-:Y:S01]  /*0ac0*/  IADD3 R17, PT, PT, R13, 0x100, RZ ;  /* 0x000001000d117810 */ /* 0x001fe20007ffe0ff */
[----:B------:R-:W-:Y:S03]  /*0ad0*/  BSSY.RECONVERGENT B0, `(.L_x_302) ;  /* 0x0000010000007945 */ /* 0x000fe60003800200 */
        /* <DEDUP_REMOVED lines=13> */
.L_x_305:
[----:B------:R-:W-:Y:S05]  /*0bb0*/  BSYNC.RECONVERGENT B1 ;  /* 0x0000000000017941 */ /* 0x000fea0003800200 */
.L_x_304:
[----:B------:R0:W-:Y:S02]  /*0bc0*/  STG.E desc[UR4][R16.64], R19 ;  /* 0x0000001310007986 */ /* 0x0001e4000c101904 */
.L_x_303:
[----:B------:R-:W-:Y:S05]  /*0bd0*/  BSYNC.RECONVERGENT B0 ;  /* 0x0000000000007941 */ /* 0x000fea0003800200 */
.L_x_302:
[----:B------:R-:W-:Y:S01]  /*0be0*/  VIADD R15, R13, 0x180 ;  /* 0x000001800d0f7836 */ /* 0x000fe20000000000 */
[----:B------:R-:W-:Y:S04]  /*0bf0*/  BSSY.RECONVERGENT B0, `(.L_x_306) ;  /* 0x0000010000007945 */ /* 0x000fe80003800200 */
[----:B------:R-:W-:-:S13]  /*0c00*/  ISETP.GE.AND P1, PT, R15, R2, PT ;  /* 0x000000020f00720c */ /* 0x000fda0003f26270 */
[----:B------:R-:W-:Y:S05]  /*0c10*/  @P1 BRA `(.L_x_307) ;  /* 0x0000000000341947 */ /* 0x000fea0003800000 */
[----:B------:R-:W-:-:S06]  /*0c20*/  IMAD.WIDE R12, R15, 0x4, R4 ;  /* 0x000000040f0c7825 */ /* 0x000fcc00078e0204 */
[----:B------:R-:W2:Y:S01]  /*0c30*/  LDG.E R13, desc[UR4][R12.64] ;  /* 0x000000040c0d7981 */ /* 0x000ea2000c1e1900 */
[----:B------:R-:W-:Y:S01]  /*0c40*/  BSSY.RECONVERGENT B1, `(.L_x_308) ;  /* 0x0000009000017945 */ /* 0x000fe20003800200 */
[----:B------:R-:W-:Y:S01]  /*0c50*/  IMAD.WIDE R14, R15, 0x4, R6 ;  /* 0x000000040f0e7825 */ /* 0x000fe200078e0206 */
[----:B0-----:R-:W-:Y:S02]  /*0c60*/  MOV R17, RZ ;  /* 0x000000ff00117202 */ /* 0x001fe40000000f00 */
[CC--:B--2---:R-:W-:Y:S02]  /*0c70*/  FSETP.GEU.AND P1, PT, R13.reuse, R10.reuse, PT ;  /* 0x0000000a0d00720b */ /* 0x0c4fe40003f2e000 */
[----:B------:R-:W-:-:S13]  /*0c80*/  FSETP.GT.AND P2, PT, R13, -R10, PT ;  /* 0x8000000a0d00720b */ /* 0x000fda0003f44000 */
[----:B------:R-:W-:Y:S05]  /*0c90*/  @!P1 BRA P2, `(.L_x_309) ;  /* 0x00000000000c9947 */ /* 0x000fea0001000000 */
[----:B------:R-:W-:-:S13]  /*0ca0*/  FSETP.GT.AND P1, PT, R13, R10, PT ;  /* 0x0000000a0d00720b */ /* 0x000fda0003f24000 */
[C-C-:B------:R-:W-:Y:S01]  /*0cb0*/  @!P1 FADD R17, R13.reuse, R10.reuse ;  /* 0x0000000a0d119221 */ /* 0x140fe20000000000 */
[----:B------:R-:W-:-:S07]  /*0cc0*/  @P1 FADD R17, R13, -R10 ;  /* 0x8000000a0d111221 */ /* 0x000fce0000000000 */
.L_x_309:
[----:B------:R-:W-:Y:S05]  /*0cd0*/  BSYNC.RECONVERGENT B1 ;  /* 0x0000000000017941 */ /* 0x000fea0003800200 */
.L_x_308:
[----:B------:R1:W-:Y:S02]  /*0ce0*/  STG.E desc[UR4][R14.64], R17 ;  /* 0x000000110e007986 */ /* 0x0003e4000c101904 */
.L_x_307:
[----:B------:R-:W-:Y:S05]  /*0cf0*/  BSYNC.RECONVERGENT B0 ;  /* 0x0000000000007941 */ /* 0x000fea0003800200 */
.L_x_306:
[----:B------:R-:W-:Y:S05]  /*0d00*/  @P0 BRA `(.L_x_310) ;  /* 0xfffffff800d40947 */ /* 0x000fea000383ffff */
.L_x_293:
[----:B------:R-:W-:-:S13]  /*0d10*/  ISETP.NE.AND P0, PT, R11, RZ, PT ;  /* 0x000000ff0b00720c */ /* 0x000fda0003f05270 */
[----:B------:R-:W-:Y:S05]  /*0d20*/  @!P0 EXIT ;  /* 0x000000000000894d */ /* 0x000fea0003800000 */
[----:B------:R-:W3:Y:S01]  /*0d30*/  LDC.64 R4, c[0x0][0x390] ;  /* 0x0000e400ff047b82 */ /* 0x000ee20000000a00 */
[----:B-1----:R-:W-:Y:S02]  /*0d40*/  IMAD R15, R8, 0x80, R0 ;  /* 0x00000080080f7824 */ /* 0x002fe400078e0200 */
[----:B------:R-:W-:-:S05]  /*0d50*/  IMAD.MOV R11, RZ, RZ, -R11 ;  /* 0x000000ffff0b7224 */ /* 0x000fca00078e0a0b */
[----:B------:R-:W1:Y:S08]  /*0d60*/  LDC.64 R6, c[0x0][0x398] ;  /* 0x0000e600ff067b82 */ /* 0x000e700000000a00 */
[----:B0-----:R-:W0:Y:S01]  /*0d70*/  LDC R17, c[0x0][0x388] ;  /* 0x0000e200ff117b82 */ /* 0x001e220000000800 */
[----:B---3--:R-:W-:-:S04]  /*0d80*/  IMAD.WIDE R8, R3, 0x4, R4 ;  /* 0x0000000403087825 */ /* 0x008fc800078e0204 */
[----:B-1----:R-:W-:-:S07]  /*0d90*/  IMAD.WIDE R12, R3, 0x4, R6 ;  /* 0x00000004030c7825 */ /* 0x002fce00078e0206 */
.L_x_315:
[----:B------:R-:W-:Y:S01]  /*0da0*/  ISETP.GE.AND P0, PT, R15, R2, PT ;  /* 0x000000020f00720c */ /* 0x000fe20003f06270 */
[----:B------:R-:W-:-:S12]  /*0db0*/  BSSY.RECONVERGENT B0, `(.L_x_311) ;  /* 0x000000f000007945 */ /* 0x000fd80003800200 */
[----:B-1----:R-:W-:Y:S05]  /*0dc0*/  @P0 BRA `(.L_x_312) ;  /* 0x0000000000340947 */ /* 0x002fea0003800000 */
[----:B------:R-:W-:-:S06]  /*0dd0*/  IMAD.WIDE R4, R15, 0x4, R12 ;  /* 0x000000040f047825 */ /* 0x000fcc00078e020c */
[----:B------:R-:W0:Y:S01]  /*0de0*/  LDG.E R4, desc[UR4][R4.64] ;  /* 0x0000000404047981 */ /* 0x000e22000c1e1900 */
[----:B------:R-:W-:Y:S01]  /*0df0*/  BSSY.RECONVERGENT B1, `(.L_x_313) ;  /* 0x0000009000017945 */ /* 0x000fe20003800200 */
[----:B------:R-:W-:Y:S02]  /*0e00*/  HFMA2 R3, -RZ, RZ, 0, 0 ;  /* 0x00000000ff037431 */ /* 0x000fe400000001ff */
[----:B------:R-:W-:Y:S01]  /*0e10*/  IMAD.WIDE R6, R15, 0x4, R8 ;  /* 0x000000040f067825 */ /* 0x000fe200078e0208 */
[CC--:B0-----:R-:W-:Y:S02]  /*0e20*/  FSETP.GEU.AND P0, PT, R4.reuse, R17.reuse, PT ;  /* 0x000000110400720b */ /* 0x0c1fe40003f0e000 */
[----:B------:R-:W-:-:S13]  /*0e30*/  FSETP.GT.AND P1, PT, R4, -R17, PT ;  /* 0x800000110400720b */ /* 0x000fda0003f24000 */
[----:B------:R-:W-:Y:S05]  /*0e40*/  @!P0 BRA P1, `(.L_x_314) ;  /* 0x00000000000c8947 */ /* 0x000fea0000800000 */
[----:B------:R-:W-:-:S13]  /*0e50*/  FSETP.GT.AND P0, PT, R4, R17, PT ;  /* 0x000000110400720b */ /* 0x000fda0003f04000 */
[C-C-:B------:R-:W-:Y:S01]  /*0e60*/  @!P0 FADD R3, R4.reuse, R17.reuse ;  /* 0x0000001104038221 */ /* 0x140fe20000000000 */
[----:B------:R-:W-:-:S07]  /*0e70*/  @P0 FADD R3, R4, -R17 ;  /* 0x8000001104030221 */ /* 0x000fce0000000000 */
.L_x_314:
[----:B------:R-:W-:Y:S05]  /*0e80*/  BSYNC.RECONVERGENT B1 ;  /* 0x0000000000017941 */ /* 0x000fea0003800200 */
.L_x_313:
[----:B------:R1:W-:Y:S02]  /*0e90*/  STG.E desc[UR4][R6.64], R3 ;  /* 0x0000000306007986 */ /* 0x0003e4000c101904 */
.L_x_312:
[----:B------:R-:W-:Y:S05]  /*0ea0*/  BSYNC.RECONVERGENT B0 ;  /* 0x0000000000007941 */ /* 0x000fea0003800200 */
.L_x_311:
[----:B------:R-:W-:-:S05]  /*0eb0*/  VIADD R11, R11, 0x1 ;  /* 0x000000010b0b7836 */ /* 0x000fca0000000000 */
[----:B------:R-:W-:-:S13]  /*0ec0*/  ISETP.NE.AND P0, PT, R11, RZ, PT ;  /* 0x000000ff0b00720c */ /* 0x000fda0003f05270 */
[----:B------:R-:W-:Y:S05]  /*0ed0*/  @!P0 EXIT ;  /* 0x000000000000894d */ /* 0x000fea0003800000 */
[----:B------:R-:W-:Y:S01]  /*0ee0*/  IADD3 R15, PT, PT, R15, 0x80, RZ ;  /* 0x000000800f0f7810 */ /* 0x000fe20007ffe0ff */
[----:B------:R-:W-:Y:S06]  /*0ef0*/  BRA `(.L_x_315) ;  /* 0xfffffffc00a87947 */ /* 0x000fec000383ffff */
.L_x_316:
        /* <DEDUP_REMOVED lines=16> */
.L_x_415:


//--------------------- .text._ZN3cub18CUB_300001_SM_10006detail9transform16transform_kernelINS2_10policy_hubILb1EN4cuda3std3__45tupleIJN6thrust24THRUST_300001_SM_1000_NS10device_ptrIfEESC_EEEE10policy1000El5saxpySC_JPfSH_EEEvT0_iT1_T2_DpNS2_10kernel_argIT3_EE --------------------------
	.section	.text._ZN3cub18CUB_300001_SM_10006detail9transform16transform_kernelINS2_10policy_hubILb1EN4cuda3std3__45tupleIJN6thrust24THRUST_300001_SM_1000_NS10device_ptrIfEESC_EEEE10policy1000El5saxpySC_JPfSH_EEEvT0_iT1_T2_DpNS2_10kernel_argIT3_EE,"ax",@progbits
	.align	128
        .global         _ZN3cub18CUB_300001_SM_10006detail9transform16transform_kernelINS2_10policy_hubILb1EN4cuda3std3__45tupleIJN6thrust24THRUST_300001_SM_1000_NS10device_ptrIfEESC_EEEE10policy1000El5saxpySC_JPfSH_EEEvT0_iT1_T2_DpNS2_10kernel_argIT3_EE
        .type           _ZN3cub18CUB_300001_SM_10006detail9transform16transform_kernelINS2_10policy_hubILb1EN4cuda3std3__45tupleIJN6thrust24THRUST_300001_SM_1000_NS10device_ptrIfEESC_EEEE10policy1000El5saxpySC_JPfSH_EEEvT0_iT1_T2_DpNS2_10kernel_argIT3_EE,@function
        .size           _ZN3cub18CUB_300001_SM_10006detail9transform16transform_kernelINS2_10policy_hubILb1EN4cuda3std3__45tupleIJN6thrust24THRUST_300001_SM_1000_NS10device_ptrIfEESC_EEEE10policy1000El5saxpySC_JPfSH_EEEvT0_iT1_T2_DpNS2_10kernel_argIT3_EE,(.L_x_416 - _ZN3cub18CUB_300001_SM_10006detail9transform16transform_kernelINS2_10policy_hubILb1EN4cuda3std3__45tupleIJN6thrust24THRUST_300001_SM_1000_NS10device_ptrIfEESC_EEEE10policy1000El5saxpySC_JPfSH_EEEvT0_iT1_T2_DpNS2_10kernel_argIT3_EE)
        .other          _ZN3cub18CUB_300001_SM_10006detail9transform16transform_kernelINS2_10policy_hubILb1EN4cuda3std3__45tupleIJN6thrust24THRUST_300001_SM_1000_NS10device_ptrIfEESC_EEEE10policy1000El5saxpySC_JPfSH_EEEvT0_iT1_T2_DpNS2_10kernel_argIT3_EE,@"STO_CUDA_ENTRY STV_DEFAULT"
_ZN3cub18CUB_300001_SM_10006detail9transform16transform_kernelINS2_10policy_hubILb1EN4cuda3std3__45tupleIJN6thrust24THRUST_300001_SM_1000_NS10device_ptrIfEESC_EEEE10policy1000El5saxpySC_JPfSH_EEEvT0_iT1_T2_DpNS2_10kernel_argIT3_EE:
.text._ZN3cub18CUB_300001_SM_10006detail9transform16transform_kernelINS2_10policy_hubILb1EN4cuda3std3__45tupleIJN6thrust24THRUST_300001_SM_1000_NS10device_ptrIfEESC_EEEE10policy1000El5saxpySC_JPfSH_EEEvT0_iT1_T2_DpNS2_10kernel_argIT3_EE:
[----:B------:R-:W-:Y:S08]  /*0000*/  LDC R1, c[0x0][0x37c] ;  /* 0x0000df00ff017b82 */ /* 0x000ff00000000800 */
[----:B------:R-:W0:Y:S01]  /*0010*/  LDC R10, c[0x0][0x388] ;  /* 0x0000e200ff0a7b82 */ /* 0x000e220000000800 */
[----:B------:R-:W1:Y:S01]  /*0020*/  LDCU.64 UR4, c[0x0][0x380] ;  /* 0x00007000ff0477ac */ /* 0x000e620008000a00 */
[----:B------:R-:W2:Y:S01]  /*0030*/  S2R R7, SR_TID.X ;  /* 0x0000000000077919 */ /* 0x000ea20000002100 */
[----:B------:R-:W-:Y:S05]  /*0040*/  BSSY.RECONVERGENT B0, `(.L_x_317) ;  /* 0x0000029000007945 */ /* 0x000fea0003800200 */
[----:B------:R-:W3:Y:S01]  /*0050*/  S2UR UR12, SR_CTAID.X ;  /* 0x00000000000c79c3 */ /* 0x000ee20000002500 */
[----:B0-----:R-:W-:-:S04]  /*0060*/  SHF.L.U32 R5, R10, 0x7, RZ ;  /* 0x000000070a057819 */ /* 0x001fc800000006ff */
[----:B------:R-:W-:Y:S01]  /*0070*/  SHF.R.S32.HI R0, RZ, 0x1f, R5 ;  /* 0x0000001fff007819 */ /* 0x000fe20000011405 */
[----:B---3--:R-:W-:-:S04]  /*0080*/  IMAD.WIDE.U32 R2, R5, UR12, RZ ;  /* 0x0000000c05027c25 */ /* 0x008fc8000f8e00ff */
[----:B------:R-:W-:Y:S01]  /*0090*/  IMAD R9, R0, UR12, RZ ;  /* 0x0000000c00097c24 */ /* 0x000fe2000f8e02ff */
[----:B-1----:R-:W-:-:S03]  /*00a0*/  IADD3 R4, P1, PT, -R2, UR4, RZ ;  /* 0x0000000402047c10 */ /* 0x002fc6000ff3e1ff */
[----:B------:R-:W-:Y:S01]  /*00b0*/  IMAD.IADD R9, R3, 0x1, R9 ;  /* 0x0000000103097824 */ /* 0x000fe200078e0209 */
[----:B------:R-:W-:-:S04]  /*00c0*/  ISETP.LT.U32.AND P0, PT, R4, R5, PT ;  /* 0x000000050400720c */ /* 0x000fc80003f01070 */
[----:B------:R-:W-:-:S04]  /*00d0*/  IADD3.X R11, PT, PT, ~R9, UR5, RZ, P1, !PT ;  /* 0x00000005090b7c10 */ /* 0x000fc80008ffe5ff */
[----:B------:R-:W-:Y:S02]  /*00e0*/  ISETP.LT.AND.EX P0, PT, R11, R0, PT, P0 ;  /* 0x000000000b00720c */ /* 0x000fe40003f01300 */
[----:B--2---:R-:W-:Y:S02]  /*00f0*/  SHF.L.U32 R11, R7, 0x7, RZ ;  /* 0x00000007070b7819 */ /* 0x004fe400000006ff */
[----:B------:R-:W-:-:S05]  /*0100*/  SEL R0, R4, R5, P0 ;  /* 0x0000000504007207 */ /* 0x000fca0000000000 */
[----:B------:R-:W-:-:S05]  /*0110*/  IMAD.SHL.U32 R4, R0, 0x4, RZ ;  /* 0x0000000400047824 */ /* 0x000fca00078e00ff */
[----:B------:R-:W-:-:S13]  /*0120*/  ISETP.GE.AND P0, PT, R11, R4, PT ;  /* 0x000000040b00720c */ /* 0x000fda0003f06270 */
[----:B------:R-:W-:Y:S05]  /*0130*/  @P0 BRA `(.L_x_318) ;  /* 0x0000000000640947 */ /* 0x000fea0003800000 */
[----:B------:R-:W0:Y:S01]  /*0140*/  LDCU.64 UR4, c[0x0][0x398] ;  /* 0x00007300ff0477ac */ /* 0x000e220008000a00 */
[C---:B------:R-:W-:Y:S01]  /*0150*/  SHF.L.U32 R6, R2.reuse, 0x2, RZ ;  /* 0x0000000202067819 */ /* 0x040fe200000006ff */
[----:B------:R-:W-:Y:S01]  /*0160*/  BSSY.RECONVERGENT B1, `(.L_x_319) ;  /* 0x000000c000017945 */ /* 0x000fe20003800200 */
[----:B------:R-:W-:Y:S01]  /*0170*/  SHF.L.U64.HI R8, R2, 0x2, R9 ;  /* 0x0000000202087819 */ /* 0x000fe20000010209 */
[----:B------:R-:W-:Y:S01]  /*0180*/  IMAD.MOV.U32 R15, RZ, RZ, R11 ;  /* 0x000000ffff0f7224 */ /* 0x000fe200078e000b */
[----:B0-----:R-:W-:-:S04]  /*0190*/  IADD3 R12, P0, PT, R6, UR4, RZ ;  /* 0x00000004060c7c10 */ /* 0x001fc8000ff1e0ff */
[----:B------:R-:W-:-:S03]  /*01a0*/  IADD3.X R13, PT, PT, R8, UR5, RZ, P0, !PT ;  /* 0x00000005080d7c10 */ /* 0x000fc600087fe4ff */
[----:B------:R-:W-:-:S07]  /*01b0*/  IMAD.WIDE.U32 R12, R7, 0x80, R12 ;  /* 0x00000080070c7825 */ /* 0x000fce00078e000c */
.L_x_320:
[----:B------:R-:W-:Y:S01]  /*01c0*/  IADD3 R15, PT, PT, R15, 0x4000, RZ ;  /* 0x000040000f0f7810 */ /* 0x000fe20007ffe0ff */
[----:B------:R0:W-:Y:S03]  /*01d0*/  CCTL.E.PF2 [R12] ;  /* 0x000000000c00798f */ /* 0x0001e60000800100 */
[----:B------:R-:W-:Y:S02]  /*01e0*/  ISETP.GE.AND P0, PT, R15, R4, PT ;  /* 0x000000040f00720c */ /* 0x000fe40003f06270 */
[----:B0-----:R-:W-:-:S05]  /*01f0*/  IADD3 R12, P1, PT, R12, 0x4000, RZ ;  /* 0x000040000c0c7810 */ /* 0x001fca0007f3e0ff */
[----:B------:R-:W-:-:S06]  /*0200*/  IMAD.X R13, RZ, RZ, R13, P1 ;  /* 0x000000ffff0d7224 */ /* 0x000fcc00008e060d */
[----:B------:R-:W-:Y:S05]  /*0210*/  @!P0 BRA `(.L_x_320) ;  /* 0xfffffffc00e88947 */ /* 0x000fea000383ffff */
[----:B------:R-:W-:Y:S05]  /*0220*/  BSYNC.RECONVERGENT B1 ;  /* 0x0000000000017941 */ /* 0x000fea0003800200 */
.L_x_319:
[----:B------:R-:W0:Y:S02]  /*0230*/  LDCU.64 UR4, c[0x0][0x3a8] ;  /* 0x00007500ff0477ac */ /* 0x000e240008000a00 */
[----:B0-----:R-:W-:-:S04]  /*0240*/  IADD3 R12, P0, PT, R6, UR4, RZ ;  /* 0x00000004060c7c10 */ /* 0x001fc8000ff1e0ff */
[----:B------:R-:W-:-:S03]  /*0250*/  IADD3.X R13, PT, PT, R8, UR5, RZ, P0, !PT ;  /* 0x00000005080d7c10 */ /* 0x000fc600087fe4ff */
[----:B------:R-:W-:-:S07]  /*0260*/  IMAD.WIDE.U32 R12, R7, 0x80, R12 ;  /* 0x00000080070c7825 */ /* 0x000fce00078e000c */
.L_x_321:
[----:B------:R-:W-:Y:S01]  /*0270*/  IADD3 R11, PT, PT, R11, 0x4000, RZ ;  /* 0x000040000b0b7810 */ /* 0x000fe20007ffe0ff */
[----:B------:R0:W-:Y:S03]  /*0280*/  CCTL.E.PF2 [R12] ;  /* 0x000000000c00798f */ /* 0x0001e60000800100 */
[----:B------:R-:W-:Y:S02]  /*0290*/  ISETP.GE.AND P0, PT, R11, R4, PT ;  /* 0x000000040b00720c */ /* 0x000fe40003f06270 */
[----:B0-----:R-:W-:-:S05]  /*02a0*/  IADD3 R12, P1, PT, R12, 0x4000, RZ ;  /* 0x000040000c0c7810 */ /* 0x001fca0007f3e0ff */
[----:B------:R-:W-:-:S06]  /*02b0*/  IMAD.X R13, RZ, RZ, R13, P1 ;  /* 0x000000ffff0d7224 */ /* 0x000fcc00008e060d */
[----:B------:R-:W-:Y:S05]  /*02c0*/  @!P0 BRA `(.L_x_321) ;  /* 0xfffffffc00e88947 */ /* 0x000fea000383ffff */
.L_x_318:
[----:B------:R-:W-:Y:S05]  /*02d0*/  BSYNC.RECONVERGENT B0 ;  /* 0x0000000000007941 */ /* 0x000fea0003800200 */
.L_x_317:
[----:B------:R-:W0:Y:S01]  /*02e0*/  LDCU.128 UR8, c[0x0][0x390] ;  /* 0x00007200ff0877ac */ /* 0x000e220008000c00 */
[----:B------:R-:W-:Y:S02]  /*02f0*/  ISETP.NE.AND P0, PT, R5, R0, PT ;  /* 0x000000000500720c */ /* 0x000fe40003f05270 */
[C---:B------:R-:W-:Y:S01]  /*0300*/  SHF.L.U32 R8, R2.reuse, 0x2, RZ ;  /* 0x0000000202087819 */ /* 0x040fe200000006ff */
[----:B------:R-:W1:Y:S01]  /*0310*/  LDCU.64 UR6, c[0x0][0x3a8] ;  /* 0x00007500ff0677ac */ /* 0x000e620008000a00 */
[----:B------:R-:W-:Y:S02]  /*0320*/  SHF.L.U64.HI R9, R2, 0x2, R9 ;  /* 0x0000000202097819 */ /* 0x000fe40000010209 */
[C---:B------:R-:W-:Y:S01]  /*0330*/  R2UR UR13, R8.reuse ;  /* 0x00000000080d72ca */ /* 0x040fe200000e0000 */
[----:B------:R-:W2:Y:S01]  /*0340*/  LDCU.64 UR14, c[0x0][0x358] ;  /* 0x00006b00ff0e77ac */ /* 0x000ea20008000a00 */
[----:B------:R-:W-:Y:S02]  /*0350*/  R2UR UR16, R9 ;  /* 0x00000000091072ca */ /* 0x000fe400000e0000 */
[----:B0-----:R-:W-:-:S02]  /*0360*/  IADD3 R4, P2, PT, R8, UR10, RZ ;  /* 0x0000000a08047c10 */ /* 0x001fc4000ff5e0ff */
[C---:B-1----:R-:W-:Y:S02]  /*0370*/  IADD3 R2, P3, PT, R8.reuse, UR6, RZ ;  /* 0x0000000608027c10 */ /* 0x042fe4000ff7e0ff */
[----:B------:R-:W-:Y:S02]  /*0380*/  IADD3 R8, P1, PT, R8, UR8, RZ ;  /* 0x0000000808087c10 */ /* 0x000fe4000ff3e0ff */
[C---:B------:R-:W-:Y:S02]  /*0390*/  IADD3.X R5, PT, PT, R9.reuse, UR11, RZ, P2, !PT ;  /* 0x0000000b09057c10 */ /* 0x040fe400097fe4ff */
[C---:B------:R-:W-:Y:S02]  /*03a0*/  IADD3.X R3, PT, PT, R9.reuse, UR7, RZ, P3, !PT ;  /* 0x0000000709037c10 */ /* 0x040fe40009ffe4ff */
[----:B------:R-:W-:Y:S01]  /*03b0*/  IADD3.X R9, PT, PT, R9, UR9, RZ, P1, !PT ;  /* 0x0000000909097c10 */ /* 0x000fe20008ffe4ff */
[----:B--2---:R-:W-:Y:S06]  /*03c0*/  @!P0 BRA `(.L_x_322) ;  /* 0x0000000c00888947 */ /* 0x004fec0003800000 */
[----:B------:R-:W-:-:S13]  /*03d0*/  ISETP.GE.AND P0, PT, R10, 0x1, PT ;  /* 0x000000010a00780c */ /* 0x000fda0003f06270 */
[----:B------:R-:W-:Y:S05]  /*03e0*/  @!P0 EXIT ;  /* 0x000000000000894d */ /* 0x000fea0003800000 */
[C---:B------:R-:W-:Y:S01]  /*03f0*/  ISETP.GE.U32.AND P0, PT, R10.reuse, 0x8, PT ;  /* 0x000000080a00780c */ /* 0x040fe20003f06070 */
[----:B------:R-:W-:Y:S01]  /*0400*/  IMAD.MOV.U32 R6, RZ, RZ, RZ ;  /* 0x000000ffff067224 */ /* 0x000fe200078e00ff */
[----:B------:R-:W-:-:S11]  /*0410*/  LOP3.LUT R20, R10, 0x7, RZ, 0xc0, !PT ;  /* 0x000000070a147812 */ /* 0x000fd600078ec0ff */
[----:B------:R-:W-:Y:S05]  /*0420*/  @!P0 BRA `(.L_x_323) ;  /* 0x0000000800148947 */ /* 0x000fea0003800000 */
[----:B------:R-:W-:-:S13]  /*0430*/  ISETP.GE.AND P0, PT, R7, R0, PT ;  /* 0x000000000700720c */ /* 0x000fda0003f06270 */
[C---:B------:R-:W-:Y:S01]  /*0440*/  @!P0 IMAD.WIDE.U32 R16, R7.reuse, 0x4, R4 ;  /* 0x0000000407108825 */ /* 0x040fe200078e0004 */
[----:B------:R-:W0:Y:S03]  /*0450*/  @!P0 LDC R11, c[0x0][0x38c] ;  /* 0x0000e300ff0b8b82 */ /* 0x000e260000000800 */
[C---:B------:R-:W-:Y:S02]  /*0460*/  @!P0 IMAD.WIDE.U32 R22, R7.reuse, 0x4, R2 ;  /* 0x0000000407168825 */ /* 0x040fe400078e0002 */
[----:B------:R-:W0:Y:S04]  /*0470*/  @!P0 LDG.E R16, desc[UR14][R16.64] ;  /* 0x0000000e10108981 */ /* 0x000e28000c1e1900 */
[----:B------:R1:W0:Y:S01]  /*0480*/  @!P0 LDG.E R23, desc[UR14][R22.64] ;  /* 0x0000000e16178981 */ /* 0x000222000c1e1900 */
[C---:B------:R-:W-:Y:S01]  /*0490*/  IADD3 R21, PT, PT, R7.reuse, 0x80, RZ ;  /* 0x0000008007157810 */ /* 0x040fe20007ffe0ff */
[----:B------:R-:W-:-:S03]  /*04a0*/  @!P0 IMAD.WIDE.U32 R18, R7, 0x4, R8 ;  /* 0x0000000407128825 */ /* 0x000fc600078e0008 */
[C---:B------:R-:W-:Y:S01]  /*04b0*/  ISETP.GE.AND P1, PT, R21.reuse, R0, PT ;  /* 0x000000001500720c */ /* 0x040fe20003f26270 */
[----:B------:R-:W-:-:S04]  /*04c0*/  IMAD.WIDE R14, R21, 0x4, R4 ;  /* 0x00000004150e7825 */ /* 0x000fc800078e0204 */
[----:B------:R-:W-:-:S08]  /*04d0*/  IMAD.WIDE R12, R21, 0x4, R2 ;  /* 0x00000004150c7825 */ /* 0x000fd000078e0202 */
[----:B-1----:R-:W1:Y:S01]  /*04e0*/  @!P1 LDC R22, c[0x0][0x38c] ;  /* 0x0000e300ff169b82 */ /* 0x002e620000000800 */
[----:B0-----:R-:W-:-:S05]  /*04f0*/  @!P0 FFMA R11, R16, R11, R23 ;  /* 0x0000000b100b8223 */ /* 0x001fca0000000017 */
[----:B------:R0:W-:Y:S04]  /*0500*/  @!P0 STG.E desc[UR14][R18.64], R11 ;  /* 0x0000000b12008986 */ /* 0x0001e8000c10190e */
[----:B------:R-:W1:Y:S04]  /*0510*/  @!P1 LDG.E R6, desc[UR14][R14.64] ;  /* 0x0000000e0e069981 */ /* 0x000e68000c1e1900 */
[----:B------:R-:W1:Y:S01]  /*0520*/  @!P1 LDG.E R25, desc[UR14][R12.64] ;  /* 0x0000000e0c199981 */ /* 0x000e62000c1e1900 */
[----:B------:R-:W-:-:S05]  /*0530*/  VIADD R17, R7, 0x100 ;  /* 0x0000010007117836 */ /* 0x000fca0000000000 */
[----:B------:R-:W-:Y:S01]  /*0540*/  ISETP.GE.AND P0, PT, R17, R0, PT ;  /* 0x000000001100720c */ /* 0x000fe20003f06270 */
[----:B------:R-:W-:-:S12]  /*0550*/  IMAD.WIDE R16, R21, 0x4, R8 ;  /* 0x0000000415107825 */ /* 0x000fd800078e0208 */
[----:B0-----:R-:W0:Y:S01]  /*0560*/  @!P0 LDC R18, c[0x0][0x38c] ;  /* 0x0000e300ff128b82 */ /* 0x001e220000000800 */
[----:B-1----:R-:W-:-:S05]  /*0570*/  @!P1 FFMA R25, R6, R22, R25 ;  /* 0x0000001606199223 */ /* 0x002fca0000000019 */
[----:B------:R-:W-:Y:S04]  /*0580*/  @!P1 STG.E desc[UR14][R16.64], R25 ;  /* 0x0000001910009986 */ /* 0x000fe8000c10190e */
[----:B------:R-:W0:Y:S04]  /*0590*/  @!P0 LDG.E R6, desc[UR14][R14.64+0x200] ;  /* 0x0002000e0e068981 */ /* 0x000e28000c1e1900 */
[----:B------:R-:W0:Y:S01]  /*05a0*/  @!P0 LDG.E R21, desc[UR14][R12.64+0x200] ;  /* 0x0002000e0c158981 */ /* 0x000e22000c1e1900 */
[----:B------:R-:W-:-:S04]  /*05b0*/  IADD3 R11, PT, PT, R7, 0x180, RZ ;  /* 0x00000180070b7810 */ /* 0x000fc80007ffe0ff */
[----:B------:R-:W-:Y:S01]  /*05c0*/  ISETP.GE.AND P1, PT, R11, R0, PT ;  /* 0x000000000b00720c */ /* 0x000fe20003f26270 */
[----:B------:R-:W-:Y:S02]  /*05d0*/  VIADD R19, R7, 0x200 ;  /* 0x0000020007137836 */ /* 0x000fe40000000000 */
[----:B0-----:R-:W-:-:S10]  /*05e0*/  @!P0 FFMA R21, R6, R18, R21 ;  /* 0x0000001206158223 */ /* 0x001fd40000000015 */
[----:B------:R-:W0:Y:S01]  /*05f0*/  @!P1 LDC R18, c[0x0][0x38c] ;  /* 0x0000e300ff129b82 */ /* 0x000e220000000800 */
[----:B------:R1:W-:Y:S04]  /*0600*/  @!P0 STG.E desc[UR14][R16.64+0x200], R21 ;  /* 0x0002001510008986 */ /* 0x0003e8000c10190e */
[----:B------:R-:W0:Y:S04]  /*0610*/  @!P1 LDG.E R6, desc[UR14][R14.64+0x400] ;  /* 0x0004000e0e069981 */ /* 0x000e28000c1e1900 */
[----:B------:R-:W0:Y:S01]  /*0620*/  @!P1 LDG.E R11, desc[UR14][R12.64+0x400] ;  /* 0x0004000e0c0b9981 */ /* 0x000e22000c1e1900 */
[----:B------:R-:W-:-:S02]  /*0630*/  ISETP.GE.AND P0, PT, R19, R0, PT ;  /* 0x000000001300720c */ /* 0x000fc40003f06270 */
[----:B-1----:R-:W-:Y:S01]  /*0640*/  IADD3 R21, PT, PT, R7, 0x280, RZ ;  /* 0x0000028007157810 */ /* 0x002fe20007ffe0ff */
[----:B0-----:R-:W-:-:S10]  /*0650*/  @!P1 FFMA R11, R6, R18, R11 ;  /* 0x00000012060b9223 */ /* 0x001fd4000000000b */
[----:B------:R-:W0:Y:S01]  /*0660*/  @!P0 LDC R18, c[0x0][0x38c] ;  /* 0x0000e300ff128b82 */ /* 0x000e220000000800 */
[----:B------:R1:W-:Y:S04]  /*0670*/  @!P1 STG.E desc[UR14][R16.64+0x400], R11 ;  /* 0x0004000b10009986 */ /* 0x0003e8000c10190e */
[----:B------:R-:W0:Y:S04]  /*0680*/  @!P0 LDG.E R6, desc[UR14][R14.64+0x600] ;  /* 0x0006000e0e068981 */ /* 0x000e28000c1e1900 */
[----:B------:R-:W0:Y:S01]  /*0690*/  @!P0 LDG.E R19, desc[UR14][R12.64+0x600] ;  /* 0x0006000e0c138981 */ /* 0x000e22000c1e1900 */
[----:B------:R-:W-:Y:S01]  /*06a0*/  ISETP.GE.AND P1, PT, R21, R0, PT ;  /* 0x000000001500720c */ /* 0x000fe20003f26270 */
[----:B-1----:R-:W-:-:S02]  /*06b0*/  VIADD R11, R7, 0x300 ;  /* 0x00000300070b7836 */ /* 0x002fc40000000000 */
        /* <DEDUP_REMOVED lines=13> */
[----:B0-----:R-:W-:-:S12]  /*0790*/  @!P0 FFMA R11, R6, R18, R11 ;  /* 0x00000012060b8223 */ /* 0x001fd8000000000b */
[----:B------:R-:W0:Y:S01]  /*07a0*/  @!P1 LDC R18, c[0x0][0x38c] ;  /* 0x0000e300ff129b82 */ /* 0x000e220000000800 */
[----:B------:R1:W-:Y:S04]  /*07b0*/  @!P0 STG.E desc[UR14][R16.64+0xa00], R11 ;  /* 0x000a000b10008986 */ /* 0x0003e8000c10190e */
[----:B------:R-:W0:Y:S04]  /*07c0*/  @!P1 LDG.E R6, desc[UR14][R14.64+0xc00] ;  /* 0x000c000e0e069981 */ /* 0x000e28000c1e1900 */
[----:B------:R-:W0:Y:S02]  /*07d0*/  @!P1 LDG.E R19, desc[UR14][R12.64+0xc00] ;  /* 0x000c000e0c139981 */ /* 0x000e24000c1e1900 */
[----:B0-----:R-:W-:Y:S01]  /*07e0*/  @!P1 FFMA R19, R6, R18, R19 ;  /* 0x0000001206139223 */ /* 0x001fe20000000013 */
[----:B------:R-:W-:-:S04]  /*07f0*/  LOP3.LUT R6, R10, 0x7ffffff8, RZ, 0xc0, !PT ;  /* 0x7ffffff80a067812 */ /* 0x000fc800078ec0ff */
[----:B------:R1:W-:Y:S01]  /*0800*/  @!P1 STG.E desc[UR14][R16.64+0xc00], R19 ;  /* 0x000c001310009986 */ /* 0x0003e2000c10190e */
[----:B------:R-:W-:-:S13]  /*0810*/  ISETP.NE.AND P0, PT, R6, 0x8, PT ;  /* 0x000000080600780c */ /* 0x000fda0003f05270 */
[----:B-1----:R-:W-:Y:S05]  /*0820*/  @!P0 BRA `(.L_x_323) ;  /* 0x0000000400148947 */ /* 0x002fea0003800000 */
[----:B------:R-:W-:Y:S01]  /*0830*/  IMAD.MOV.U32 R16, RZ, RZ, 0x8 ;  /* 0x00000008ff107424 */ /* 0x000fe200078e00ff */
[----:B------:R-:W0:Y:S06]  /*0840*/  LDCU UR4, c[0x0][0x38c] ;  /* 0x00007180ff0477ac */ /* 0x000e2c0008000800 */
.L_x_326:
[----:B-1----:R-:W-:-:S04]  /*0850*/  LEA R17, R16, R7, 0x7 ;  /* 0x0000000710117211 */ /* 0x002fc800078e38ff */
[----:B------:R-:W-:-:S13]  /*0860*/  ISETP.GE.AND P0, PT, R17, R0, PT ;  /* 0x000000001100720c */ /* 0x000fda0003f06270 */
[C---:B------:R-:W-:Y:S01]  /*0870*/  @!P0 IMAD.WIDE.U32 R10, R17.reuse, 0x4, R4 ;  /* 0x00000004110a8825 */ /* 0x040fe200078e0004 */
[----:B------:R-:W1:Y:S03]  /*0880*/  @!P0 LDC R27, c[0x0][0x38c] ;  /* 0x0000e300ff1b8b82 */ /* 0x000e660000000800 */
[C---:B------:R-:W-:Y:S02]  /*0890*/  @!P0 IMAD.WIDE.U32 R22, R17.reuse, 0x4, R2 ;  /* 0x0000000411168825 */ /* 0x040fe400078e0002 */
[----:B------:R-:W1:Y:S04]  /*08a0*/  @!P0 LDG.E R10, desc[UR14][R10.64] ;  /* 0x0000000e0a0a8981 */ /* 0x000e68000c1e1900 */
[----:B------:R2:W1:Y:S01]  /*08b0*/  @!P0 LDG.E R23, desc[UR14][R22.64] ;  /* 0x0000000e16178981 */ /* 0x000462000c1e1900 */
[----:B------:R-:W-:-:S02]  /*08c0*/  VIADD R25, R17, 0x80 ;  /* 0x0000008011197836 */ /* 0x000fc40000000000 */
[----:B------:R-:W-:-:S03]  /*08d0*/  @!P0 IMAD.WIDE.U32 R18, R17, 0x4, R8 ;  /* 0x0000000411128825 */ /* 0x000fc600078e0008 */
[C---:B------:R-:W-:Y:S01]  /*08e0*/  ISETP.GE.AND P1, PT, R25.reuse, R0, PT ;  /* 0x000000001900720c */ /* 0x040fe20003f26270 */
[----:B------:R-:W-:-:S04]  /*08f0*/  IMAD.WIDE R14, R25, 0x4, R4 ;  /* 0x00000004190e7825 */ /* 0x000fc800078e0204 */
[----:B------:R-:W-:-:S08]  /*0900*/  IMAD.WIDE R12, R25, 0x4, R2 ;  /* 0x00000004190c7825 */ /* 0x000fd000078e0202 */
[----:B--2---:R-:W2:Y:S01]  /*0910*/  @!P1 LDC R22, c[0x0][0x38c] ;  /* 0x0000e300ff169b82 */ /* 0x004ea20000000800 */
[----:B-1----:R-:W-:-:S05]  /*0920*/  @!P0 FFMA R27, R10, R27, R23 ;  /* 0x0000001b0a1b8223 */ /* 0x002fca0000000017 */
[----:B------:R1:W-:Y:S04]  /*0930*/  @!P0 STG.E desc[UR14][R18.64], R27 ;  /* 0x0000001b12008986 */ /* 0x0003e8000c10190e */
[----:B------:R-:W2:Y:S04]  /*0940*/  @!P1 LDG.E R21, desc[UR14][R14.64] ;  /* 0x0000000e0e159981 */ /* 0x000ea8000c1e1900 */
[----:B------:R-:W2:Y:S01]  /*0950*/  @!P1 LDG.E R24, desc[UR14][R12.64] ;  /* 0x0000000e0c189981 */ /* 0x000ea2000c1e1900 */
[----:B------:R-:W-:-:S04]  /*0960*/  IADD3 R11, PT, PT, R17, 0x100, RZ ;  /* 0x00000100110b7810 */ /* 0x000fc80007ffe0ff */
[----:B------:R-:W-:Y:S01]  /*0970*/  ISETP.GE.AND P0, PT, R11, R0, PT ;  /* 0x000000000b00720c */ /* 0x000fe20003f06270 */
[----:B------:R-:W-:-:S12]  /*0980*/  IMAD.WIDE R10, R25, 0x4, R8 ;  /* 0x00000004190a7825 */ /* 0x000fd800078e0208 */
[----:B------:R-:W3:Y:S01]  /*0990*/  @!P0 LDC R23, c[0x0][0x38c] ;  /* 0x0000e300ff178b82 */ /* 0x000ee20000000800 */
[----:B--2---:R-:W-:-:S05]  /*09a0*/  @!P1 FFMA R25, R21, R22, R24 ;  /* 0x0000001615199223 */ /* 0x004fca0000000018 */
[----:B------:R2:W-:Y:S04]  /*09b0*/  @!P1 STG.E desc[UR14][R10.64], R25 ;  /* 0x000000190a009986 */ /* 0x0005e8000c10190e */
[----:B------:R-:W3:Y:S04]  /*09c0*/  @!P0 LDG.E R21, desc[UR14][R14.64+0x200] ;  /* 0x0002000e0e158981 */ /* 0x000ee8000c1e1900 */
[----:B------:R-:W3:Y:S01]  /*09d0*/  @!P0 LDG.E R22, desc[UR14][R12.64+0x200] ;  /* 0x0002000e0c168981 */ /* 0x000ee2000c1e1900 */
[----:B-1----:R-:W-:-:S05]  /*09e0*/  VIADD R19, R17, 0x180 ;  /* 0x0000018011137836 */ /* 0x002fca0000000000 */
[----:B------:R-:W-:Y:S01]  /*09f0*/  ISETP.GE.AND P1, PT, R19, R0, PT ;  /* 0x000000001300720c */ /* 0x000fe20003f26270 */
[----:B---3--:R-:W-:-:S12]  /*0a00*/  @!P0 FFMA R23, R21, R23, R22 ;  /* 0x0000001715178223 */ /* 0x008fd80000000016 */
[----:B------:R-:W2:Y:S01]  /*0a10*/  @!P1 LDC R22, c[0x0][0x38c] ;  /* 0x0000e300ff169b82 */ /* 0x000ea20000000800 */
[----:B------:R1:W-:Y:S04]  /*0a20*/  @!P0 STG.E desc[UR14][R10.64+0x200], R23 ;  /* 0x000200170a008986 */ /* 0x0003e8000c10190e */
[----:B------:R-:W2:Y:S04]  /*0a30*/  @!P1 LDG.E R18, desc[UR14][R14.64+0x400] ;  /* 0x0004000e0e129981 */ /* 0x000ea8000c1e1900 */
[----:B------:R-:W2:Y:S01]  /*0a40*/  @!P1 LDG.E R21, desc[UR14][R12.64+0x400] ;  /* 0x0004000e0c159981 */ /* 0x000ea2000c1e1900 */
[----:B------:R-:W-:-:S04]  /*0a50*/  IADD3 R19, PT, PT, R17, 0x200, RZ ;  /* 0x0000020011137810 */ /* 0x000fc80007ffe0ff */
[----:B------:R-:W-:Y:S01]  /*0a60*/  ISETP.GE.AND P0, PT, R19, R0, PT ;  /* 0x000000001300720c */ /* 0x000fe20003f06270 */
[----:B------:R-:W-:Y:S02]  /*0a70*/  VIADD R19, R17, 0x280 ;  /* 0x0000028011137836 */ /* 0x000fe40000000000 */
[----:B--2---:R-:W-:-:S10]  /*0a80*/  @!P1 FFMA R25, R18, R22, R21 ;  /* 0x0000001612199223 */ /* 0x004fd40000000015 */
[----:B------:R-:W1:Y:S01]  /*0a90*/  @!P0 LDC R22, c[0x0][0x38c] ;  /* 0x0000e300ff168b82 */ /* 0x000e620000000800 */
[----:B------:R2:W-:Y:S04]  /*0aa0*/  @!P1 STG.E desc[UR14][R10.64+0x400], R25 ;  /* 0x000400190a009986 */ /* 0x0005e8000c10190e */
[----:B------:R-:W1:Y:S04]  /*0ab0*/  @!P0 LDG.E R18, desc[UR14][R14.64+0x600] ;  /* 0x0006000e0e128981 */ /* 0x000e68000c1e1900 */
[----:B------:R-:W1:Y:S01]  /*0ac0*/  @!P0 LDG.E R21, desc[UR14][R12.64+0x600] ;  /* 0x0006000e0c158981 */ /* 0x000e62000c1e1900 */
[----:B------:R-:W-:-:S02]  /*0ad0*/  ISETP.GE.AND P1, PT, R19, R0, PT ;  /* 0x000000001300720c */ /* 0x000fc40003f26270 */
[----:B------:R-:W-:Y:S01]  /*0ae0*/  IADD3 R19, PT, PT, R17, 0x300, RZ ;  /* 0x0000030011137810 */ /* 0x000fe20007ffe0ff */
[----:B-1----:R-:W-:-:S10]  /*0af0*/  @!P0 FFMA R23, R18, R22, R21 ;  /* 0x0000001612178223 */ /* 0x002fd40000000015 */
[----:B------:R-:W1:Y:S01]  /*0b00*/  @!P1 LDC R22, c[0x0][0x38c] ;  /* 0x0000e300ff169b82 */ /* 0x000e620000000800 */
[----:B------:R2:W-:Y:S04]  /*0b10*/  @!P0 STG.E desc[UR14][R10.64+0x600], R23 ;  /* 0x000600170a008986 */ /* 0x0005e8000c10190e */
[----:B------:R-:W1:Y:S04]  /*0b20*/  @!P1 LDG.E R18, desc[UR14][R14.64+0x800] ;  /* 0x0008000e0e129981 */ /* 0x000e68000c1e1900 */
[----:B------:R-:W1:Y:S01]  /*0b30*/  @!P1 LDG.E R21, desc[UR14][R12.64+0x800] ;  /* 0x0008000e0c159981 */ /* 0x000e62000c1e1900 */
[----:B------:R-:W-:Y:S01]  /*0b40*/  ISETP.GE.AND P0, PT, R19, R0, PT ;  /* 0x000000001300720c */ /* 0x000fe20003f06270 */
[----:B-1----:R-:W-:-:S12]  /*0b50*/  @!P1 FFMA R21, R18, R22, R21 ;  /* 0x0000001612159223 */ /* 0x002fd80000000015 */
[----:B------:R-:W1:Y:S01]  /*0b60*/  @!P0 LDC R22, c[0x0][0x38c] ;  /* 0x0000e300ff168b82 */ /* 0x000e620000000800 */
[----:B------:R2:W-:Y:S04]  /*0b70*/  @!P1 STG.E desc[UR14][R10.64+0x800], R21 ;  /* 0x000800150a009986 */ /* 0x0005e8000c10190e */
[----:B------:R-:W1:Y:S04]  /*0b80*/  @!P0 LDG.E R18, desc[UR14][R14.64+0xa00] ;  /* 0x000a000e0e128981 */ /* 0x000e68000c1e1900 */
[----:B------:R-:W1:Y:S01]  /*0b90*/  @!P0 LDG.E R19, desc[UR14][R12.64+0xa00] ;  /* 0x000a000e0c138981 */ /* 0x000e62000c1e1900 */
[----:B------:R-:W-:Y:S01]  /*0ba0*/  VIADD R17, R17, 0x380 ;  /* 0x0000038011117836 */ /* 0x000fe20000000000 */
[----:B------:R-:W-:Y:S01]  /*0bb0*/  IADD3 R16, PT, PT, R16, 0x8, RZ ;  /* 0x0000000810107810 */ /* 0x000fe20007ffe0ff */
[----:B------:R-:W-:Y:S03]  /*0bc0*/  BSSY.RECONVERGENT B0, `(.L_x_324) ;  /* 0x000000a000007945 */ /* 0x000fe60003800200 */
[----:B------:R-:W-:Y:S01]  /*0bd0*/  ISETP.NE.AND P1, PT, R16, R6, PT ;  /* 0x000000061000720c */ /* 0x000fe20003f25270 */
[----:B-1----:R-:W-:-:S05]  /*0be0*/  @!P0 FFMA R19, R18, R22, R19 ;  /* 0x0000001612138223 */ /* 0x002fca0000000013 */
[----:B------:R2:W-:Y:S01]  /*0bf0*/  @!P0 STG.E desc[UR14][R10.64+0xa00], R19 ;  /* 0x000a00130a008986 */ /* 0x0005e2000c10190e */
[----:B------:R-:W-:-:S13]  /*0c00*/  ISETP.GE.AND P0, PT, R17, R0, PT ;  /* 0x000000001100720c */ /* 0x000fda0003f06270 */
[----:B--2---:R-:W-:Y:S05]  /*0c10*/  @P0 BRA `(.L_x_325) ;  /* 0x0000000000100947 */ /* 0x004fea0003800000 */
[----:B------:R-:W0:Y:S04]  /*0c20*/  LDG.E R14, desc[UR14][R14.64+0xc00] ;  /* 0x000c000e0e0e7981 */ /* 0x000e28000c1e1900 */
[----:B------:R-:W0:Y:S02]  /*0c30*/  LDG.E R13, desc[UR14][R12.64+0xc00] ;  /* 0x000c000e0c0d7981 */ /* 0x000e24000c1e1900 */
[----:B0-----:R-:W-:-:S05]  /*0c40*/  FFMA R17, R14, UR4, R13 ;  /* 0x000000040e117c23 */ /* 0x001fca000800000d */
[----:B------:R1:W-:Y:S02]  /*0c50*/  STG.E desc[UR14][R10.64+0xc00], R17 ;  /* 0x000c00110a007986 */ /* 0x0003e4000c10190e */
.L_x_325:
[----:B0-----:R-:W-:Y:S05]  /*0c60*/  BSYNC.RECONVERGENT B0 ;  /* 0x0000000000007941 */ /* 0x001fea0003800200 */
.L_x_324:
[----:B------:R-:W-:Y:S05]  /*0c70*/  @P1 BRA `(.L_x_326) ;  /* 0xfffffff800f41947 */ /* 0x000fea000383ffff */
.L_x_323:
[----:B------:R-:W-:-:S13]  /*0c80*/  ISETP.NE.AND P0, PT, R20, RZ, PT ;  /* 0x000000ff1400720c */ /* 0x000fda0003f05270 */
[----:B------:R-:W-:Y:S05]  /*0c90*/  @!P0 EXIT ;  /* 0x000000000000894d */ /* 0x000fea0003800000 */
[----:B-1----:R-:W0:Y:S01]  /*0ca0*/  LDC R10, c[0x0][0x388] ;  /* 0x0000e200ff0a7b82 */ /* 0x002e220000000800 */
[----:B------:R-:W-:Y:S02]  /*0cb0*/  ISETP.GE.U32.AND P1, PT, R20, 0x4, PT ;  /* 0x000000041400780c */ /* 0x000fe40003f26070 */
[----:B0-----:R-:W-:-:S04]  /*0cc0*/  LOP3.LUT R22, R10, 0x3, RZ, 0xc0, !PT ;  /* 0x000000030a167812 */ /* 0x001fc800078ec0ff */
[----:B------:R-:W-:-:S07]  /*0cd0*/  ISETP.NE.AND P0, PT, R22, RZ, PT ;  /* 0x000000ff1600720c */ /* 0x000fce0003f05270 */
[----:B------:R-:W-:Y:S06]  /*0ce0*/  @!P1 BRA `(.L_x_327) ;  /* 0x0000000000a49947 */ /* 0x000fec0003800000 */
[----:B------:R-:W-:-:S05]  /*0cf0*/  IMAD R11, R6, 0x80, R7 ;  /* 0x00000080060b7824 */ /* 0x000fca00078e0207 */
[----:B------:R-:W-:-:S13]  /*0d00*/  ISETP.GE.AND P1, PT, R11, R0, PT ;  /* 0x000000000b00720c */ /* 0x000fda0003f26270 */
[C---:B------:R-:W-:Y:S01]  /*0d10*/  @!P1 IMAD.WIDE R14, R11.reuse, 0x4, R4 ;  /* 0x000000040b0e9825 */ /* 0x040fe200078e0204 */
[----:B------:R-:W0:Y:S03]  /*0d20*/  @!P1 LDC R23, c[0x0][0x38c] ;  /* 0x0000e300ff179b82 */ /* 0x000e260000000800 */
[C---:B------:R-:W-:Y:S02]  /*0d30*/  @!P1 IMAD.WIDE R18, R11.reuse, 0x4, R2 ;  /* 0x000000040b129825 */ /* 0x040fe400078e0202 */
[----:B------:R-:W0:Y:S04]  /*0d40*/  @!P1 LDG.E R14, desc[UR14][R14.64] ;  /* 0x0000000e0e0e9981 */ /* 0x000e28000c1e1900 */
[----:B------:R-:W0:Y:S01]  /*0d50*/  @!P1 LDG.E R19, desc[UR14][R18.64] ;  /* 0x0000000e12139981 */ /* 0x000e22000c1e1900 */
[C---:B------:R-:W-:Y:S01]  /*0d60*/  IADD3 R25, PT, PT, R11.reuse, 0x80, RZ ;  /* 0x000000800b197810 */ /* 0x040fe20007ffe0ff */
[----:B------:R-:W-:-:S03]  /*0d70*/  @!P1 IMAD.WIDE R12, R11, 0x4, R8 ;  /* 0x000000040b0c9825 */ /* 0x000fc600078e0208 */
[----:B------:R-:W-:-:S13]  /*0d80*/  ISETP.GE.AND P2, PT, R25, R0, PT ;  /* 0x000000001900720c */ /* 0x000fda0003f46270 */
[C---:B------:R-:W-:Y:S01]  /*0d90*/  @!P2 IMAD.WIDE R20, R25.reuse, 0x4, R4 ;  /* 0x000000041914a825 */ /* 0x040fe200078e0204 */
[----:B------:R-:W1:Y:S03]  /*0da0*/  @!P2 LDC R27, c[0x0][0x38c] ;  /* 0x0000e300ff1bab82 */ /* 0x000e660000000800 */
[----:B------:R-:W-:-:S04]  /*0db0*/  @!P2 IMAD.WIDE R16, R25, 0x4, R2 ;  /* 0x000000041910a825 */ /* 0x000fc800078e0202 */
[----:B0-----:R-:W-:-:S05]  /*0dc0*/  @!P1 FFMA R23, R14, R23, R19 ;  /* 0x000000170e179223 */ /* 0x001fca0000000013 */
[----:B------:R0:W-:Y:S04]  /*0dd0*/  @!P1 STG.E desc[UR14][R12.64], R23 ;  /* 0x000000170c009986 */ /* 0x0001e8000c10190e */
[----:B------:R-:W1:Y:S04]  /*0de0*/  @!P2 LDG.E R20, desc[UR14][R20.64] ;  /* 0x0000000e1414a981 */ /* 0x000e68000c1e1900 */
[----:B------:R2:W1:Y:S01]  /*0df0*/  @!P2 LDG.E R17, desc[UR14][R16.64] ;  /* 0x0000000e1011a981 */ /* 0x000462000c1e1900 */
[----:B------:R-:W-:Y:S02]  /*0e00*/  VIADD R29, R11, 0x100 ;  /* 0x000001000b1d7836 */ /* 0x000fe40000000000 */
[----:B------:R-:W-:-:S03]  /*0e10*/  @!P2 IMAD.WIDE R14, R25, 0x4, R8 ;  /* 0x00000004190ea825 */ /* 0x000fc600078e0208 */
[----:B------:R-:W-:-:S13]  /*0e20*/  ISETP.GE.AND P1, PT, R29, R0, PT ;  /* 0x000000001d00720c */ /* 0x000fda0003f26270 */
[C---:B------:R-:W-:Y:S01]  /*0e30*/  @!P1 IMAD.WIDE R24, R29.reuse, 0x4, R4 ;  /* 0x000000041d189825 */ /* 0x040fe200078e0204 */
[----:B--2---:R-:W2:Y:S03]  /*0e40*/  @!P1 LDC R16, c[0x0][0x38c] ;  /* 0x0000e300ff109b82 */ /* 0x004ea60000000800 */
[----:B------:R-:W-:-:S04]  /*0e50*/  @!P1 IMAD.WIDE R18, R29, 0x4, R2 ;  /* 0x000000041d129825 */ /* 0x000fc800078e0202 */
[----:B-1----:R-:W-:-:S05]  /*0e60*/  @!P2 FFMA R27, R20, R27, R17 ;  /* 0x0000001b141ba223 */ /* 0x002fca0000000011 */
[----:B------:R1:W-:Y:S04]  /*0e70*/  @!P2 STG.E desc[UR14][R14.64], R27 ;  /* 0x0000001b0e00a986 */ /* 0x0003e8000c10190e */
[----:B------:R-:W2:Y:S04]  /*0e80*/  @!P1 LDG.E R24, desc[UR14][R24.64] ;  /* 0x0000000e18189981 */ /* 0x000ea8000c1e1900 */
[----:B------:R-:W2:Y:S01]  /*0e90*/  @!P1 LDG.E R19, desc[UR14][R18.64] ;  /* 0x0000000e12139981 */ /* 0x000ea2000c1e1900 */
[----:B0-----:R-:W-:Y:S01]  /*0ea0*/  IADD3 R23, PT, PT, R11, 0x180, RZ ;  /* 0x000001800b177810 */ /* 0x001fe20007ffe0ff */
[----:B------:R-:W-:-:S03]  /*0eb0*/  @!P1 IMAD.WIDE R12, R29, 0x4, R8 ;  /* 0x000000041d0c9825 */ /* 0x000fc600078e0208 */
[----:B------:R-:W-:-:S13]  /*0ec0*/  ISETP.GE.AND P2, PT, R23, R0, PT ;  /* 0x000000001700720c */ /* 0x000fda0003f46270 */
[----:B------:R-:W-:-:S04]  /*0ed0*/  @!P2 IMAD.WIDE R20, R23, 0x4, R2 ;  /* 0x000000041714a825 */ /* 0x000fc800078e0202 */
[----:B--2---:R-:W-:Y:S01]  /*0ee0*/  @!P1 FFMA R11, R24, R16, R19 ;  /* 0x00000010180b9223 */ /* 0x004fe20000000013 */
[C---:B------:R-:W-:Y:S01]  /*0ef0*/  @!P2 IMAD.WIDE R16, R23.reuse, 0x4, R4 ;  /* 0x000000041710a825 */ /* 0x040fe200078e0204 */
[----:B------:R-:W0:Y:S03]  /*0f00*/  @!P2 LDC R19, c[0x0][0x38c] ;  /* 0x0000e300ff13ab82 */ /* 0x000e260000000800 */
[----:B------:R2:W-:Y:S04]  /*0f10*/  @!P1 STG.E desc[UR14][R12.64], R11 ;  /* 0x0000000b0c009986 */ /* 0x0005e8000c10190e */
[----:B------:R-:W0:Y:S04]  /*0f20*/  @!P2 LDG.E R16, desc[UR14][R16.64] ;  /* 0x0000000e1010a981 */ /* 0x000e28000c1e1900 */
[----:B------:R-:W0:Y:S01]  /*0f30*/  @!P2 LDG.E R21, desc[UR14][R20.64] ;  /* 0x0000000e1415a981 */ /* 0x000e22000c1e1900 */
[----:B-1----:R-:W-:-:S04]  /*0f40*/  @!P2 IMAD.WIDE R14, R23, 0x4, R8 ;  /* 0x00000004170ea825 */ /* 0x002fc800078e0208 */
[----:B------:R-:W-:Y:S02]  /*0f50*/  VIADD R6, R6, 0x4 ;  /* 0x0000000406067836 */ /* 0x000fe40000000000 */
[----:B0-----:R-:W-:-:S05]  /*0f60*/  @!P2 FFMA R19, R16, R19, R21 ;  /* 0x000000131013a223 */ /* 0x001fca0000000015 */
[----:B------:R2:W-:Y:S02]  /*0f70*/  @!P2 STG.E desc[UR14][R14.64], R19 ;  /* 0x000000130e00a986 */ /* 0x0005e4000c10190e */
.L_x_327:
[----:B------:R-:W-:Y:S05]  /*0f80*/  @!P0 EXIT ;  /* 0x000000000000894d */ /* 0x000fea0003800000 */
[----:B------:R-:W-:Y:S02]  /*0f90*/  ISETP.NE.AND P0, PT, R22, 0x1, PT ;  /* 0x000000011600780c */ /* 0x000fe40003f05270 */
[----:B------:R-:W-:-:S04]  /*0fa0*/  LOP3.LUT R10, R10, 0x1, RZ, 0xc0, !PT ;  /* 0x000000010a0a7812 */ /* 0x000fc800078ec0ff */
[----:B------:R-:W-:-:S07]  /*0fb0*/  ISETP.NE.U32.AND P2, PT, R10, 0x1, PT ;  /* 0x000000010a00780c */ /* 0x000fce0003f45070 */
[----:B------:R-:W-:Y:S06]  /*0fc0*/  @!P0 BRA `(.L_x_328) ;  /* 0x0000000000548947 */ /* 0x000fec0003800000 */
[----:B--2---:R-:W-:-:S04]  /*0fd0*/  LEA R15, R6, R7, 0x7 ;  /* 0x00000007060f7211 */ /* 0x004fc800078e38ff */
        /* <DEDUP_REMOVED lines=9> */
[----:B------:R-:W-:-:S04]  /*1070*/  @!P1 IMAD.WIDE R16, R23, 0x4, R4 ;  /* 0x0000000417109825 */ /* 0x000fc800078e0204 */
[----:B------:R-:W-:-:S04]  /*1080*/  @!P1 IMAD.WIDE R18, R23, 0x4, R2 ;  /* 0x0000000417129825 */ /* 0x000fc800078e0202 */
[----:B0-----:R-:W-:Y:S02]  /*1090*/  @!P0 FFMA R21, R10, R21, R13 ;  /* 0x000000150a158223 */ /* 0x001fe4000000000d */
[----:B------:R-:W0:Y:S03]  /*10a0*/  @!P1 LDC R13, c[0x0][0x38c] ;  /* 0x0000e300ff0d9b82 */ /* 0x000e260000000800 */
[----:B------:R1:W-:Y:S04]  /*10b0*/  @!P0 STG.E desc[UR14][R14.64], R21 ;  /* 0x000000150e008986 */ /* 0x0003e8000c10190e */
[----:B------:R-:W0:Y:S04]  /*10c0*/  @!P1 LDG.E R16, desc[UR14][R16.64] ;  /* 0x0000000e10109981 */ /* 0x000e28000c1e1900 */
[----:B------:R-:W0:Y:S01]  /*10d0*/  @!P1 LDG.E R19, desc[UR14][R18.64] ;  /* 0x0000000e12139981 */ /* 0x000e22000c1e1900 */
[----:B------:R-:W-:-:S04]  /*10e0*/  @!P1 IMAD.WIDE R10, R23, 0x4, R8 ;  /* 0x00000004170a9825 */ /* 0x000fc800078e0208 */
[----:B------:R-:W-:Y:S02]  /*10f0*/  VIADD R6, R6, 0x2 ;  /* 0x0000000206067836 */ /* 0x000fe40000000000 */
[----:B0-----:R-:W-:-:S05]  /*1100*/  @!P1 FFMA R13, R16, R13, R19 ;  /* 0x0000000d100d9223 */ /* 0x001fca0000000013 */
[----:B------:R1:W-:Y:S02]  /*1110*/  @!P1 STG.E desc[UR14][R10.64], R13 ;  /* 0x0000000d0a009986 */ /* 0x0003e4000c10190e */
.L_x_328:
[----:B------:R-:W-:Y:S05]  /*1120*/  @P2 EXIT ;  /* 0x000000000000294d */ /* 0x000fea0003800000 */
[----:B------:R-:W-:-:S04]  /*1130*/  LEA R7, R6, R7, 0x7 ;  /* 0x0000000706077211 */ /* 0x000fc800078e38ff */
[----:B------:R-:W-:-:S13]  /*1140*/  ISETP.GE.AND P0, PT, R7, R0, PT ;  /* 0x000000000700720c */ /* 0x000fda0003f06270 */
[----:B------:R-:W-:Y:S05]  /*1150*/  @P0 EXIT ;  /* 0x000000000000094d */ /* 0x000fea0003800000 */
[C---:B------:R-:W-:Y:S01]  /*1160*/  IMAD.WIDE R4, R7.reuse, 0x4, R4 ;  /* 0x0000000407047825 */ /* 0x040fe200078e0204 */
[----:B------:R-:W0:Y:S03]  /*1170*/  LDCU UR4, c[0x0][0x38c] ;  /* 0x00007180ff0477ac */ /* 0x000e260008000800 */
[C---:B------:R-:W-:Y:S02]  /*1180*/  IMAD.WIDE R2, R7.reuse, 0x4, R2 ;  /* 0x0000000407027825 */ /* 0x040fe400078e0202 */
[----:B------:R-:W0:Y:S04]  /*1190*/  LDG.E R4, desc[UR14][R4.64] ;  /* 0x0000000e04047981 */ /* 0x000e28000c1e1900 */
[----:B------:R-:W0:Y:S01]  /*11a0*/  LDG.E R3, desc[UR14][R2.64] ;  /* 0x0000000e02037981 */ /* 0x000e22000c1e1900 */
[----:B------:R-:W-:-:S04]  /*11b0*/  IMAD.WIDE R8, R7, 0x4, R8 ;  /* 0x0000000407087825 */ /* 0x000fc800078e0208 */
[----:B0-----:R-:W-:-:S05]  /*11c0*/  FFMA R7, R4, UR4, R3 ;  /* 0x0000000404077c23 */ /* 0x001fca0008000003 */
[----:B------:R-:W-:Y:S01]  /*11d0*/  STG.E desc[UR14][R8.64], R7 ;  /* 0x0000000708007986 */ /* 0x000fe2000c10190e */
[----:B------:R-:W-:Y:S05]  /*11e0*/  EXIT ;  /* 0x000000000000794d */ /* 0x000fea0003800000 */
.L_x_322:
[----:B------:R-:W-:-:S13]  /*11f0*/  ISETP.GE.AND P0, PT, R10, 0x1, PT ;  /* 0x000000010a00780c */ /* 0x000fda0003f06270 */
[----:B------:R-:W-:Y:S05]  /*1200*/  @!P0 EXIT ;  /* 0x000000000000894d */ /* 0x000fea0003800000 */
[----:B------:R-:W-:Y:S01]  /*1210*/  ISETP.GE.U32.AND P0, PT, R10, 0x8, PT ;  /* 0x000000080a00780c */ /* 0x000fe20003f06070 */
[----:B------:R-:W-:-:S12]  /*1220*/  HFMA2 R0, -RZ, RZ, 0, 0 ;  /* 0x00000000ff007431 */ /* 0x000fd800000001ff */
[----:B------:R-:W-:Y:S05]  /*1230*/  @!P0 BRA `(.L_x_329) ;  /* 0x00000004001c8947 */ /* 0x000fea0003800000 */
[----:B------:R-:W0:Y:S01]  /*1240*/  LDC.64 R12, c[0x0][0x398] ;  /* 0x0000e600ff0c7b82 */ /* 0x000e220000000a00 */
[----:B------:R-:W-:Y:S01]  /*1250*/  UIADD3 UR4, UP2, UPT, UR13, 0x600, URZ ;  /* 0x000006000d047890 */ /* 0x000fe2000ff5e0ff */
[----:B------:R-:W-:Y:S01]  /*1260*/  LOP3.LUT R0, R10, 0x7ffffff8, RZ, 0xc0, !PT ;  /* 0x7ffffff80a007812 */ /* 0x000fe200078ec0ff */
[----:B------:R-:W1:Y:S03]  /*1270*/  LDCU UR17, c[0x0][0x38c] ;  /* 0x00007180ff1177ac */ /* 0x000e660008000800 */
[----:B------:R-:W-:Y:S01]  /*1280*/  IADD3 R6, PT, PT, -R0, RZ, RZ ;  /* 0x000000ff00067210 */ /* 0x000fe20007ffe1ff */
[----:B------:R-:W-:Y:S01]  /*1290*/  UIADD3 UR10, UP1, UPT, UR4, UR10, URZ ;  /* 0x0000000a040a7290 */ /* 0x000fe2000ff3e0ff */
[----:B------:R-:W2:Y:S01]  /*12a0*/  LDC.64 R8, c[0x0][0x390] ;  /* 0x0000e400ff087b82 */ /* 0x000ea20000000a00 */
[----:B------:R-:W-:Y:S02]  /*12b0*/  UIADD3 UR8, UP0, UPT, UR4, UR8, URZ ;  /* 0x0000000804087290 */ /* 0x000fe4000ff1e0ff */
[----:B------:R-:W-:-:S02]  /*12c0*/  UIADD3.X UR5, UPT, UPT, URZ, UR16, URZ, UP2, !UPT ;  /* 0x00000010ff057290 */ /* 0x000fc400097fe4ff */
[----:B------:R-:W-:Y:S02]  /*12d0*/  UIADD3 UR4, UP2, UPT, UR4, UR6, URZ ;  /* 0x0000000604047290 */ /* 0x000fe4000ff5e0ff */
[----:B------:R-:W-:Y:S01]  /*12e0*/  UIADD3.X UR11, UPT, UPT, UR5, UR11, URZ, UP1, !UPT ;  /* 0x0000000b050b7290 */ /* 0x000fe20008ffe4ff */
[----:B------:R-:W3:Y:S01]  /*12f0*/  LDC.64 R14, c[0x0][0x3a8] ;  /* 0x0000ea00ff0e7b82 */ /* 0x000ee20000000a00 */
[----:B------:R-:W-:Y:S02]  /*1300*/  UIADD3.X UR9, UPT, UPT, UR5, UR9, URZ, UP0, !UPT ;  /* 0x0000000905097290 */ /* 0x000fe400087fe4ff */
[----:B------:R-:W-:Y:S01]  /*1310*/  UIADD3.X UR5, UPT, UPT, UR5, UR7, URZ, UP2, !UPT ;  /* 0x0000000705057290 */ /* 0x000fe200097fe4ff */
[----:B0-----:R-:W-:-:S04]  /*1320*/  IMAD.WIDE.U32 R10, R7, 0x4, R12 ;  /* 0x00000004070a7825 */ /* 0x001fc800078e000c */
[----:B--2---:R-:W-:-:S04]  /*1330*/  IMAD.WIDE.U32 R8, R7, 0x4, R8 ;  /* 0x0000000407087825 */ /* 0x004fc800078e0008 */
[----:B---3--:R-:W-:-:S04]  /*1340*/  IMAD.WIDE.U32 R12, R7, 0x4, R14 ;  /* 0x00000004070c7825 */ /* 0x008fc800078e000e */
[----:B-1----:R-:W-:-:S07]  /*1350*/  VIADD R7, R7, 0x80 ;  /* 0x0000008007077836 */ /* 0x002fce0000000000 */
.L_x_330:
[----:B------:R-:W-:Y:S02]  /*1360*/  IADD3 R22, P1, PT, R12, UR13, RZ ;  /* 0x0000000d0c167c10 */ /* 0x000fe4000ff3e0ff */
[----:B---3--:R-:W-:Y:S02]  /*1370*/  IADD3 R20, P0, PT, R10, UR13, RZ ;  /* 0x0000000d0a147c10 */ /* 0x008fe4000ff1e0ff */
[----:B------:R-:W-:Y:S02]  /*1380*/  IADD3.X R23, PT, PT, R13, UR16, RZ, P1, !PT ;  /* 0x000000100d177c10 */ /* 0x000fe40008ffe4ff */
[----:B------:R-:W-:-:S04]  /*1390*/  IADD3.X R21, PT, PT, R11, UR16, RZ, P0, !PT ;  /* 0x000000100b157c10 */ /* 0x000fc800087fe4ff */
[----:B------:R-:W2:Y:S04]  /*13a0*/  LDG.E R23, desc[UR14][R22.64] ;  /* 0x0000000e16177981 */ /* 0x000ea8000c1e1900 */
[----:B------:R-:W2:Y:S01]  /*13b0*/  LDG.E R20, desc[UR14][R20.64] ;  /* 0x0000000e14147981 */ /* 0x000ea2000c1e1900 */
[----:B------:R-:W-:Y:S01]  /*13c0*/  IADD3 R14, P0, PT, R8, UR13, RZ ;  /* 0x0000000d080e7c10 */ /* 0x000fe2000ff1e0ff */
[----:B------:R-:W-:Y:S01]  /*13d0*/  IMAD.U32 R19, RZ, RZ, UR11 ;  /* 0x0000000bff137e24 */ /* 0x000fe2000f8e00ff */
[----:B------:R-:W-:Y:S02]  /*13e0*/  MOV R18, UR10 ;  /* 0x0000000a00127c02 */ /* 0x000fe40008000f00 */
[----:B------:R-:W-:Y:S02]  /*13f0*/  MOV R16, UR4 ;  /* 0x0000000400107c02 */ /* 0x000fe40008000f00 */
[----:B------:R-:W-:Y:S01]  /*1400*/  MOV R17, UR5 ;  /* 0x0000000500117c02 */ /* 0x000fe20008000f00 */
[----:B------:R-:W-:Y:S01]  /*1410*/  IMAD.WIDE R18, R7, 0x4, R18 ;  /* 0x0000000407127825 */ /* 0x000fe200078e0212 */
[----:B------:R-:W-:-:S03]  /*1420*/  IADD3.X R15, PT, PT, R9, UR16, RZ, P0, !PT ;  /* 0x00000010090f7c10 */ /* 0x000fc600087fe4ff */
[----:B------:R-:W-:-:S04]  /*1430*/  IMAD.WIDE R16, R7, 0x4, R16 ;  /* 0x0000000407107825 */ /* 0x000fc800078e0210 */
[----:B--2---:R-:W-:-:S05]  /*1440*/  FFMA R25, R20, UR17, R23 ;  /* 0x0000001114197c23 */ /* 0x004fca0008000017 */
[----:B------:R0:W-:Y:S04]  /*1450*/  STG.E desc[UR14][R14.64], R25 ;  /* 0x000000190e007986 */ /* 0x0001e8000c10190e */
[----:B------:R-:W2:Y:S04]  /*1460*/  LDG.E R22, desc[UR14][R18.64+-0x600] ;  /* 0xfffa000e12167981 */ /* 0x000ea8000c1e1900 */
[----:B------:R-:W2:Y:S01]  /*1470*/  LDG.E R23, desc[UR14][R16.64+-0x600] ;  /* 0xfffa000e10177981 */ /* 0x000ea2000c1e1900 */
[----:B------:R-:W-:Y:S01]  /*1480*/  MOV R21, UR9 ;  /* 0x0000000900157c02 */ /* 0x000fe20008000f00 */
[----:B------:R-:W-:-:S04]  /*1490*/  IMAD.U32 R20, RZ, RZ, UR8 ;  /* 0x00000008ff147e24 */ /* 0x000fc8000f8e00ff */
[----:B------:R-:W-:-:S04]  /*14a0*/  IMAD.WIDE R20, R7, 0x4, R20 ;  /* 0x0000000407147825 */ /* 0x000fc800078e0214 */
[----:B--2---:R-:W-:-:S05]  /*14b0*/  FFMA R23, R22, UR17, R23 ;  /* 0x0000001116177c23 */ /* 0x004fca0008000017 */
[----:B------:R1:W-:Y:S04]  /*14c0*/  STG.E desc[UR14][R20.64+-0x600], R23 ;  /* 0xfffa001714007986 */ /* 0x0003e8000c10190e */
[----:B------:R-:W2:Y:S04]  /*14d0*/  LDG.E R22, desc[UR14][R18.64+-0x400] ;  /* 0xfffc000e12167981 */ /* 0x000ea8000c1e1900 */
[----:B------:R-:W2:Y:S02]  /*14e0*/  LDG.E R27, desc[UR14][R16.64+-0x400] ;  /* 0xfffc000e101b7981 */ /* 0x000ea4000c1e1900 */
[----:B--2---:R-:W-:-:S05]  /*14f0*/  FFMA R27, R22, UR17, R27 ;  /* 0x00000011161b7c23 */ /* 0x004fca000800001b */
[----:B------:R2:W-:Y:S04]  /*1500*/  STG.E desc[UR14][R20.64+-0x400], R27 ;  /* 0xfffc001b14007986 */ /* 0x0005e8000c10190e */
[----:B0-----:R-:W3:Y:S04]  /*1510*/  LDG.E R14, desc[UR14][R18.64+-0x200] ;  /* 0xfffe000e120e7981 */ /* 0x001ee8000c1e1900 */
[----:B------:R-:W3:Y:S02]  /*1520*/  LDG.E R15, desc[UR14][R16.64+-0x200] ;  /* 0xfffe000e100f7981 */ /* 0x000ee4000c1e1900 */
[----:B---3--:R-:W-:-:S05]  /*1530*/  FFMA R15, R14, UR17, R15 ;  /* 0x000000110e0f7c23 */ /* 0x008fca000800000f */
[----:B------:R0:W-:Y:S04]  /*1540*/  STG.E desc[UR14][R20.64+-0x200], R15 ;  /* 0xfffe000f14007986 */ /* 0x0001e8000c10190e */
[----:B------:R-:W3:Y:S04]  /*1550*/  LDG.E R14, desc[UR14][R18.64] ;  /* 0x0000000e120e7981 */ /* 0x000ee8000c1e1900 */
[----:B------:R-:W3:Y:S02]  /*1560*/  LDG.E R25, desc[UR14][R16.64] ;  /* 0x0000000e10197981 */ /* 0x000ee4000c1e1900 */
[----:B---3--:R-:W-:-:S05]  /*1570*/  FFMA R25, R14, UR17, R25 ;  /* 0x000000110e197c23 */ /* 0x008fca0008000019 */
[----:B------:R3:W-:Y:S04]  /*1580*/  STG.E desc[UR14][R20.64], R25 ;  /* 0x0000001914007986 */ /* 0x0007e8000c10190e */
[----:B------:R-:W4:Y:S04]  /*1590*/  LDG.E R14, desc[UR14][R18.64+0x200] ;  /* 0x0002000e120e7981 */ /* 0x000f28000c1e1900 */
[----:B-1----:R-:W4:Y:S02]  /*15a0*/  LDG.E R23, desc[UR14][R16.64+0x200] ;  /* 0x0002000e10177981 */ /* 0x002f24000c1e1900 */
[----:B----4-:R-:W-:-:S05]  /*15b0*/  FFMA R23, R14, UR17, R23 ;  /* 0x000000110e177c23 */ /* 0x010fca0008000017 */
[----:B------:R3:W-:Y:S04]  /*15c0*/  STG.E desc[UR14][R20.64+0x200], R23 ;  /* 0x0002001714007986 */ /* 0x0007e8000c10190e */
[----:B------:R-:W4:Y:S04]  /*15d0*/  LDG.E R14, desc[UR14][R18.64+0x400] ;  /* 0x0004000e120e7981 */ /* 0x000f28000c1e1900 */
[----:B--2---:R-:W4:Y:S02]  /*15e0*/  LDG.E R27, desc[UR14][R16.64+0x400] ;  /* 0x0004000e101b7981 */ /* 0x004f24000c1e1900 */
[----:B----4-:R-:W-:-:S05]  /*15f0*/  FFMA R27, R14, UR17, R27 ;  /* 0x000000110e1b7c23 */ /* 0x010fca000800001b */
[----:B------:R3:W-:Y:S04]  /*1600*/  STG.E desc[UR14][R20.64+0x400], R27 ;  /* 0x0004001b14007986 */ /* 0x0007e8000c10190e */
[----:B------:R-:W2:Y:S04]  /*1610*/  LDG.E R14, desc[UR14][R18.64+0x600] ;  /* 0x0006000e120e7981 */ /* 0x000ea8000c1e1900 */
[----:B0-----:R-:W2:Y:S01]  /*1620*/  LDG.E R15, desc[UR14][R16.64+0x600] ;  /* 0x0006000e100f7981 */ /* 0x001ea2000c1e1900 */
[----:B------:R-:W-:-:S04]  /*1630*/  IADD3 R6, PT, PT, R6, 0x8, RZ ;  /* 0x0000000806067810 */ /* 0x000fc80007ffe0ff */
[----:B------:R-:W-:Y:S01]  /*1640*/  ISETP.NE.AND P0, PT, R6, RZ, PT ;  /* 0x000000ff0600720c */ /* 0x000fe20003f05270 */
[----:B------:R-:W-:Y:S01]  /*1650*/  UIADD3 UR13, UP0, UPT, UR13, 0x1000, URZ ;  /* 0x000010000d0d7890 */ /* 0x000fe2000ff1e0ff */
[----:B------:R-:W-:-:S03]  /*1660*/  VIADD R7, R7, 0x400 ;  /* 0x0000040007077836 */ /* 0x000fc60000000000 */
[----:B------:R-:W-:Y:S01]  /*1670*/  UIADD3.X UR16, UPT, UPT, URZ, UR16, URZ, UP0, !UPT ;  /* 0x00000010ff107290 */ /* 0x000fe200087fe4ff */
[----:B--2---:R-:W-:-:S05]  /*1680*/  FFMA R15, R14, UR17, R15 ;  /* 0x000000110e0f7c23 */ /* 0x004fca000800000f */
[----:B------:R3:W-:Y:S02]  /*1690*/  STG.E desc[UR14][R20.64+0x600], R15 ;  /* 0x0006000f14007986 */ /* 0x0007e4000c10190e */
[----:B------:R-:W-:Y:S05]  /*16a0*/  @P0 BRA `(.L_x_330) ;  /* 0xfffffffc002c0947 */ /* 0x000fea000383ffff */
.L_x_329:
[----:B------:R-:W0:Y:S02]  /*16b0*/  LDC R14, c[0x0][0x388] ;  /* 0x0000e200ff0e7b82 */ /* 0x000e240000000800 */
[----:B0-----:R-:W-:-:S13]  /*16c0*/  LOP3.LUT P0, R10, R14, 0x7, RZ, 0xc0, !PT ;  /* 0x000000070e0a7812 */ /* 0x001fda000780c0ff */
[----:B------:R-:W-:Y:S05]  /*16d0*/  @!P0 EXIT ;  /* 0x000000000000894d */ /* 0x000fea0003800000 */
[----:B------:R-:W0:Y:S01]  /*16e0*/  LDCU.64 UR4, c[0x0][0x390] ;  /* 0x00007200ff0477ac */ /* 0x000e220008000a00 */
[----:B------:R-:W-:Y:S01]  /*16f0*/  SHF.L.U32 R8, R14, 0x7, RZ ;  /* 0x000000070e087819 */ /* 0x000fe200000006ff */
[----:B---3--:R-:W1:Y:S01]  /*1700*/  S2R R15, SR_TID.X ;  /* 0x00000000000f7919 */ /* 0x008e620000002100 */
[----:B------:R-:W-:Y:S02]  /*1710*/  ISETP.GE.U32.AND P0, PT, R10, 0x4, PT ;  /* 0x000000040a00780c */ /* 0x000fe40003f06070 */
[----:B------:R-:W-:Y:S01]  /*1720*/  SHF.R.S32.HI R6, RZ, 0x1f, R8 ;  /* 0x0000001fff067819 */ /* 0x000fe20000011408 */
[----:B------:R-:W-:Y:S01]  /*1730*/  IMAD.WIDE.U32 R8, R8, UR12, RZ ;  /* 0x0000000c08087c25 */ /* 0x000fe2000f8e00ff */
[----:B------:R-:W-:-:S03]  /*1740*/  LOP3.LUT R18, R14, 0x3, RZ, 0xc0, !PT ;  /* 0x000000030e127812 */ /* 0x000fc600078ec0ff */
[----:B------:R-:W-:Y:S01]  /*1750*/  IMAD R7, R6, UR12, RZ ;  /* 0x0000000c06077c24 */ /* 0x000fe2000f8e02ff */
[----:B------:R-:W-:Y:S02]  /*1760*/  SHF.L.U32 R6, R8, 0x2, RZ ;  /* 0x0000000208067819 */ /* 0x000fe400000006ff */
[----:B------:R-:W-:Y:S01]  /*1770*/  ISETP.NE.AND P1, PT, R18, RZ, PT ;  /* 0x000000ff1200720c */ /* 0x000fe20003f25270 */
[----:B------:R-:W-:Y:S01]  /*1780*/  IMAD.IADD R7, R9, 0x1, R7 ;  /* 0x0000000109077824 */ /* 0x000fe200078e0207 */
[----:B0-----:R-:W-:-:S04]  /*1790*/  IADD3 R6, P2, PT, R6, UR4, RZ ;  /* 0x0000000406067c10 */ /* 0x001fc8000ff5e0ff */
[----:B------:R-:W-:-:S04]  /*17a0*/  SHF.L.U64.HI R7, R8, 0x2, R7 ;  /* 0x0000000208077819 */ /* 0x000fc80000010207 */
[----:B------:R-:W-:Y:S01]  /*17b0*/  IADD3.X R7, PT, PT, R7, UR5, RZ, P2, !PT ;  /* 0x0000000507077c10 */ /* 0x000fe200097fe4ff */
[----:B------:R-:W-:Y:S06]  /*17c0*/  @!P0 BRA `(.L_x_331) ;  /* 0x0000000000588947 */ /* 0x000fec0003800000 */
[----:B-1----:R-:W-:Y:S01]  /*17d0*/  LEA R13, R0, R15, 0x7 ;  /* 0x0000000f000d7211 */ /* 0x002fe200078e38ff */
[----:B------:R-:W0:Y:S04]  /*17e0*/  LDCU UR4, c[0x0][0x38c] ;  /* 0x00007180ff0477ac */ /* 0x000e280008000800 */
[----:B------:R-:W-:-:S04]  /*17f0*/  IMAD.WIDE R10, R13, 0x4, R4 ;  /* 0x000000040d0a7825 */ /* 0x000fc800078e0204 */
[C---:B------:R-:W-:Y:S01]  /*1800*/  IMAD.WIDE R8, R13.reuse, 0x4, R2 ;  /* 0x000000040d087825 */ /* 0x040fe200078e0202 */
[----:B------:R-:W0:Y:S04]  /*1810*/  LDG.E R16, desc[UR14][R10.64] ;  /* 0x0000000e0a107981 */ /* 0x000e28000c1e1900 */
[----:B------:R-:W0:Y:S01]  /*1820*/  LDG.E R17, desc[UR14][R8.64] ;  /* 0x0000000e08117981 */ /* 0x000e22000c1e1900 */
[----:B------:R-:W-:-:S04]  /*1830*/  IMAD.WIDE R12, R13, 0x4, R6 ;  /* 0x000000040d0c7825 */ /* 0x000fc800078e0206 */
[----:B0-----:R-:W-:-:S05]  /*1840*/  FFMA R17, R16, UR4, R17 ;  /* 0x0000000410117c23 */ /* 0x001fca0008000011 */
[----:B------:R0:W-:Y:S04]  /*1850*/  STG.E desc[UR14][R12.64], R17 ;  /* 0x000000110c007986 */ /* 0x0001e8000c10190e */
[----:B------:R-:W2:Y:S04]  /*1860*/  LDG.E R16, desc[UR14][R10.64+0x200] ;  /* 0x0002000e0a107981 */ /* 0x000ea8000c1e1900 */
[----:B------:R-:W2:Y:S02]  /*1870*/  LDG.E R19, desc[UR14][R8.64+0x200] ;  /* 0x0002000e08137981 */ /* 0x000ea4000c1e1900 */
[----:B--2---:R-:W-:-:S05]  /*1880*/  FFMA R19, R16, UR4, R19 ;  /* 0x0000000410137c23 */ /* 0x004fca0008000013 */
[----:B------:R0:W-:Y:S04]  /*1890*/  STG.E desc[UR14][R12.64+0x200], R19 ;  /* 0x000200130c007986 */ /* 0x0001e8000c10190e */
[----:B------:R-:W2:Y:S04]  /*18a0*/  LDG.E R16, desc[UR14][R10.64+0x400] ;  /* 0x0004000e0a107981 */ /* 0x000ea8000c1e1900 */
[----:B------:R-:W2:Y:S02]  /*18b0*/  LDG.E R21, desc[UR14][R8.64+0x400] ;  /* 0x0004000e08157981 */ /* 0x000ea4000c1e1900 */
[----:B--2---:R-:W-:-:S05]  /*18c0*/  FFMA R21, R16, UR4, R21 ;  /* 0x0000000410157c23 */ /* 0x004fca0008000015 */
[----:B------:R0:W-:Y:S04]  /*18d0*/  STG.E desc[UR14][R12.64+0x400], R21 ;  /* 0x000400150c007986 */ /* 0x0001e8000c10190e */
[----:B------:R-:W2:Y:S04]  /*18e0*/  LDG.E R16, desc[UR14][R10.64+0x600] ;  /* 0x0006000e0a107981 */ /* 0x000ea8000c1e1900 */
[----:B------:R-:W2:Y:S01]  /*18f0*/  LDG.E R23, desc[UR14][R8.64+0x600] ;  /* 0x0006000e08177981 */ /* 0x000ea2000c1e1900 */
[----:B------:R-:W-:Y:S01]  /*1900*/  IADD3 R0, PT, PT, R0, 0x4, RZ ;  /* 0x0000000400007810 */ /* 0x000fe20007ffe0ff */
[----:B--2---:R-:W-:-:S05]  /*1910*/  FFMA R23, R16, UR4, R23 ;  /* 0x0000000410177c23 */ /* 0x004fca0008000017 */
[----:B------:R0:W-:Y:S02]  /*1920*/  STG.E desc[UR14][R12.64+0x600], R23 ;  /* 0x000600170c007986 */ /* 0x0001e4000c10190e */
.L_x_331:
[----:B------:R-:W-:Y:S05]  /*1930*/  @!P1 EXIT ;  /* 0x000000000000994d */ /* 0x000fea0003800000 */
[----:B------:R-:W-:Y:S02]  /*1940*/  ISETP.NE.AND P0, PT, R18, 0x1, PT ;  /* 0x000000011200780c */ /* 0x000fe40003f05270 */
[----:B------:R-:W-:-:S04]  /*1950*/  LOP3.LUT R14, R14, 0x1, RZ, 0xc0, !PT ;  /* 0x000000010e0e7812 */ /* 0x000fc800078ec0ff */
[----:B------:R-:W-:-:S07]  /*1960*/  ISETP.NE.U32.AND P1, PT, R14, 0x1, PT ;  /* 0x000000010e00780c */ /* 0x000fce0003f25070 */
[----:B------:R-:W-:Y:S06]  /*1970*/  @!P0 BRA `(.L_x_332) ;  /* 0x0000000000388947 */ /* 0x000fec0003800000 */
[----:B01----:R-:W-:Y:S01]  /*1980*/  IMAD R13, R0, 0x80, R15 ;  /* 0x00000080000d7824 */ /* 0x003fe200078e020f */
[----:B------:R-:W0:Y:S03]  /*1990*/  LDCU UR4, c[0x0][0x38c] ;  /* 0x00007180ff0477ac */ /* 0x000e260008000800 */
[----:B------:R-:W-:-:S04]  /*19a0*/  IMAD.WIDE R8, R13, 0x4, R4 ;  /* 0x000000040d087825 */ /* 0x000fc800078e0204 */
[C---:B------:R-:W-:Y:S01]  /*19b0*/  IMAD.WIDE R10, R13.reuse, 0x4, R2 ;  /* 0x000000040d0a7825 */ /* 0x040fe200078e0202 */
[----:B------:R-:W0:Y:S04]  /*19c0*/  LDG.E R14, desc[UR14][R8.64] ;  /* 0x0000000e080e7981 */ /* 0x000e28000c1e1900 */
[----:B------:R-:W0:Y:S01]  /*19d0*/  LDG.E R17, desc[UR14][R10.64] ;  /* 0x0000000e0a117981 */ /* 0x000e22000c1e1900 */
[----:B------:R-:W-:-:S04]  /*19e0*/  IMAD.WIDE R12, R13, 0x4, R6 ;  /* 0x000000040d0c7825 */ /* 0x000fc800078e0206 */
[----:B0-----:R-:W-:-:S05]  /*19f0*/  FFMA R17, R14, UR4, R17 ;  /* 0x000000040e117c23 */ /* 0x001fca0008000011 */
[----:B------:R2:W-:Y:S04]  /*1a00*/  STG.E desc[UR14][R12.64], R17 ;  /* 0x000000110c007986 */ /* 0x0005e8000c10190e */
[----:B------:R-:W3:Y:S04]  /*1a10*/  LDG.E R14, desc[UR14][R8.64+0x200] ;  /* 0x0002000e080e7981 */ /* 0x000ee8000c1e1900 */
[----:B------:R-:W3:Y:S01]  /*1a20*/  LDG.E R19, desc[UR14][R10.64+0x200] ;  /* 0x0002000e0a137981 */ /* 0x000ee2000c1e1900 */
[----:B------:R-:W-:Y:S01]  /*1a30*/  IADD3 R0, PT, PT, R0, 0x2, RZ ;  /* 0x0000000200007810 */ /* 0x000fe20007ffe0ff */
[----:B---3--:R-:W-:-:S05]  /*1a40*/  FFMA R19, R14, UR4, R19 ;  /* 0x000000040e137c23 */ /* 0x008fca0008000013 */
[----:B------:R2:W-:Y:S02]  /*1a50*/  STG.E desc[UR14][R12.64+0x200], R19 ;  /* 0x000200130c007986 */ /* 0x0005e4000c10190e */
.L_x_332:
[----:B------:R-:W-:Y:S05]  /*1a60*/  @P1 EXIT ;  /* 0x000000000000194d */ /* 0x000fea0003800000 */
[----:B-1----:R-:W-:Y:S01]  /*1a70*/  LEA R15, R0, R15, 0x7 ;  /* 0x0000000f000f7211 */ /* 0x002fe200078e38ff */
[----:B------:R-:W1:Y:S04]  /*1a80*/  LDCU UR4, c[0x0][0x38c] ;  /* 0x00007180ff0477ac */ /* 0x000e680008000800 */
[----:B------:R-:W-:-:S04]  /*1a90*/  IMAD.WIDE R4, R15, 0x4, R4 ;  /* 0x000000040f047825 */ /* 0x000fc800078e0204 */
[C---:B------:R-:W-:Y:S02]  /*1aa0*/  IMAD.WIDE R2, R15.reuse, 0x4, R2 ;  /* 0x000000040f027825 */ /* 0x040fe400078e0202 */
[----:B------:R-:W1:Y:S04]  /*1ab0*/  LDG.E R4, desc[UR14][R4.64] ;  /* 0x0000000e04047981 */ /* 0x000e68000c1e1900 */
[----:B------:R-:W1:Y:S01]  /*1ac0*/  LDG.E R3, desc[UR14][R2.64] ;  /* 0x0000000e02037981 */ /* 0x000e62000c1e1900 */
[----:B------:R-:W-:-:S04]  /*1ad0*/  IMAD.WIDE R6, R15, 0x4, R6 ;  /* 0x000000040f067825 */ /* 0x000fc800078e0206 */
[----:B-1----:R-:W-:-:S05]  /*1ae0*/  FFMA R9, R4, UR4, R3 ;  /* 0x0000000404097c23 */ /* 0x002fca0008000003 */
[----:B------:R-:W-:Y:S01]  /*1af0*/  STG.E desc[UR14][R6.64], R9 ;  /* 0x0000000906007986 */ /* 0x000fe2000c10190e */
[----:B------:R-:W-:Y:S05]  /*1b00*/  EXIT ;  /* 0x000000000000794d */ /* 0x000fea0003800000 */
.L_x_333:
        /* <DEDUP_REMOVED lines=15> */
.L_x_416:


//--------------------- .text._ZN3cub18CUB_300001_SM_10006detail9transform16transform_kernelINS2_10policy_hubILb1EN4cuda3std3__45tupleIJN6thrust24THRUST_300001_SM_1000_NS10device_ptrIfEESC_EEEE10policy1000Ei5saxpySC_JPfSH_EEEvT0_iT1_T2_DpNS2_10kernel_argIT3_EE --------------------------
	.section	.text._ZN3cub18CUB_300001_SM_10006detail9transform16transform_kernelINS2_10policy_hubILb1EN4cuda3std3__45tupleIJN6thrust24THRUST_300001_SM_1000_NS10device_ptrIfEESC_EEEE10policy1000Ei5saxpySC_JPfSH_EEEvT0_iT1_T2_DpNS2_10kernel_argIT3_EE,"ax",@progbits
	.align	128
        .global         _ZN3cub18CUB_300001_SM_10006detail9transform16transform_kernelINS2_10policy_hubILb1EN4cuda3std3__45tupleIJN6thrust24THRUST_300001_SM_1000_NS10device_ptrIfEESC_EEEE10policy1000Ei5saxpySC_JPfSH_EEEvT0_iT1_T2_DpNS2_10kernel_argIT3_EE
        .type           _ZN3cub18CUB_300001_SM_10006detail9transform16transform_kernelINS2_10policy_hubILb1EN4cuda3std3__45tupleIJN6thrust24THRUST_300001_SM_1000_NS10device_ptrIfEESC_EEEE10policy1000Ei5saxpySC_JPfSH_EEEvT0_iT1_T2_DpNS2_10kernel_argIT3_EE,@function
        .size           _ZN3cub18CUB_300001_SM_10006detail9transform16transform_kernelINS2_10policy_hubILb1EN4cuda3std3__45tupleIJN6thrust24THRUST_300001_SM_1000_NS10device_ptrIfEESC_EEEE10policy1000Ei5saxpySC_JPfSH_EEEvT0_iT1_T2_DpNS2_10kernel_argIT3_EE,(.L_x_417 - _ZN3cub18CUB_300001_SM_10006detail9transform16transform_kernelINS2_10policy_hubILb1EN4cuda3std3__45tupleIJN6thrust24THRUST_300001_SM_1000_NS10device_ptrIfEESC_EEEE10policy1000Ei5saxpySC_JPfSH_EEEvT0_iT1_T2_DpNS2_10kernel_argIT3_EE)
        .other          _ZN3cub18CUB_300001_SM_10006detail9transform16transform_kernelINS2_10policy_hubILb1EN4cuda3std3__45tupleIJN6thrust24THRUST_300001_SM_1000_NS10device_ptrIfEESC_EEEE10policy1000Ei5saxpySC_JPfSH_EEEvT0_iT1_T2_DpNS2_10kernel_argIT3_EE,@"STO_CUDA_ENTRY STV_DEFAULT"
_ZN3cub18CUB_300001_SM_10006detail9transform16transform_kernelINS2_10policy_hubILb1EN4cuda3std3__45tupleIJN6thrust24THRUST_300001_SM_1000_NS10device_ptrIfEESC_EEEE10policy1000Ei5saxpySC_JPfSH_EEEvT0_iT1_T2_DpNS2_10kernel_argIT3_EE:
.text._ZN3cub18CUB_300001_SM_10006detail9transform16transform_kernelINS2_10policy_hubILb1EN4cuda3std3__45tupleIJN6thrust24THRUST_300001_SM_1000_NS10device_ptrIfEESC_EEEE10policy1000Ei5saxpySC_JPfSH_EEEvT0_iT1_T2_DpNS2_10kernel_argIT3_EE:
[----:B------:R-:W-:Y:S08]  /*0000*/  LDC R1, c[0x0][0x37c] ;  /* 0x0000df00ff017b82 */ /* 0x000ff00000000800 */
[----:B------:R-:W0:Y:S01]  /*0010*/  S2UR UR18, SR_CTAID.X ;  /* 0x00000000001279c3 */ /* 0x000e220000002500 */
[----:B------:R-:W1:Y:S01]  /*0020*/  LDCU.64 UR12, c[0x0][0x380] ;  /* 0x00007000ff0c77ac */ /* 0x000e620008000a00 */
[----:B------:R-:W2:Y:S01]  /*0030*/  S2R R0, SR_TID.X ;  /* 0x0000000000007919 */ /* 0x000ea20000002100 */
[----:B------:R-:W-:Y:S01]  /*0040*/  BSSY.RECONVERGENT B0, `(.L_x_334) ;  /* 0x0000020000007945 */ /* 0x000fe20003800200 */
[----:B-1----:R-:W-:-:S04]  /*0050*/  USHF.L.U32 UR11, UR13, 0x7, URZ ;  /* 0x000000070d0b7899 */ /* 0x002fc800080006ff */
[----:B0-----:R-:W-:-:S04]  /*0060*/  UIMAD UR8, UR11, UR18, URZ ;  /* 0x000000120b0872a4 */ /* 0x001fc8000f8e02ff */
[----:B------:R-:W-:-:S04]  /*0070*/  UIADD3 UR10, UPT, UPT, -UR8, UR12, URZ ;  /* 0x0000000c080a7290 */ /* 0x000fc8000fffe1ff */
[----:B------:R-:W-:Y:S01]  /*0080*/  UISETP.LT.AND UP0, UPT, UR11, UR10, UPT ;  /* 0x0000000a0b00728c */ /* 0x000fe2000bf01270 */
[----:B--2---:R-:W-:-:S03]  /*0090*/  SHF.L.U32 R4, R0, 0x7, RZ ;  /* 0x0000000700047819 */ /* 0x004fc600000006ff */
[----:B------:R-:W-:-:S04]  /*00a0*/  USEL UR12, UR11, UR10, UP0 ;  /* 0x0000000a0b0c7287 */ /* 0x000fc80008000000 */
[----:B------:R-:W-:-:S06]  /*00b0*/  USHF.L.U32 UR4, UR12, 0x2, URZ ;  /* 0x000000020c047899 */ /* 0x000fcc00080006ff */
[----:B------:R-:W-:-:S13]  /*00c0*/  ISETP.GE.AND P0, PT, R4, UR4, PT ;  /* 0x0000000404007c0c */ /* 0x000fda000bf06270 */
[----:B------:R-:W-:Y:S05]  /*00d0*/  @P0 BRA `(.L_x_335) ;  /* 0x0000000000580947 */ /* 0x000fea0003800000 */
[----:B------:R-:W0:Y:S01]  /*00e0*/  LDC.64 R2, c[0x0][0x398] ;  /* 0x0000e600ff027b82 */ /* 0x000e220000000a00 */
[----:B------:R-:W-:Y:S01]  /*00f0*/  MOV R7, UR8 ;  /* 0x0000000800077c02 */ /* 0x000fe20008000f00 */
[----:B------:R-:W-:Y:S01]  /*0100*/  BSSY.RECONVERGENT B1, `(.L_x_336) ;  /* 0x000000a000017945 */ /* 0x000fe20003800200 */
[----:B------:R-:W-:Y:S02]  /*0110*/  IMAD.MOV.U32 R5, RZ, RZ, R4 ;  /* 0x000000ffff057224 */ /* 0x000fe400078e0004 */
[----:B0-----:R-:W-:-:S04]  /*0120*/  IMAD.WIDE.U32 R2, R0, 0x80, R2 ;  /* 0x0000008000027825 */ /* 0x001fc800078e0002 */
[----:B------:R-:W-:-:S07]  /*0130*/  IMAD.WIDE R2, R7, 0x4, R2 ;  /* 0x0000000407027825 */ /* 0x000fce00078e0202 */
.L_x_337:
[----:B------:R-:W-:Y:S01]  /*0140*/  IADD3 R5, PT, PT, R5, 0x4000, RZ ;  /* 0x0000400005057810 */ /* 0x000fe20007ffe0ff */
[----:B------:R0:W-:Y:S03]  /*0150*/  CCTL.E.PF2 [R2] ;  /* 0x000000000200798f */ /* 0x0001e60000800100 */
[----:B------:R-:W-:Y:S02]  /*0160*/  ISETP.GE.AND P0, PT, R5, UR4, PT ;  /* 0x0000000405007c0c */ /* 0x000fe4000bf06270 */
[----:B0-----:R-:W-:-:S04]  /*0170*/  IADD3 R2, P1, PT, R2, 0x4000, RZ ;  /* 0x0000400002027810 */ /* 0x001fc80007f3e0ff */
[----:B------:R-:W-:-:S07]  /*0180*/  IADD3.X R3, PT, PT, RZ, R3, RZ, P1, !PT ;  /* 0x00000003ff037210 */ /* 0x000fce0000ffe4ff */
[----:B------:R-:W-:Y:S05]  /*0190*/  @!P0 BRA `(.L_x_337) ;  /* 0xfffffffc00e88947 */ /* 0x000fea000383ffff */
[----:B------:R-:W-:Y:S05]  /*01a0*/  BSYNC.RECONVERGENT B1 ;  /* 0x0000000000017941 */ /* 0x000fea0003800200 */
.L_x_336:
[----:B------:R-:W0:Y:S02]  /*01b0*/  LDC.64 R2, c[0x0][0x3a8] ;  /* 0x0000ea00ff027b82 */ /* 0x000e240000000a00 */
[----:B0-----:R-:W-:-:S04]  /*01c0*/  IMAD.WIDE.U32 R2, R0, 0x80, R2 ;  /* 0x0000008000027825 */ /* 0x001fc800078e0002 */
[----:B------:R-:W-:-:S07]  /*01d0*/  IMAD.WIDE R2, R7, 0x4, R2 ;  /* 0x0000000407027825 */ /* 0x000fce00078e0202 */
.L_x_338:
[----:B------:R-:W-:Y:S01]  /*01e0*/  VIADD R4, R4, 0x4000 ;  /* 0x0000400004047836 */ /* 0x000fe20000000000 */
[----:B------:R0:W-:Y:S04]  /*01f0*/  CCTL.E.PF2 [R2] ;  /* 0x000000000200798f */ /* 0x0001e80000800100 */
[----:B------:R-:W-:Y:S02]  /*0200*/  ISETP.GE.AND P0, PT, R4, UR4, PT ;  /* 0x0000000404007c0c */ /* 0x000fe4000bf06270 */
[----:B0-----:R-:W-:-:S04]  /*0210*/  IADD3 R2, P1, PT, R2, 0x4000, RZ ;  /* 0x0000400002027810 */ /* 0x001fc80007f3e0ff */
[----:B------:R-:W-:-:S07]  /*0220*/  IADD3.X R3, PT, PT, RZ, R3, RZ, P1, !PT ;  /* 0x00000003ff037210 */ /* 0x000fce0000ffe4ff */
[----:B------:R-:W-:Y:S05]  /*0230*/  @!P0 BRA `(.L_x_338) ;  /* 0xfffffffc00e88947 */ /* 0x000fea000383ffff */
.L_x_335:
[----:B------:R-:W-:Y:S05]  /*0240*/  BSYNC.RECONVERGENT B0 ;  /* 0x0000000000007941 */ /* 0x000fea0003800200 */
.L_x_334:
[----:B------:R-:W0:Y:S01]  /*0250*/  LDCU.128 UR4, c[0x0][0x390] ;  /* 0x00007200ff0477ac */ /* 0x000e220008000c00 */
[----:B------:R-:W-:Y:S01]  /*0260*/  UIMAD.WIDE UR8, UR8, 0x4, URZ ;  /* 0x00000004080878a5 */ /* 0x000fe2000f8e02ff */
[----:B------:R-:W1:Y:S01]  /*0270*/  LDCU.64 UR20, c[0x0][0x358] ;  /* 0x00006b00ff1477ac */ /* 0x000e620008000a00 */
[----:B------:R-:W2:Y:S02]  /*0280*/  LDCU.64 UR14, c[0x0][0x3a8] ;  /* 0x00007500ff0e77ac */ /* 0x000ea40008000a00 */
[----:B0-----:R-:W-:-:S04]  /*0290*/  UIADD3 UR16, UP0, UPT, UR8, UR4, URZ ;  /* 0x0000000408107290 */ /* 0x001fc8000ff1e0ff */
[----:B------:R-:W-:Y:S02]  /*02a0*/  UIADD3.X UR17, UPT, UPT, UR9, UR5, URZ, UP0, !UPT ;  /* 0x0000000509117290 */ /* 0x000fe400087fe4ff */
[----:B------:R-:W-:-:S09]  /*02b0*/  UISETP.GT.AND UP0, UPT, UR11, UR10, UPT ;  /* 0x0000000a0b00728c */ /* 0x000fd2000bf04270 */
[----:B-12---:R-:W-:Y:S05]  /*02c0*/  BRA.U UP0, `(.L_x_339) ;  /* 0x0000000900647547 */ /* 0x006fea000b800000 */
[----:B------:R-:W-:-:S06]  /*02d0*/  UISETP.GE.AND UP0, UPT, UR13, 0x1, UPT ;  /* 0x000000010d00788c */ /* 0x000fcc000bf06270 */
[----:B------:R-:W-:-:S13]  /*02e0*/  PLOP3.LUT P0, PT, PT, PT, UP0, 0x80, 0x8 ;  /* 0x000000000008781c */ /* 0x000fda0003f0f008 */
[----:B------:R-:W-:Y:S05]  /*02f0*/  @!P0 EXIT ;  /* 0x000000000000894d */ /* 0x000fea0003800000 */
[----:B------:R-:W-:Y:S01]  /*0300*/  UISETP.GE.U32.AND UP0, UPT, UR13, 0x8, UPT ;  /* 0x000000080d00788c */ /* 0x000fe2000bf06070 */
[----:B------:R-:W-:-:S08]  /*0310*/  HFMA2 R10, -RZ, RZ, 0, 0 ;  /* 0x00000000ff0a7431 */ /* 0x000fd000000001ff */
[----:B------:R-:W-:Y:S05]  /*0320*/  BRA.U !UP0, `(.L_x_340) ;  /* 0x00000005082c7547 */ /* 0x000fea000b800000 */
[----:B------:R-:W0:Y:S01]  /*0330*/  LDC.64 R2, c[0x0][0x390] ;  /* 0x0000e400ff027b82 */ /* 0x000e220000000a00 */
[----:B------:R-:W-:Y:S01]  /*0340*/  UMOV UR10, UR8 ;  /* 0x00000008000a7c82 */ /* 0x000fe20008000000 */
[----:B------:R-:W-:Y:S01]  /*0350*/  UMOV UR11, UR9 ;  /* 0x00000009000b7c82 */ /* 0x000fe20008000000 */
[----:B------:R-:W-:Y:S02]  /*0360*/  UIADD3 UR9, UP2, UPT, UR10, 0x600, URZ ;  /* 0x000006000a097890 */ /* 0x000fe4000ff5e0ff */
[----:B------:R-:W-:Y:S02]  /*0370*/  ULOP3.LUT UR8, UR13, 0x7ffffff8, URZ, 0xc0, !UPT ;  /* 0x7ffffff80d087892 */ /* 0x000fe4000f8ec0ff */
[----:B------:R-:W-:Y:S01]  /*0380*/  UIADD3 UR12, UP0, UPT, UR9, UR4, URZ ;  /* 0x00000004090c7290 */ /* 0x000fe2000ff1e0ff */
[----:B------:R-:W1:Y:S01]  /*0390*/  LDC.64 R4, c[0x0][0x398] ;  /* 0x0000e600ff047b82 */ /* 0x000e620000000a00 */
[----:B------:R-:W-:Y:S02]  /*03a0*/  UIADD3.X UR4, UPT, UPT, URZ, UR11, URZ, UP2, !UPT ;  /* 0x0000000bff047290 */ /* 0x000fe400097fe4ff */
[----:B------:R-:W-:-:S02]  /*03b0*/  UIADD3 UR6, UP1, UPT, UR9, UR6, URZ ;  /* 0x0000000609067290 */ /* 0x000fc4000ff3e0ff */
[----:B------:R-:W-:Y:S01]  /*03c0*/  UIADD3 UR14, UP2, UPT, UR9, UR14, URZ ;  /* 0x0000000e090e7290 */ /* 0x000fe2000ff5e0ff */
[----:B------:R-:W2:Y:S02]  /*03d0*/  LDCU UR19, c[0x0][0x388] ;  /* 0x00007100ff1377ac */ /* 0x000ea40008000800 */
[----:B------:R-:W3:Y:S01]  /*03e0*/  LDC.64 R6, c[0x0][0x3a8] ;  /* 0x0000ea00ff067b82 */ /* 0x000ee20000000a00 */
[----:B------:R-:W-:Y:S02]  /*03f0*/  UIADD3.X UR7, UPT, UPT, UR4, UR7, URZ, UP1, !UPT ;  /* 0x0000000704077290 */ /* 0x000fe40008ffe4ff */
[----:B------:R-:W-:Y:S02]  /*0400*/  UIADD3.X UR5, UPT, UPT, UR4, UR5, URZ, UP0, !UPT ;  /* 0x0000000504057290 */ /* 0x000fe400087fe4ff */
[----:B------:R-:W-:Y:S01]  /*0410*/  UIADD3.X UR15, UPT, UPT, UR4, UR15, URZ, UP2, !UPT ;  /* 0x0000000f040f7290 */ /* 0x000fe200097fe4ff */
[----:B0-----:R-:W-:Y:S01]  /*0420*/  IMAD.WIDE.U32 R2, R0, 0x4, R2 ;  /* 0x0000000400027825 */ /* 0x001fe200078e0002 */
[----:B------:R-:W-:-:S03]  /*0430*/  UIADD3 UR8, UPT, UPT, -UR8, URZ, URZ ;  /* 0x000000ff08087290 */ /* 0x000fc6000fffe1ff */
[----:B-1----:R-:W-:-:S04]  /*0440*/  IMAD.WIDE.U32 R4, R0, 0x4, R4 ;  /* 0x0000000400047825 */ /* 0x002fc800078e0004 */
[----:B---3--:R-:W-:-:S04]  /*0450*/  IMAD.WIDE.U32 R6, R0, 0x4, R6 ;  /* 0x0000000400067825 */ /* 0x008fc800078e0006 */
[----:B--2---:R-:W-:-:S07]  /*0460*/  VIADD R0, R0, 0x80 ;  /* 0x0000008000007836 */ /* 0x004fce0000000000 */
.L_x_341:
        /* <DEDUP_REMOVED lines=10> */
[----:B------:R-:W-:-:S02]  /*0510*/  MOV R11, UR15 ;  /* 0x0000000f000b7c02 */ /* 0x000fc40008000f00 */
[----:B------:R-:W-:Y:S01]  /*0520*/  IADD3.X R17, PT, PT, R3, UR11, RZ, P0, !PT ;  /* 0x0000000b03117c10 */ /* 0x000fe200087fe4ff */
[----:B------:R-:W-:-:S04]  /*0530*/  IMAD.WIDE R8, R0, 0x4, R8 ;  /* 0x0000000400087825 */ /* 0x000fc800078e0208 */
        /* <DEDUP_REMOVED lines=14> */
[----:B------:R-:W3:Y:S04]  /*0620*/  LDG.E R14, desc[UR20][R8.64+-0x200] ;  /* 0xfffe0014080e7981 */ /* 0x000ee8000c1e1900 */
[----:B0-----:R-:W3:Y:S02]  /*0630*/  LDG.E R17, desc[UR20][R10.64+-0x200] ;  /* 0xfffe00140a117981 */ /* 0x001ee4000c1e1900 */
        /* <DEDUP_REMOVED lines=16> */
[----:B------:R-:W-:Y:S02]  /*0740*/  UIADD3 UR10, UP0, UPT, UR10, 0x1000, URZ ;  /* 0x000010000a0a7890 */ /* 0x000fe4000ff1e0ff */
[----:B------:R-:W-:-:S02]  /*0750*/  UIADD3 UR8, UPT, UPT, UR8, 0x8, URZ ;  /* 0x0000000808087890 */ /* 0x000fc4000fffe0ff */
[----:B------:R-:W-:Y:S02]  /*0760*/  UIADD3.X UR11, UPT, UPT, URZ, UR11, URZ, UP0, !UPT ;  /* 0x0000000bff0b7290 */ /* 0x000fe400087fe4ff */
[----:B------:R-:W-:Y:S01]  /*0770*/  UISETP.NE.AND UP0, UPT, UR8, URZ, UPT ;  /* 0x000000ff0800728c */ /* 0x000fe2000bf05270 */
[----:B------:R-:W-:Y:S01]  /*0780*/  IADD3 R0, PT, PT, R0, 0x400, RZ ;  /* 0x0000040000007810 */ /* 0x000fe20007ffe0ff */
[----:B--2---:R-:W-:-:S05]  /*0790*/  FFMA R17, R14, UR19, R17 ;  /* 0x000000130e117c23 */ /* 0x004fca0008000011 */
[----:B------:R3:W-:Y:S02]  /*07a0*/  STG.E desc[UR20][R12.64+0x600], R17 ;  /* 0x000600110c007986 */ /* 0x0007e4000c101914 */
[----:B------:R-:W-:Y:S05]  /*07b0*/  BRA.U UP0, `(.L_x_341) ;  /* 0xfffffffd002c7547 */ /* 0x000fea000b83ffff */
[----:B------:R-:W0:Y:S02]  /*07c0*/  LDC R10, c[0x0][0x384] ;  /* 0x0000e100ff0a7b82 */ /* 0x000e240000000800 */
[----:B0-----:R-:W-:-:S07]  /*07d0*/  LOP3.LUT R10, R10, 0x7ffffff8, RZ, 0xc0, !PT ;  /* 0x7ffffff80a0a7812 */ /* 0x001fce00078ec0ff */
.L_x_340:
[----:B------:R-:W0:Y:S02]  /*07e0*/  LDC R0, c[0x0][0x384] ;  /* 0x0000e100ff007b82 */ /* 0x000e240000000800 */
[----:B0-----:R-:W-:-:S13]  /*07f0*/  LOP3.LUT P0, R3, R0, 0x7, RZ, 0xc0, !PT ;  /* 0x0000000700037812 */ /* 0x001fda000780c0ff */
[----:B------:R-:W-:Y:S05]  /*0800*/  @!P0 EXIT ;  /* 0x000000000000894d */ /* 0x000fea0003800000 */
[----:B------:R-:W0:Y:S01]  /*0810*/  LDCU.64 UR4, c[0x0][0x3a8] ;  /* 0x00007500ff0477ac */ /* 0x000e220008000a00 */
[C---:B------:R-:W-:Y:S01]  /*0820*/  SHF.L.U32 R2, R0.reuse, 0x7, RZ ;  /* 0x0000000700027819 */ /* 0x040fe200000006ff */
[----:B------:R-:W1:Y:S01]  /*0830*/  S2R R11, SR_TID.X ;  /* 0x00000000000b7919 */ /* 0x000e620000002100 */
[----:B------:R-:W-:Y:S01]  /*0840*/  ISETP.GE.U32.AND P0, PT, R3, 0x4, PT ;  /* 0x000000040300780c */ /* 0x000fe20003f06070 */
[----:B------:R-:W2:Y:S01]  /*0850*/  LDCU.64 UR6, c[0x0][0x398] ;  /* 0x00007300ff0677ac */ /* 0x000ea20008000a00 */
[----:B------:R-:W-:Y:S01]  /*0860*/  LOP3.LUT R16, R0, 0x3, RZ, 0xc0, !PT ;  /* 0x0000000300107812 */ /* 0x000fe200078ec0ff */
[----:B------:R-:W-:-:S03]  /*0870*/  IMAD R2, R2, UR18, RZ ;  /* 0x0000001202027c24 */ /* 0x000fc6000f8e02ff */
[----:B------:R-:W-:Y:S01]  /*0880*/  ISETP.NE.AND P1, PT, R16, RZ, PT ;  /* 0x000000ff1000720c */ /* 0x000fe20003f25270 */
[----:B------:R-:W-:-:S03]  /*0890*/  IMAD.WIDE R4, R2, 0x4, RZ ;  /* 0x0000000402047825 */ /* 0x000fc600078e02ff */
[C---:B0-----:R-:W-:Y:S02]  /*08a0*/  IADD3 R2, P2, PT, R4.reuse, UR4, RZ ;  /* 0x0000000404027c10 */ /* 0x041fe4000ff5e0ff */
[----:B--2---:R-:W-:Y:S02]  /*08b0*/  IADD3 R4, P3, PT, R4, UR6, RZ ;  /* 0x0000000604047c10 */ /* 0x004fe4000ff7e0ff */
[C---:B------:R-:W-:Y:S02]  /*08c0*/  IADD3.X R3, PT, PT, R5.reuse, UR5, RZ, P2, !PT ;  /* 0x0000000505037c10 */ /* 0x040fe400097fe4ff */
[----:B------:R-:W-:Y:S01]  /*08d0*/  IADD3.X R5, PT, PT, R5, UR7, RZ, P3, !PT ;  /* 0x0000000705057c10 */ /* 0x000fe20009ffe4ff */
[----:B------:R-:W-:Y:S08]  /*08e0*/  @!P0 BRA `(.L_x_342) ;  /* 0x00000000005c8947 */ /* 0x000ff00003800000 */
[----:B-1-3--:R-:W-:Y:S01]  /*08f0*/  IMAD R13, R10, 0x80, R11 ;  /* 0x000000800a0d7824 */ /* 0x00afe200078e020b */
[----:B------:R-:W0:Y:S03]  /*0900*/  LDCU UR4, c[0x0][0x388] ;  /* 0x00007100ff0477ac */ /* 0x000e260008000800 */
[----:B------:R-:W-:-:S04]  /*0910*/  IMAD.WIDE R8, R13, 0x4, R4 ;  /* 0x000000040d087825 */ /* 0x000fc800078e0204 */
[----:B------:R-:W-:Y:S01]  /*0920*/  IMAD.WIDE R6, R13, 0x4, R2 ;  /* 0x000000040d067825 */ /* 0x000fe200078e0202 */
[----:B------:R-:W0:Y:S04]  /*0930*/  LDG.E R14, desc[UR20][R8.64] ;  /* 0x00000014080e7981 */ /* 0x000e28000c1e1900 */
[----:B------:R-:W0:Y:S01]  /*0940*/  LDG.E R15, desc[UR20][R6.64] ;  /* 0x00000014060f7981 */ /* 0x000e22000c1e1900 */
[----:B------:R-:W-:-:S05]  /*0950*/  MOV R12, 0x4 ;  /* 0x00000004000c7802 */ /* 0x000fca0000000f00 */
[----:B------:R-:W-:-:S04]  /*0960*/  IMAD.WIDE R12, R13, R12, UR16 ;  /* 0x000000100d0c7e25 */ /* 0x000fc8000f8e020c */
        /* <DEDUP_REMOVED lines=15> */
.L_x_342:
[----:B------:R-:W-:Y:S05]  /*0a60*/  @!P1 EXIT ;  /* 0x000000000000994d */ /* 0x000fea0003800000 */
[----:B------:R-:W-:Y:S02]  /*0a70*/  ISETP.NE.AND P0, PT, R16, 0x1, PT ;  /* 0x000000011000780c */ /* 0x000fe40003f05270 */
[----:B------:R-:W-:-:S04]  /*0a80*/  LOP3.LUT R0, R0, 0x1, RZ, 0xc0, !PT ;  /* 0x0000000100007812 */ /* 0x000fc800078ec0ff */
[----:B------:R-:W-:-:S07]  /*0a90*/  ISETP.NE.U32.AND P1, PT, R0, 0x1, PT ;  /* 0x000000010000780c */ /* 0x000fce0003f25070 */
[----:B------:R-:W-:Y:S06]  /*0aa0*/  @!P0 BRA `(.L_x_343) ;  /* 0x00000000003c8947 */ /* 0x000fec0003800000 */
[----:B01-3--:R-:W-:Y:S01]  /*0ab0*/  IMAD R13, R10, 0x80, R11 ;  /* 0x000000800a0d7824 */ /* 0x00bfe200078e020b */
[----:B------:R-:W0:Y:S03]  /*0ac0*/  LDCU UR4, c[0x0][0x388] ;  /* 0x00007100ff0477ac */ /* 0x000e260008000800 */
[----:B------:R-:W-:-:S04]  /*0ad0*/  IMAD.WIDE R6, R13, 0x4, R4 ;  /* 0x000000040d067825 */ /* 0x000fc800078e0204 */
[----:B------:R-:W-:Y:S01]  /*0ae0*/  IMAD.WIDE R8, R13, 0x4, R2 ;  /* 0x000000040d087825 */ /* 0x000fe200078e0202 */
[----:B------:R-:W0:Y:S04]  /*0af0*/  LDG.E R0, desc[UR20][R6.64] ;  /* 0x0000001406007981 */ /* 0x000e28000c1e1900 */
[----:B------:R-:W0:Y:S01]  /*0b00*/  LDG.E R15, desc[UR20][R8.64] ;  /* 0x00000014080f7981 */ /* 0x000e22000c1e1900 */
[----:B------:R-:W-:-:S05]  /*0b10*/  HFMA2 R12, -RZ, RZ, 0, 2.384185791015625e-07 ;  /* 0x00000004ff0c7431 */ /* 0x000fca00000001ff */
[----:B------:R-:W-:-:S04]  /*0b20*/  IMAD.WIDE R12, R13, R12, UR16 ;  /* 0x000000100d0c7e25 */ /* 0x000fc8000f8e020c */
[----:B0-----:R-:W-:-:S05]  /*0b30*/  FFMA R15, R0, UR4, R15 ;  /* 0x00000004000f7c23 */ /* 0x001fca000800000f */
[----:B------:R2:W-:Y:S04]  /*0b40*/  STG.E desc[UR20][R12.64], R15 ;  /* 0x0000000f0c007986 */ /* 0x0005e8000c101914 */
[----:B------:R-:W3:Y:S04]  /*0b50*/  LDG.E R0, desc[UR20][R6.64+0x200] ;  /* 0x0002001406007981 */ /* 0x000ee8000c1e1900 */
[----:B------:R-:W3:Y:S01]  /*0b60*/  LDG.E R17, desc[UR20][R8.64+0x200] ;  /* 0x0002001408117981 */ /* 0x000ee2000c1e1900 */
[----:B------:R-:W-:Y:S01]  /*0b70*/  IADD3 R10, PT, PT, R10, 0x2, RZ ;  /* 0x000000020a0a7810 */ /* 0x000fe20007ffe0ff */
[----:B---3--:R-:W-:-:S05]  /*0b80*/  FFMA R17, R0, UR4, R17 ;  /* 0x0000000400117c23 */ /* 0x008fca0008000011 */
[----:B------:R2:W-:Y:S02]  /*0b90*/  STG.E desc[UR20][R12.64+0x200], R17 ;  /* 0x000200110c007986 */ /* 0x0005e4000c101914 */
.L_x_343:
[----:B------:R-:W-:Y:S05]  /*0ba0*/  @P1 EXIT ;  /* 0x000000000000194d */ /* 0x000fea0003800000 */
[----:B-1----:R-:W-:Y:S01]  /*0bb0*/  IMAD R7, R10, 0x80, R11 ;  /* 0x000000800a077824 */ /* 0x002fe200078e020b */
[----:B------:R-:W1:Y:S03]  /*0bc0*/  LDCU UR4, c[0x0][0x388] ;  /* 0x00007100ff0477ac */ /* 0x000e660008000800 */
[----:B------:R-:W-:-:S04]  /*0bd0*/  IMAD.WIDE R4, R7, 0x4, R4 ;  /* 0x0000000407047825 */ /* 0x000fc800078e0204 */
[----:B------:R-:W-:Y:S02]  /*0be0*/  IMAD.WIDE R2, R7, 0x4, R2 ;  /* 0x0000000407027825 */ /* 0x000fe400078e0202 */
[----:B------:R-:W1:Y:S04]  /*0bf0*/  LDG.E R4, desc[UR20][R4.64] ;  /* 0x0000001404047981 */ /* 0x000e68000c1e1900 */
[----:B------:R-:W1:Y:S01]  /*0c00*/  LDG.E R3, desc[UR20][R2.64] ;  /* 0x0000001402037981 */ /* 0x000e62000c1e1900 */
[----:B------:R-:W-:-:S05]  /*0c10*/  MOV R6, 0x4 ;  /* 0x0000000400067802 */ /* 0x000fca0000000f00 */
[----:B------:R-:W-:-:S04]  /*0c20*/  IMAD.WIDE R6, R7, R6, UR16 ;  /* 0x0000001007067e25 */ /* 0x000fc8000f8e0206 */
[----:B-1----:R-:W-:-:S05]  /*0c30*/  FFMA R9, R4, UR4, R3 ;  /* 0x0000000404097c23 */ /* 0x002fca0008000003 */
[----:B------:R-:W-:Y:S01]  /*0c40*/  STG.E desc[UR20][R6.64], R9 ;  /* 0x0000000906007986 */ /* 0x000fe2000c101914 */
[----:B------:R-:W-:Y:S05]  /*0c50*/  EXIT ;  /* 0x000000000000794d */ /* 0x000fea0003800000 */
.L_x_339:
[----:B------:R-:W0:Y:S02]  /*0c60*/  LDC R6, c[0x0][0x384] ;  /* 0x0000e100ff067b82 */ /* 0x000e240000000800 */
[----:B0-----:R-:W-:-:S13]  /*0c70*/  ISETP.GE.AND P0, PT, R6, 0x1, PT ;  /* 0x000000010600780c */ /* 0x001fda0003f06270 */
[----:B------:R-:W-:Y:S05]  /*0c80*/  @!P0 EXIT ;  /* 0x000000000000894d */ /* 0x000fea0003800000 */
[----:B------:R-:W0:Y:S01]  /*0c90*/  LDCU.64 UR4, c[0x0][0x398] ;  /* 0x00007300ff0477ac */ /* 0x000e220008000a00 */
[C---:B------:R-:W-:Y:S01]  /*0ca0*/  SHF.L.U32 R2, R6.reuse, 0x7, RZ ;  /* 0x0000000706027819 */ /* 0x040fe200000006ff */
[----:B------:R-:W1:Y:S01]  /*0cb0*/  S2R R0, SR_TID.X ;  /* 0x0000000000007919 */ /* 0x000e620000002100 */
[----:B------:R-:W-:Y:S01]  /*0cc0*/  HFMA2 R7, -RZ, RZ, 0, 0 ;  /* 0x00000000ff077431 */ /* 0x000fe200000001ff */
[----:B------:R-:W2:Y:S01]  /*0cd0*/  LDCU.64 UR6, c[0x0][0x3a8] ;  /* 0x00007500ff0677ac */ /* 0x000ea20008000a00 */
[----:B------:R-:W-:Y:S01]  /*0ce0*/  LOP3.LUT R20, R6, 0x7, RZ, 0xc0, !PT ;  /* 0x0000000706147812 */ /* 0x000fe200078ec0ff */
[----:B------:R-:W-:-:S04]  /*0cf0*/  IMAD R2, R2, UR18, RZ ;  /* 0x0000001202027c24 */ /* 0x000fc8000f8e02ff */
[----:B------:R-:W-:-:S03]  /*0d00*/  IMAD.WIDE R4, R2, 0x4, RZ ;  /* 0x0000000402047825 */ /* 0x000fc600078e02ff */
[----:B0-----:R-:W-:-:S04]  /*0d10*/  IADD3 R2, P0, PT, R4, UR4, RZ ;  /* 0x0000000404027c10 */ /* 0x001fc8000ff1e0ff */
[----:B------:R-:W-:Y:S02]  /*0d20*/  IADD3.X R3, PT, PT, R5, UR5, RZ, P0, !PT ;  /* 0x0000000505037c10 */ /* 0x000fe400087fe4ff */
[----:B------:R-:W-:Y:S02]  /*0d30*/  ISETP.GE.U32.AND P0, PT, R6, 0x8, PT ;  /* 0x000000080600780c */ /* 0x000fe40003f06070 */
[----:B--2---:R-:W-:-:S04]  /*0d40*/  IADD3 R4, P1, PT, R4, UR6, RZ ;  /* 0x0000000604047c10 */ /* 0x004fc8000ff3e0ff */
[----:B------:R-:W-:-:S07]  /*0d50*/  IADD3.X R5, PT, PT, R5, UR7, RZ, P1, !PT ;  /* 0x0000000705057c10 */ /* 0x000fce0008ffe4ff */
[----:B-1----:R-:W-:Y:S05]  /*0d60*/  @!P0 BRA `(.L_x_344) ;  /* 0x0000000400208947 */ /* 0x002fea0003800000 */
[----:B------:R-:W-:Y:S01]  /*0d70*/  LOP3.LUT R7, R6, 0x7ffffff8, RZ, 0xc0, !PT ;  /* 0x7ffffff806077812 */ /* 0x000fe200078ec0ff */
[----:B------:R-:W-:Y:S01]  /*0d80*/  IMAD.MOV.U32 R6, RZ, RZ, RZ ;  /* 0x000000ffff067224 */ /* 0x000fe200078e00ff */
[----:B------:R-:W0:Y:S06]  /*0d90*/  LDCU UR4, c[0x0][0x388] ;  /* 0x00007100ff0477ac */ /* 0x000e2c0008000800 */
.L_x_347:
[----:B-1----:R-:W-:-:S04]  /*0da0*/  LEA R13, R6, R0, 0x7 ;  /* 0x00000000060d7211 */ /* 0x002fc800078e38ff */
[----:B------:R-:W-:-:S13]  /*0db0*/  ISETP.GE.AND P0, PT, R13, UR12, PT ;  /* 0x0000000c0d007c0c */ /* 0x000fda000bf06270 */
[C---:B------:R-:W-:Y:S01]  /*0dc0*/  @!P0 IMAD.WIDE.U32 R14, R13.reuse, 0x4, R2 ;  /* 0x000000040d0e8825 */ /* 0x040fe200078e0002 */
[----:B------:R-:W1:Y:S03]  /*0dd0*/  @!P0 LDC R21, c[0x0][0x388] ;  /* 0x0000e200ff158b82 */ /* 0x000e660000000800 */
[C---:B------:R-:W-:Y:S02]  /*0de0*/  @!P0 IMAD.WIDE.U32 R18, R13.reuse, 0x4, R4 ;  /* 0x000000040d128825 */ /* 0x040fe400078e0004 */
[----:B------:R-:W1:Y:S04]  /*0df0*/  @!P0 LDG.E R14, desc[UR20][R14.64] ;  /* 0x000000140e0e8981 */ /* 0x000e68000c1e1900 */
[----:B------:R2:W1:Y:S01]  /*0e00*/  @!P0 LDG.E R19, desc[UR20][R18.64] ;  /* 0x0000001412138981 */ /* 0x000462000c1e1900 */
[----:B------:R-:W-:-:S02]  /*0e10*/  IADD3 R23, PT, PT, R13, 0x80, RZ ;  /* 0x000000800d177810 */ /* 0x000fc40007ffe0ff */
[----:B------:R-:W-:Y:S02]  /*0e20*/  MOV R16, 0x4 ;  /* 0x0000000400107802 */ /* 0x000fe40000000f00 */
[C---:B------:R-:W-:Y:S01]  /*0e30*/  ISETP.GE.AND P1, PT, R23.reuse, UR12, PT ;  /* 0x0000000c17007c0c */ /* 0x040fe2000bf26270 */
[----:B------:R-:W-:-:S04]  /*0e40*/  IMAD.WIDE R8, R23, 0x4, R2 ;  /* 0x0000000417087825 */ /* 0x000fc800078e0202 */
[----:B------:R-:W-:-:S04]  /*0e50*/  @!P0 IMAD.WIDE.U32 R16, R13, R16, UR16 ;  /* 0x000000100d108e25 */ /* 0x000fc8000f8e0010 */
[----:B------:R-:W-:-:S04]  /*0e60*/  IMAD.WIDE R10, R23, 0x4, R4 ;  /* 0x00000004170a7825 */ /* 0x000fc800078e0204 */
[----:B--2---:R-:W2:Y:S01]  /*0e70*/  @!P1 LDC R18, c[0x0][0x388] ;  /* 0x0000e200ff129b82 */ /* 0x004ea20000000800 */
[----:B-1----:R-:W-:-:S05]  /*0e80*/  @!P0 FFMA R21, R14, R21, R19 ;  /* 0x000000150e158223 */ /* 0x002fca0000000013 */
[----:B------:R1:W-:Y:S04]  /*0e90*/  @!P0 STG.E desc[UR20][R16.64], R21 ;  /* 0x0000001510008986 */ /* 0x0003e8000c101914 */
[----:B------:R-:W2:Y:S04]  /*0ea0*/  @!P1 LDG.E R12, desc[UR20][R8.64] ;  /* 0x00000014080c9981 */ /* 0x000ea8000c1e1900 */
[----:B------:R-:W2:Y:S01]  /*0eb0*/  @!P1 LDG.E R19, desc[UR20][R10.64] ;  /* 0x000000140a139981 */ /* 0x000ea2000c1e1900 */
[----:B------:R-:W-:-:S05]  /*0ec0*/  VIADD R14, R13, 0x100 ;  /* 0x000001000d0e7836 */ /* 0x000fca0000000000 */
[----:B------:R-:W-:Y:S01]  /*0ed0*/  ISETP.GE.AND P0, PT, R14, UR12, PT ;  /* 0x0000000c0e007c0c */ /* 0x000fe2000bf06270 */
[----:B------:R-:W-:-:S05]  /*0ee0*/  HFMA2 R14, -RZ, RZ, 0, 2.384185791015625e-07 ;  /* 0x00000004ff0e7431 */ /* 0x000fca00000001ff */
[----:B------:R-:W-:-:S04]  /*0ef0*/  IMAD.WIDE R14, R23, R14, UR16 ;  /* 0x00000010170e7e25 */ /* 0x000fc8000f8e020e */
[----:B--2---:R-:W-:-:S03]  /*0f00*/  @!P1 FFMA R19, R12, R18, R19 ;  /* 0x000000120c139223 */ /* 0x004fc60000000013 */
[----:B------:R-:W2:Y:S02]  /*0f10*/  @!P0 LDC R18, c[0x0][0x388] ;  /* 0x0000e200ff128b82 */ /* 0x000ea40000000800 */
[----:B------:R3:W-:Y:S04]  /*0f20*/  @!P1 STG.E desc[UR20][R14.64], R19 ;  /* 0x000000130e009986 */ /* 0x0007e8000c101914 */
[----:B------:R-:W2:Y:S04]  /*0f30*/  @!P0 LDG.E R12, desc[UR20][R8.64+0x200] ;  /* 0x00020014080c8981 */ /* 0x000ea8000c1e1900 */
[----:B-1----:R-:W2:Y:S01]  /*0f40*/  @!P0 LDG.E R17, desc[UR20][R10.64+0x200] ;  /* 0x000200140a118981 */ /* 0x002ea2000c1e1900 */
[----:B------:R-:W-:-:S04]  /*0f50*/  IADD3 R16, PT, PT, R13, 0x180, RZ ;  /* 0x000001800d107810 */ /* 0x000fc80007ffe0ff */
[----:B------:R-:W-:Y:S01]  /*0f60*/  ISETP.GE.AND P1, PT, R16, UR12, PT ;  /* 0x0000000c10007c0c */ /* 0x000fe2000bf26270 */
[----:B--2---:R-:W-:-:S12]  /*0f70*/  @!P0 FFMA R17, R12, R18, R17 ;  /* 0x000000120c118223 */ /* 0x004fd80000000011 */
[----:B------:R-:W1:Y:S01]  /*0f80*/  @!P1 LDC R18, c[0x0][0x388] ;  /* 0x0000e200ff129b82 */ /* 0x000e620000000800 */
[----:B------:R2:W-:Y:S04]  /*0f90*/  @!P0 STG.E desc[UR20][R14.64+0x200], R17 ;  /* 0x000200110e008986 */ /* 0x0005e8000c101914 */
[----:B------:R-:W1:Y:S04]  /*0fa0*/  @!P1 LDG.E R12, desc[UR20][R8.64+0x400] ;  /* 0x00040014080c9981 */ /* 0x000e68000c1e1900 */
[----:B------:R-:W1:Y:S01]  /*0fb0*/  @!P1 LDG.E R21, desc[UR20][R10.64+0x400] ;  /* 0x000400140a159981 */ /* 0x000e62000c1e1900 */
[----:B------:R-:W-:-:S04]  /*0fc0*/  IADD3 R16, PT, PT, R13, 0x200, RZ ;  /* 0x000002000d107810 */ /* 0x000fc80007ffe0ff */
[----:B------:R-:W-:Y:S01]  /*0fd0*/  ISETP.GE.AND P0, PT, R16, UR12, PT ;  /* 0x0000000c10007c0c */ /* 0x000fe2000bf06270 */
[----:B------:R-:W-:Y:S02]  /*0fe0*/  VIADD R16, R13, 0x280 ;  /* 0x000002800d107836 */ /* 0x000fe40000000000 */
[----:B-1----:R-:W-:-:S10]  /*0ff0*/  @!P1 FFMA R21, R12, R18, R21 ;  /* 0x000000120c159223 */ /* 0x002fd40000000015 */
[----:B------:R-:W1:Y:S01]  /*1000*/  @!P0 LDC R18, c[0x0][0x388] ;  /* 0x0000e200ff128b82 */ /* 0x000e620000000800 */
[----:B------:R4:W-:Y:S04]  /*1010*/  @!P1 STG.E desc[UR20][R14.64+0x400], R21 ;  /* 0x000400150e009986 */ /* 0x0009e8000c101914 */
[----:B------:R-:W1:Y:S04]  /*1020*/  @!P0 LDG.E R12, desc[UR20][R8.64+0x600] ;  /* 0x00060014080c8981 */ /* 0x000e68000c1e1900 */
[----:B---3--:R-:W1:Y:S01]  /*1030*/  @!P0 LDG.E R19, desc[UR20][R10.64+0x600] ;  /* 0x000600140a138981 */ /* 0x008e62000c1e1900 */
[----:B------:R-:W-:-:S02]  /*1040*/  ISETP.GE.AND P1, PT, R16, UR12, PT ;  /* 0x0000000c10007c0c */ /* 0x000fc4000bf26270 */
[----:B------:R-:W-:Y:S01]  /*1050*/  IADD3 R16, PT, PT, R13, 0x300, RZ ;  /* 0x000003000d107810 */ /* 0x000fe20007ffe0ff */
[----:B-1----:R-:W-:-:S10]  /*1060*/  @!P0 FFMA R19, R12, R18, R19 ;  /* 0x000000120c138223 */ /* 0x002fd40000000013 */
[----:B------:R-:W1:Y:S01]  /*1070*/  @!P1 LDC R18, c[0x0][0x388] ;  /* 0x0000e200ff129b82 */ /* 0x000e620000000800 */
[----:B------:R3:W-:Y:S04]  /*1080*/  @!P0 STG.E desc[UR20][R14.64+0x600], R19 ;  /* 0x000600130e008986 */ /* 0x0007e8000c101914 */
[----:B------:R-:W1:Y:S04]  /*1090*/  @!P1 LDG.E R12, desc[UR20][R8.64+0x800] ;  /* 0x00080014080c9981 */ /* 0x000e68000c1e1900 */
[----:B--2---:R-:W1:Y:S01]  /*10a0*/  @!P1 LDG.E R17, desc[UR20][R10.64+0x800] ;  /* 0x000800140a119981 */ /* 0x004e62000c1e1900 */
[----:B------:R-:W-:-:S13]  /*10b0*/  ISETP.GE.AND P0, PT, R16, UR12, PT ;  /* 0x0000000c10007c0c */ /* 0x000fda000bf06270 */
[----:B------:R-:W2:Y:S01]  /*10c0*/  @!P0 LDC R16, c[0x0][0x388] ;  /* 0x0000e200ff108b82 */ /* 0x000ea20000000800 */
[----:B-1----:R-:W-:-:S05]  /*10d0*/  @!P1 FFMA R17, R12, R18, R17 ;  /* 0x000000120c119223 */ /* 0x002fca0000000011 */
[----:B------:R3:W-:Y:S04]  /*10e0*/  @!P1 STG.E desc[UR20][R14.64+0x800], R17 ;  /* 0x000800110e009986 */ /* 0x0007e8000c101914 */
[----:B------:R-:W2:Y:S04]  /*10f0*/  @!P0 LDG.E R12, desc[UR20][R8.64+0xa00] ;  /* 0x000a0014080c8981 */ /* 0x000ea8000c1e1900 */
[----:B----4-:R-:W2:Y:S01]  /*1100*/  @!P0 LDG.E R21, desc[UR20][R10.64+0xa00] ;  /* 0x000a00140a158981 */ /* 0x010ea2000c1e1900 */
[----:B------:R-:W-:Y:S01]  /*1110*/  IADD3 R13, PT, PT, R13, 0x380, RZ ;  /* 0x000003800d0d7810 */ /* 0x000fe20007ffe0ff */
[----:B------:R-:W-:Y:S01]  /*1120*/  BSSY.RECONVERGENT B0, `(.L_x_345) ;  /* 0x000000b000007945 */ /* 0x000fe20003800200 */
[----:B------:R-:W-:-:S04]  /*1130*/  IADD3 R6, PT, PT, R6, 0x8, RZ ;  /* 0x0000000806067810 */ /* 0x000fc80007ffe0ff */
[----:B------:R-:W-:Y:S01]  /*1140*/  ISETP.NE.AND P1, PT, R6, R7, PT ;  /* 0x000000070600720c */ /* 0x000fe20003f25270 */
[----:B--2---:R-:W-:-:S05]  /*1150*/  @!P0 FFMA R21, R12, R16, R21 ;  /* 0x000000100c158223 */ /* 0x004fca0000000015 */
[----:B------:R3:W-:Y:S01]  /*1160*/  @!P0 STG.E desc[UR20][R14.64+0xa00], R21 ;  /* 0x000a00150e008986 */ /* 0x0007e2000c101914 */
[----:B------:R-:W-:-:S13]  /*1170*/  ISETP.GE.AND P0, PT, R13, UR12, PT ;  /* 0x0000000c0d007c0c */ /* 0x000fda000bf06270 */
[----:B---3--:R-:W-:Y:S05]  /*1180*/  @P0 BRA `(.L_x_346) ;  /* 0x0000000000100947 */ /* 0x008fea0003800000 */
[----:B------:R-:W0:Y:S04]  /*1190*/  LDG.E R8, desc[UR20][R8.64+0xc00] ;  /* 0x000c001408087981 */ /* 0x000e28000c1e1900 */
[----:B------:R-:W0:Y:S02]  /*11a0*/  LDG.E R11, desc[UR20][R10.64+0xc00] ;  /* 0x000c00140a0b7981 */ /* 0x000e24000c1e1900 */
[----:B0-----:R-:W-:-:S05]  /*11b0*/  FFMA R13, R8, UR4, R11 ;  /* 0x00000004080d7c23 */ /* 0x001fca000800000b */
[----:B------:R1:W-:Y:S02]  /*11c0*/  STG.E desc[UR20][R14.64+0xc00], R13 ;  /* 0x000c000d0e007986 */ /* 0x0003e4000c101914 */
.L_x_346:
[----:B0-----:R-:W-:Y:S05]  /*11d0*/  BSYNC.RECONVERGENT B0 ;  /* 0x0000000000007941 */ /* 0x001fea0003800200 */
.L_x_345:
[----:B------:R-:W-:Y:S05]  /*11e0*/  @P1 BRA `(.L_x_347) ;  /* 0xfffffff800ec1947 */ /* 0x000fea000383ffff */
.L_x_344:
[----:B------:R-:W-:-:S13]  /*11f0*/  ISETP.NE.AND P0, PT, R20, RZ, PT ;  /* 0x000000ff1400720c */ /* 0x000fda0003f05270 */
[----:B------:R-:W-:Y:S05]  /*1200*/  @!P0 EXIT ;  /* 0x000000000000894d */ /* 0x000fea0003800000 */
[----:B------:R-:W0:Y:S01]  /*1210*/  LDC R6, c[0x0][0x384] ;  /* 0x0000e100ff067b82 */ /* 0x000e220000000800 */
[----:B------:R-:W-:Y:S02]  /*1220*/  ISETP.GE.U32.AND P1, PT, R20, 0x4, PT ;  /* 0x000000041400780c */ /* 0x000fe40003f26070 */
[----:B0-----:R-:W-:-:S04]  /*1230*/  LOP3.LUT R22, R6, 0x3, RZ, 0xc0, !PT ;  /* 0x0000000306167812 */ /* 0x001fc800078ec0ff */
[----:B------:R-:W-:-:S07]  /*1240*/  ISETP.NE.AND P0, PT, R22, RZ, PT ;  /* 0x000000ff1600720c */ /* 0x000fce0003f05270 */
[----:B------:R-:W-:Y:S06]  /*1250*/  @!P1 BRA `(.L_x_348) ;  /* 0x0000000000b49947 */ /* 0x000fec0003800000 */
[----:B------:R-:W-:-:S05]  /*1260*/  IMAD R9, R7, 0x80, R0 ;  /* 0x0000008007097824 */ /* 0x000fca00078e0200 */
[----:B------:R-:W-:-:S13]  /*1270*/  ISETP.GE.AND P1, PT, R9, UR12, PT ;  /* 0x0000000c09007c0c */ /* 0x000fda000bf26270 */
[C---:B-1----:R-:W-:Y:S01]  /*1280*/  @!P1 IMAD.WIDE R12, R9.reuse, 0x4, R2 ;  /* 0x00000004090c9825 */ /* 0x042fe200078e0202 */
[----:B------:R-:W0:Y:S03]  /*1290*/  @!P1 LDC R23, c[0x0][0x388] ;  /* 0x0000e200ff179b82 */ /* 0x000e260000000800 */
[C---:B------:R-:W-:Y:S02]  /*12a0*/  @!P1 IMAD.WIDE R14, R9.reuse, 0x4, R4 ;  /* 0x00000004090e9825 */ /* 0x040fe400078e0204 */
[----:B------:R-:W0:Y:S04]  /*12b0*/  @!P1 LDG.E R12, desc[UR20][R12.64] ;  /* 0x000000140c0c9981 */ /* 0x000e28000c1e1900 */
[----:B------:R-:W0:Y:S01]  /*12c0*/  @!P1 LDG.E R15, desc[UR20][R14.64] ;  /* 0x000000140e0f9981 */ /* 0x000e22000c1e1900 */
[----:B------:R-:W-:-:S02]  /*12d0*/  IADD3 R21, PT, PT, R9, 0x80, RZ ;  /* 0x0000008009157810 */ /* 0x000fc40007ffe0ff */
[----:B------:R-:W-:Y:S02]  /*12e0*/  MOV R10, 0x4 ;  /* 0x00000004000a7802 */ /* 0x000fe40000000f00 */
[----:B------:R-:W-:-:S03]  /*12f0*/  ISETP.GE.AND P2, PT, R21, UR12, PT ;  /* 0x0000000c15007c0c */ /* 0x000fc6000bf46270 */
[----:B------:R-:W-:-:S10]  /*1300*/  @!P1 IMAD.WIDE R10, R9, R10, UR16 ;  /* 0x00000010090a9e25 */ /* 0x000fd4000f8e020a */
[C---:B------:R-:W-:Y:S01]  /*1310*/  @!P2 IMAD.WIDE R16, R21.reuse, 0x4, R2 ;  /* 0x000000041510a825 */ /* 0x040fe200078e0202 */
[----:B------:R-:W1:Y:S03]  /*1320*/  @!P2 LDC R25, c[0x0][0x388] ;  /* 0x0000e200ff19ab82 */ /* 0x000e660000000800 */
[----:B------:R-:W-:-:S04]  /*1330*/  @!P2 IMAD.WIDE R18, R21, 0x4, R4 ;  /* 0x000000041512a825 */ /* 0x000fc800078e0204 */
[----:B0-----:R-:W-:-:S05]  /*1340*/  @!P1 FFMA R23, R12, R23, R15 ;  /* 0x000000170c179223 */ /* 0x001fca000000000f */
[----:B------:R0:W-:Y:S04]  /*1350*/  @!P1 STG.E desc[UR20][R10.64], R23 ;  /* 0x000000170a009986 */ /* 0x0001e8000c101914 */
[----:B------:R-:W1:Y:S04]  /*1360*/  @!P2 LDG.E R16, desc[UR20][R16.64] ;  /* 0x000000141010a981 */ /* 0x000e68000c1e1900 */
[----:B------:R-:W1:Y:S01]  /*1370*/  @!P2 LDG.E R19, desc[UR20][R18.64] ;  /* 0x000000141213a981 */ /* 0x000e62000c1e1900 */
[----:B------:R-:W-:Y:S01]  /*1380*/  IADD3 R27, PT, PT, R9, 0x100, RZ ;  /* 0x00000100091b7810 */ /* 0x000fe20007ffe0ff */
[----:B------:R-:W-:-:S03]  /*1390*/  IMAD.MOV.U32 R12, RZ, RZ, 0x4 ;  /* 0x00000004ff0c7424 */ /* 0x000fc600078e00ff */
[----:B------:R-:W-:Y:S01]  /*13a0*/  ISETP.GE.AND P1, PT, R27, UR12, PT ;  /* 0x0000000c1b007c0c */ /* 0x000fe2000bf26270 */
[----:B------:R-:W-:-:S12]  /*13b0*/  @!P2 IMAD.WIDE R12, R21, R12, UR16 ;  /* 0x00000010150cae25 */ /* 0x000fd8000f8e020c */
[----:B------:R-:W-:-:S04]  /*13c0*/  @!P1 IMAD.WIDE R14, R27, 0x4, R2 ;  /* 0x000000041b0e9825 */ /* 0x000fc800078e0202 */
[----:B------:R-:W-:-:S04]  /*13d0*/  @!P1 IMAD.WIDE R20, R27, 0x4, R4 ;  /* 0x000000041b149825 */ /* 0x000fc800078e0204 */
[----:B-1----:R-:W-:Y:S02]  /*13e0*/  @!P2 FFMA R25, R16, R25, R19 ;  /* 0x000000191019a223 */ /* 0x002fe40000000013 */
[----:B------:R-:W1:Y:S03]  /*13f0*/  @!P1 LDC R19, c[0x0][0x388] ;  /* 0x0000e200ff139b82 */ /* 0x000e660000000800 */
[----:B------:R2:W-:Y:S04]  /*1400*/  @!P2 STG.E desc[UR20][R12.64], R25 ;  /* 0x000000190c00a986 */ /* 0x0005e8000c101914 */
[----:B------:R3:W1:Y:S04]  /*1410*/  @!P1 LDG.E R14, desc[UR20][R14.64] ;  /* 0x000000140e0e9981 */ /* 0x000668000c1e1900 */
[----:B------:R-:W1:Y:S01]  /*1420*/  @!P1 LDG.E R21, desc[UR20][R20.64] ;  /* 0x0000001414159981 */ /* 0x000e62000c1e1900 */
[----:B0-----:R-:W-:Y:S01]  /*1430*/  IADD3 R23, PT, PT, R9, 0x180, RZ ;  /* 0x0000018009177810 */ /* 0x001fe20007ffe0ff */
[----:B------:R-:W-:-:S03]  /*1440*/  HFMA2 R8, -RZ, RZ, 0, 2.384185791015625e-07 ;  /* 0x00000004ff087431 */ /* 0x000fc600000001ff */
[----:B------:R-:W-:Y:S02]  /*1450*/  ISETP.GE.AND P2, PT, R23, UR12, PT ;  /* 0x0000000c17007c0c */ /* 0x000fe4000bf46270 */
[----:B------:R-:W-:-:S11]  /*1460*/  @!P1 IMAD.WIDE R8, R27, R8, UR16 ;  /* 0x000000101b089e25 */ /* 0x000fd6000f8e0208 */
[C---:B------:R-:W-:Y:S01]  /*1470*/  @!P2 IMAD.WIDE R10, R23.reuse, 0x4, R2 ;  /* 0x00000004170aa825 */ /* 0x040fe200078e0202 */
[----:B---3--:R-:W0:Y:S03]  /*1480*/  @!P2 LDC R15, c[0x0][0x388] ;  /* 0x0000e200ff0fab82 */ /* 0x008e260000000800 */
[----:B------:R-:W-:-:S04]  /*1490*/  @!P2 IMAD.WIDE R16, R23, 0x4, R4 ;  /* 0x000000041710a825 */ /* 0x000fc800078e0204 */
[----:B-1----:R-:W-:-:S05]  /*14a0*/  @!P1 FFMA R19, R14, R19, R21 ;  /* 0x000000130e139223 */ /* 0x002fca0000000015 */
[----:B------:R3:W-:Y:S04]  /*14b0*/  @!P1 STG.E desc[UR20][R8.64], R19 ;  /* 0x0000001308009986 */ /* 0x0007e8000c101914 */
[----:B------:R-:W0:Y:S04]  /*14c0*/  @!P2 LDG.E R10, desc[UR20][R10.64] ;  /* 0x000000140a0aa981 */ /* 0x000e28000c1e1900 */
[----:B------:R-:W0:Y:S01]  /*14d0*/  @!P2 LDG.E R17, desc[UR20][R16.64] ;  /* 0x000000141011a981 */ /* 0x000e22000c1e1900 */
[----:B--2---:R-:W-:Y:S01]  /*14e0*/  MOV R12, 0x4 ;  /* 0x00000004000c7802 */ /* 0x004fe20000000f00 */
[----:B------:R-:W-:-:S04]  /*14f0*/  VIADD R7, R7, 0x4 ;  /* 0x0000000407077836 */ /* 0x000fc80000000000 */
[----:B------:R-:W-:-:S04]  /*1500*/  @!P2 IMAD.WIDE R12, R23, R12, UR16 ;  /* 0x00000010170cae25 */ /* 0x000fc8000f8e020c */
[----:B0-----:R-:W-:-:S05]  /*1510*/  @!P2 FFMA R15, R10, R15, R17 ;  /* 0x0000000f0a0fa223 */ /* 0x001fca0000000011 */
[----:B------:R3:W-:Y:S02]  /*1520*/  @!P2 STG.E desc[UR20][R12.64], R15 ;  /* 0x0000000f0c00a986 */ /* 0x0007e4000c101914 */
.L_x_348:
[----:B------:R-:W-:Y:S05]  /*1530*/  @!P0 EXIT ;  /* 0x000000000000894d */ /* 0x000fea0003800000 */
[----:B------:R-:W-:Y:S02]  /*1540*/  ISETP.NE.AND P0, PT, R22, 0x1, PT ;  /* 0x000000011600780c */ /* 0x000fe40003f05270 */
[----:B------:R-:W-:-:S04]  /*1550*/  LOP3.LUT R6, R6, 0x1, RZ, 0xc0, !PT ;  /* 0x0000000106067812 */ /* 0x000fc800078ec0ff */
[----:B------:R-:W-:-:S07]  /*1560*/  ISETP.NE.U32.AND P2, PT, R6, 0x1, PT ;  /* 0x000000010600780c */ /* 0x000fce0003f45070 */
[----:B------:R-:W-:Y:S06]  /*1570*/  @!P0 BRA `(.L_x_349) ;  /* 0x00000000005c8947 */ /* 0x000fec0003800000 */
[----:B-1-3--:R-:W-:-:S04]  /*1580*/  LEA R13, R7, R0, 0x7 ;  /* 0x00000000070d7211 */ /* 0x00afc800078e38ff */
[----:B------:R-:W-:-:S13]  /*1590*/  ISETP.GE.AND P0, PT, R13, UR12, PT ;  /* 0x0000000c0d007c0c */ /* 0x000fda000bf06270 */
[C---:B------:R-:W-:Y:S01]  /*15a0*/  @!P0 IMAD.WIDE R8, R13.reuse, 0x4, R2 ;  /* 0x000000040d088825 */ /* 0x040fe200078e0202 */
[----:B------:R-:W0:Y:S03]  /*15b0*/  @!P0 LDC R19, c[0x0][0x388] ;  /* 0x0000e200ff138b82 */ /* 0x000e260000000800 */
[C---:B------:R-:W-:Y:S02]  /*15c0*/  @!P0 IMAD.WIDE R10, R13.reuse, 0x4, R4 ;  /* 0x000000040d0a8825 */ /* 0x040fe400078e0204 */
[----:B------:R-:W0:Y:S04]  /*15d0*/  @!P0 LDG.E R8, desc[UR20][R8.64] ;  /* 0x0000001408088981 */ /* 0x000e28000c1e1900 */
[----:B------:R-:W0:Y:S01]  /*15e0*/  @!P0 LDG.E R11, desc[UR20][R10.64] ;  /* 0x000000140a0b8981 */ /* 0x000e22000c1e1900 */
[----:B------:R-:W-:Y:S01]  /*15f0*/  IADD3 R21, PT, PT, R13, 0x80, RZ ;  /* 0x000000800d157810 */ /* 0x000fe20007ffe0ff */
[----:B------:R-:W-:-:S03]  /*1600*/  HFMA2 R12, -RZ, RZ, 0, 2.384185791015625e-07 ;  /* 0x00000004ff0c7431 */ /* 0x000fc600000001ff */
[----:B------:R-:W-:Y:S02]  /*1610*/  ISETP.GE.AND P1, PT, R21, UR12, PT ;  /* 0x0000000c15007c0c */ /* 0x000fe4000bf26270 */
[----:B------:R-:W-:-:S11]  /*1620*/  @!P0 IMAD.WIDE R12, R13, R12, UR16 ;  /* 0x000000100d0c8e25 */ /* 0x000fd6000f8e020c */
[----:B------:R-:W-:-:S04]  /*1630*/  @!P1 IMAD.WIDE R14, R21, 0x4, R2 ;  /* 0x00000004150e9825 */ /* 0x000fc800078e0202 */
[----:B------:R-:W-:-:S04]  /*1640*/  @!P1 IMAD.WIDE R16, R21, 0x4, R4 ;  /* 0x0000000415109825 */ /* 0x000fc800078e0204 */
[----:B0-----:R-:W-:Y:S02]  /*1650*/  @!P0 FFMA R19, R8, R19, R11 ;  /* 0x0000001308138223 */ /* 0x001fe4000000000b */
[----:B------:R-:W0:Y:S03]  /*1660*/  @!P1 LDC R11, c[0x0][0x388] ;  /* 0x0000e200ff0b9b82 */ /* 0x000e260000000800 */
[----:B------:R2:W-:Y:S04]  /*1670*/  @!P0 STG.E desc[UR20][R12.64], R19 ;  /* 0x000000130c008986 */ /* 0x0005e8000c101914 */
[----:B------:R-:W0:Y:S04]  /*1680*/  @!P1 LDG.E R14, desc[UR20][R14.64] ;  /* 0x000000140e0e9981 */ /* 0x000e28000c1e1900 */
[----:B------:R-:W0:Y:S01]  /*1690*/  @!P1 LDG.E R17, desc[UR20][R16.64] ;  /* 0x0000001410119981 */ /* 0x000e22000c1e1900 */
[----:B------:R-:W-:Y:S01]  /*16a0*/  IMAD.MOV.U32 R8, RZ, RZ, 0x4 ;  /* 0x00000004ff087424 */ /* 0x000fe200078e00ff */
[----:B------:R-:W-:-:S03]  /*16b0*/  IADD3 R7, PT, PT, R7, 0x2, RZ ;  /* 0x0000000207077810 */ /* 0x000fc60007ffe0ff */
[----:B------:R-:W-:-:S04]  /*16c0*/  @!P1 IMAD.WIDE R8, R21, R8, UR16 ;  /* 0x0000001015089e25 */ /* 0x000fc8000f8e0208 */
[----:B0-----:R-:W-:-:S05]  /*16d0*/  @!P1 FFMA R11, R14, R11, R17 ;  /* 0x0000000b0e0b9223 */ /* 0x001fca0000000011 */
[----:B------:R2:W-:Y:S02]  /*16e0*/  @!P1 STG.E desc[UR20][R8.64], R11 ;  /* 0x0000000b08009986 */ /* 0x0005e4000c101914 */
.L_x_349:
[----:B------:R-:W-:Y:S05]  /*16f0*/  @P2 EXIT ;  /* 0x000000000000294d */ /* 0x000fea0003800000 */
[----:B------:R-:W-:-:S04]  /*1700*/  LEA R7, R7, R0, 0x7 ;  /* 0x0000000007077211 */ /* 0x000fc800078e38ff */
[----:B------:R-:W-:-:S13]  /*1710*/  ISETP.GE.AND P0, PT, R7, UR12, PT ;  /* 0x0000000c07007c0c */ /* 0x000fda000bf06270 */
[----:B------:R-:W-:Y:S05]  /*1720*/  @P0 EXIT ;  /* 0x000000000000094d */ /* 0x000fea0003800000 */
[C---:B------:R-:W-:Y:S01]  /*1730*/  IMAD.WIDE R2, R7.reuse, 0x4, R2 ;  /* 0x0000000407027825 */ /* 0x040fe200078e0202 */
[----:B------:R-:W2:Y:S03]  /*1740*/  LDCU UR4, c[0x0][0x388] ;  /* 0x00007100ff0477ac */ /* 0x000ea60008000800 */
[----:B------:R-:W-:Y:S02]  /*1750*/  IMAD.WIDE R4, R7, 0x4, R4 ;  /* 0x0000000407047825 */ /* 0x000fe400078e0204 */
[----:B------:R-:W2:Y:S04]  /*1760*/  LDG.E R2, desc[UR20][R2.64] ;  /* 0x0000001402027981 */ /* 0x000ea8000c1e1900 */
[----:B------:R-:W2:Y:S01]  /*1770*/  LDG.E R5, desc[UR20][R4.64] ;  /* 0x0000001404057981 */ /* 0x000ea2000c1e1900 */
[----:B------:R-:W-:-:S05]  /*1780*/  MOV R6, 0x4 ;  /* 0x0000000400067802 */ /* 0x000fca0000000f00 */
[----:B------:R-:W-:-:S04]  /*1790*/  IMAD.WIDE R6, R7, R6, UR16 ;  /* 0x0000001007067e25 */ /* 0x000fc8000f8e0206 */
[----:B--23--:R-:W-:-:S05]  /*17a0*/  FFMA R9, R2, UR4, R5 ;  /* 0x0000000402097c23 */ /* 0x00cfca0008000005 */
[----:B------:R-:W-:Y:S01]  /*17b0*/  STG.E desc[UR20][R6.64], R9 ;  /* 0x0000000906007986 */ /* 0x000fe2000c101914 */
[----:B------:R-:W-:Y:S05]  /*17c0*/  EXIT ;  /* 0x000000000000794d */ /* 0x000fea0003800000 */
.L_x_350:
        /* <DEDUP_REMOVED lines=11> */
.L_x_417:


//--------------------- .text._ZN3cub18CUB_300001_SM_10006detail9transform16transform_kernelINS2_10policy_hubILb0EN4cuda3std3__45tupleIJN6thrust24THRUST_300001_SM_1000_NS10device_ptrIfEESC_EEEE10policy1000ElNS7_5minusIfEESC_JPfSI_EEEvT0_iT1_T2_DpNS2_10kernel_argIT3_EE --------------------------
	.section	.text._ZN3cub18CUB_300001_SM_10006detail9transform16transform_kernelINS2_10policy_hubILb0EN4cuda3std3__45tupleIJN6thrust24THRUST_300001_SM_1000_NS10device_ptrIfEESC_EEEE10policy1000ElNS7_5minusIfEESC_JPfSI_EEEvT0_iT1_T2_DpNS2_10kernel_argIT3_EE,"ax",@progbits
	.align	128
        .global         _ZN3cub18CUB_300001_SM_10006detail9transform16transform_kernelINS2_10policy_hubILb0EN4cuda3std3__45tupleIJN6thrust24THRUST_300001_SM_1000_NS10device_ptrIfEESC_EEEE10policy1000ElNS7_5minusIfEESC_JPfSI_EEEvT0_iT1_T2_DpNS2_10kernel_argIT3_EE
        .type           _ZN3cub18CUB_300001_SM_10006detail9transform16transform_kernelINS2_10policy_hubILb0EN4cuda3std3__45tupleIJN6thrust24THRUST_300001_SM_1000_NS10device_ptrIfEESC_EEEE10policy1000ElNS7_5minusIfEESC_JPfSI_EEEvT0_iT1_T2_DpNS2_10kernel_argIT3_EE,@function
        .size           _ZN3cub18CUB_300001_SM_10006detail9transform16transform_kernelINS2_10policy_hubILb0EN4cuda3std3__45tupleIJN6thrust24THRUST_300001_SM_1000_NS10device_ptrIfEESC_EEEE10policy1000ElNS7_5minusIfEESC_JPfSI_EEEvT0_iT1_T2_DpNS2_10kernel_argIT3_EE,(.L_x_406 - _ZN3cub18CUB_300001_SM_10006detail9transform16transform_kernelINS2_10policy_hubILb0EN4cuda3std3__45tupleIJN6thrust24THRUST_300001_SM_1000_NS10device_ptrIfEESC_EEEE10policy1000ElNS7_5minusIfEESC_JPfSI_EEEvT0_iT1_T2_DpNS2_10kernel_argIT3_EE)
        .other          _ZN3cub18CUB_300001_SM_10006detail9transform16transform_kernelINS2_10policy_hubILb0EN4cuda3std3__45tupleIJN6thrust24THRUST_300001_SM_1000_NS10device_ptrIfEESC_EEEE10policy1000ElNS7_5minusIfEESC_JPfSI_EEEvT0_iT1_T2_DpNS2_10kernel_argIT3_EE,@"STO_CUDA_ENTRY STV_DEFAULT"
_ZN3cub18CUB_300001_SM_10006detail9transform16transform_kernelINS2_10policy_hubILb0EN4cuda3std3__45tupleIJN6thrust24THRUST_300001_SM_1000_NS10device_ptrIfEESC_EEEE10policy1000ElNS7_5minusIfEESC_JPfSI_EEEvT0_iT1_T2_DpNS2_10kernel_argIT3_EE:
.text._ZN3cub18CUB_300001_SM_10006detail9transform16transform_kernelINS2_10policy_hubILb0EN4cuda3std3__45tupleIJN6thrust24THRUST_300001_SM_1000_NS10device_ptrIfEESC_EEEE10policy1000ElNS7_5minusIfEESC_JPfSI_EEEvT0_iT1_T2_DpNS2_10kernel_argIT3_EE:
[----:B------:R-:W-:Y:S01]  /*0000*/  LDC R1, c[0x0][0x37c] ;  /* 0x0000df00ff017b82 */ /* 0x000fe20000000800 */
[----:B------:R-:W1:Y:S07]  /*0010*/  LDCU UR24, c[0x0][0x388] ;  /* 0x00007100ff1877ac */ /* 0x000e6e0008000800 */
[----:B------:R-:W2:Y:S01]  /*0020*/  S2UR UR5, SR_CTAID.X ;  /* 0x00000000000579c3 */ /* 0x000ea20000002500 */
[----:B------:R-:W3:Y:S01]  /*0030*/  LDCU UR7, c[0x0][0x370] ;  /* 0x00006e00ff0777ac */ /* 0x000ee20008000800 */
[----:B------:R-:W4:Y:S06]  /*0040*/  LDCU.64 UR22, c[0x0][0x358] ;  /* 0x00006b00ff1677ac */ /* 0x000f2c0008000a00 */
[----:B------:R-:W5:Y:S01]  /*0050*/  LDC.64 R2, c[0x0][0x380] ;  /* 0x0000e000ff027b82 */ /* 0x000f620000000a00 */
[----:B-1----:R-:W-:-:S04]  /*0060*/  USHF.L.U32 UR19, UR24, 0x7, URZ ;  /* 0x0000000718137899 */ /* 0x002fc800080006ff */
[----:B------:R-:W-:Y:S02]  /*0070*/  USHF.R.S32.HI UR8, URZ, 0x1f, UR19 ;  /* 0x0000001fff087899 */ /* 0x000fe40008011413 */
[----:B--2---:R-:W-:Y:S02]  /*0080*/  UIMAD.WIDE.U32 UR20, UR19, UR5, URZ ;  /* 0x00000005131472a5 */ /* 0x004fe4000f8e00ff */
[----:B------:R-:W-:Y:S02]  /*0090*/  UIMAD UR6, UR8, UR5, URZ ;  /* 0x00000005080672a4 */ /* 0x000fe4000f8e02ff */
[----:B------:R-:W-:Y:S02]  /*00a0*/  UIADD3 UR4, UPT, UPT, UR5, 0x2, URZ ;  /* 0x0000000205047890 */ /* 0x000fe4000fffe0ff */
[----:B------:R-:W-:Y:S02]  /*00b0*/  UIADD3 UR6, UPT, UPT, UR21, UR6, URZ ;  /* 0x0000000615067290 */ /* 0x000fe4000fffe0ff */
[----:B---3--:R-:W-:Y:S01]  /*00c0*/  UISETP.GE.U32.AND UP0, UPT, UR4, UR7, UPT ;  /* 0x000000070400728c */ /* 0x008fe2000bf06070 */
[----:B-----5:R-:W-:-:S03]  /*00d0*/  IADD3 R0, P0, PT, R2, -UR20, RZ ;  /* 0x8000001402007c10 */ /* 0x020fc6000ff1e0ff */
[----:B------:R-:W-:Y:S01]  /*00e0*/  UISETP.EQ.OR UP0, UPT, UR5, URZ, UP0 ;  /* 0x000000ff0500728c */ /* 0x000fe20008702670 */
[----:B------:R-:W-:Y:S02]  /*00f0*/  IADD3.X R2, PT, PT, R3, ~UR6, RZ, P0, !PT ;  /* 0x8000000603027c10 */ /* 0x000fe400087fe4ff */
[----:B------:R-:W-:-:S04]  /*0100*/  ISETP.LT.U32.AND P0, PT, R0, UR19, PT ;  /* 0x0000001300007c0c */ /* 0x000fc8000bf01070 */
[----:B------:R-:W-:-:S04]  /*0110*/  ISETP.LT.AND.EX P0, PT, R2, UR8, PT, P0 ;  /* 0x0000000802007c0c */ /* 0x000fc8000bf01300 */
[----:B------:R-:W-:Y:S01]  /*0120*/  SEL R0, R0, UR19, P0 ;  /* 0x0000001300007c07 */ /* 0x000fe20008000000 */
[----:B----4-:R-:W-:Y:S08]  /*0130*/  BRA.U UP0, `(.L_x_351) ;  /* 0x0000000100e47547 */ /* 0x010ff0000b800000 */
[----:B------:R-:W1:Y:S01]  /*0140*/  S2R R2, SR_TID.X ;  /* 0x0000000000027919 */ /* 0x000e620000002100 */
[----:B------:R-:W-:Y:S01]  /*0150*/  ELECT P0, URZ, PT ;  /* 0x0000000000ff782f */ /* 0x000fe20003800000 */
[----:B------:R-:W-:Y:S03]  /*0160*/  BSSY.RECONVERGENT B0, `(.L_x_352) ;  /* 0x000002e000007945 */ /* 0x000fe60003800200 */
[----:B-1----:R-:W-:-:S13]  /*0170*/  ISETP.GT.U32.OR P0, PT, R2, 0x1f, !P0 ;  /* 0x0000001f0200780c */ /* 0x002fda0004704470 */
[----:B------:R-:W-:Y:S05]  /*0180*/  @P0 BRA `(.L_x_353) ;  /* 0x0000000000ac0947 */ /* 0x000fea0003800000 */
[----:B------:R-:W1:Y:S01]  /*0190*/  S2UR UR18, SR_CgaCtaId ;  /* 0x00000000001279c3 */ /* 0x000e620000008800 */
[----:B------:R-:W2:Y:S01]  /*01a0*/  LDCU UR15, c[0x0][0x3a0] ;  /* 0x00007400ff0f77ac */ /* 0x000ea20008000800 */
[----:B------:R-:W3:Y:S01]  /*01b0*/  LDCU UR17, c[0x0][0x3b0] ;  /* 0x00007600ff1177ac */ /* 0x000ee20008000800 */
[----:B------:R-:W-:Y:S01]  /*01c0*/  ULEA UR14, UR24, 0xf, 0x9 ;  /* 0x0000000f180e7891 */ /* 0x000fe2000f8e48ff */
[----:B------:R-:W-:Y:S01]  /*01d0*/  UMOV UR7, 0x400 ;  /* 0x0000040000077882 */ /* 0x000fe20000000000 */
[----:B------:R-:W-:Y:S01]  /*01e0*/  UMOV UR10, 0x1 ;  /* 0x00000001000a7882 */ /* 0x000fe20000000000 */
[----:B------:R-:W4:Y:S01]  /*01f0*/  LDCU.64 UR4, c[0x0][0x398] ;  /* 0x00007300ff0477ac */ /* 0x000f220008000a00 */
[----:B------:R-:W-:-:S04]  /*0200*/  UIADD3 UR10, UPT, UPT, -UR10, 0x100000, URZ ;  /* 0x001000000a0a7890 */ /* 0x000fc8000fffe1ff */
[----:B------:R-:W-:Y:S02]  /*0210*/  USHF.L.U32 UR11, UR10, 0xb, URZ ;  /* 0x0000000b0a0b7899 */ /* 0x000fe400080006ff */
[----:B------:R-:W-:Y:S02]  /*0220*/  USHF.L.U32 UR10, UR10, 0x1, URZ ;  /* 0x000000010a0a7899 */ /* 0x000fe400080006ff */
[----:B--2---:R-:W-:Y:S01]  /*0230*/  UIADD3 UR15, UPT, UPT, UR14, UR15, URZ ;  /* 0x0000000f0e0f7290 */ /* 0x004fe2000fffe0ff */
[----:B------:R-:W2:Y:S01]  /*0240*/  LDCU.64 UR12, c[0x0][0x3a8] ;  /* 0x00007500ff0c77ac */ /* 0x000ea20008000a00 */
[----:B---3--:R-:W-:Y:S02]  /*0250*/  UIADD3 UR14, UPT, UPT, UR14, UR17, URZ ;  /* 0x000000110e0e7290 */ /* 0x008fe4000fffe0ff */
[----:B-1----:R-:W-:Y:S02]  /*0260*/  ULEA UR17, UR18, UR7, 0x18 ;  /* 0x0000000712117291 */ /* 0x002fe4000f8ec0ff */
[----:B------:R-:W-:-:S02]  /*0270*/  UIADD3 UR16, UPT, UPT, UR7, 0x80, URZ ;  /* 0x0000008007107890 */ /* 0x000fc4000fffe0ff */
[----:B------:R-:W-:Y:S02]  /*0280*/  USHF.L.U64.HI UR9, UR20, 0x2, UR6 ;  /* 0x0000000214097899 */ /* 0x000fe40008010206 */
[----:B------:R-:W-:Y:S02]  /*0290*/  USHF.L.U32 UR8, UR20, 0x2, URZ ;  /* 0x0000000214087899 */ /* 0x000fe400080006ff */
[----:B------:R-:W-:Y:S02]  /*02a0*/  ULOP3.LUT UR15, UR15, 0xfffffff0, URZ, 0xc0, !UPT ;  /* 0xfffffff00f0f7892 */ /* 0x000fe4000f8ec0ff */
[----:B------:R-:W-:Y:S01]  /*02b0*/  ULOP3.LUT UR14, UR14, 0xfffffff0, URZ, 0xc0, !UPT ;  /* 0xfffffff00e0e7892 */ /* 0x000fe2000f8ec0ff */
[----:B------:R-:W1:Y:S02]  /*02c0*/  FENCE.VIEW.ASYNC.S ;  /* 0x00000000000073c6 */ /* 0x000e640000000000 */
[----:B-1----:R1:W3:Y:S02]  /*02d0*/  SYNCS.EXCH.64 URZ, [UR17], UR10 ;  /* 0x0000000a11ff75b2 */ /* 0x0022e40008000100 */
[----:B------:R-:W-:Y:S01]  /*02e0*/  @!PT LDS RZ, [RZ] ;  /* 0x00000000fffff984 */ /* 0x000fe20000000800 */
[----:B------:R-:W-:Y:S01]  /*02f0*/  @!PT LDS RZ, [RZ] ;  /* 0x00000000fffff984 */ /* 0x000fe20000000800 */
[----:B------:R-:W-:Y:S01]  /*0300*/  @!PT LDS RZ, [RZ] ;  /* 0x00000000fffff984 */ /* 0x000fe20000000800 */
[----:B------:R-:W-:Y:S01]  /*0310*/  @!PT LDS RZ, [RZ] ;  /* 0x00000000fffff984 */ /* 0x000fe20000000800 */
[----:B---3--:R3:W-:Y:S06]  /*0320*/  MEMBAR.ALL.CTA ;  /* 0x0000000000007992 */ /* 0x0087ec0000008000 */
[----:B---3--:R-:W3:Y:S01]  /*0330*/  FENCE.VIEW.ASYNC.S ;  /* 0x00000000000073c6 */ /* 0x008ee20000000000 */
[----:B------:R-:W-:-:S02]  /*0340*/  ULEA UR16, UR18, UR16, 0x18 ;  /* 0x0000001012107291 */ /* 0x000fc4000f8ec0ff */
[----:B----4-:R-:W-:Y:S02]  /*0350*/  UIADD3.64 UR4, UPT, UPT, UR8, UR4, URZ ;  /* 0x0000000408047297 */ /* 0x010fe4000fffe0ff */
[----:B------:R-:W-:Y:S02]  /*0360*/  USHF.R.U32.HI UR7, URZ, 0x4, UR15 ;  /* 0x00000004ff077899 */ /* 0x000fe4000801160f */
[----:B--2---:R-:W-:Y:S02]  /*0370*/  UIADD3.64 UR8, UPT, UPT, UR8, UR12, URZ ;  /* 0x0000000c08087297 */ /* 0x004fe4000fffe0ff */
[----:B------:R-:W-:Y:S02]  /*0380*/  UIADD3 UR15, UPT, UPT, UR15, UR14, URZ ;  /* 0x0000000e0f0f7290 */ /* 0x000fe4000fffe0ff */
[----:B------:R-:W-:Y:S02]  /*0390*/  ULEA UR12, UR24, UR16, 0x9 ;  /* 0x00000010180c7291 */ /* 0x000fe4000f8e48ff */
[----:B------:R-:W-:-:S02]  /*03a0*/  USHF.R.U32.HI UR14, URZ, 0x4, UR14 ;  /* 0x00000004ff0e7899 */ /* 0x000fc4000801160e */
[----:B------:R-:W-:Y:S01]  /*03b0*/  UPRMT UR7, UR7, 0x5410, URZ ;  /* 0x0000541007077896 */ /* 0x000fe200080000ff */
[----:B------:R-:W-:Y:S01]  /*03c0*/  IMAD.U32 R2, RZ, RZ, UR15 ;  /* 0x0000000fff027e24 */ /* 0x000fe2000f8e00ff */
[----:B------:R-:W-:Y:S02]  /*03d0*/  UIADD3 UR12, UPT, UPT, UR12, 0x80, URZ ;  /* 0x000000800c0c7890 */ /* 0x000fe4000fffe0ff */
[----:B------:R-:W-:Y:S01]  /*03e0*/  UPRMT UR14, UR14, 0x5410, URZ ;  /* 0x000054100e0e7896 */ /* 0x000fe200080000ff */
[----:B------:R-:W-:-:S04]  /*03f0*/  UMOV UR13, UR17 ;  /* 0x00000011000d7c82 */ /* 0x000fc80008000000 */
[----:B---3--:R1:W-:Y:S04]  /*0400*/  UBLKCP.S.G [UR16], [UR4], UR7 ;  /* 0x00000010040073ba */ /* 0x0083e80008000207 */
[----:B------:R1:W-:Y:S01]  /*0410*/  UBLKCP.S.G [UR12], [UR8], UR14 ;  /* 0x0000000c080073ba */ /* 0x0003e2000800020e */
[----:B------:R1:W-:Y:S01]  /*0420*/  SYNCS.ARRIVE.TRANS64 RZ, [UR17], R2 ;  /* 0x00000002ffff79a7 */ /* 0x0003e20008000011 */
[----:B------:R-:W-:Y:S01]  /*0430*/  NOP ;  /* 0x0000000000007918 */ /* 0x000fe20000000000 */
.L_x_353:
[----:B-1----:R-:W-:Y:S05]  /*0440*/  BSYNC.RECONVERGENT B0 ;  /* 0x0000000000007941 */ /* 0x002fea0003800200 */
.L_x_352:
[----:B------:R-:W1:Y:S08]  /*0450*/  S2UR UR5, SR_CgaCtaId ;  /* 0x00000000000579c3 */ /* 0x000e700000008800 */
[----:B------:R-:W-:Y:S01]  /*0460*/  BAR.SYNC.DEFER_BLOCKING 0x0 ;  /* 0x0000000000007b1d */ /* 0x000fe20000010000 */
[----:B------:R-:W-:-:S05]  /*0470*/  SHF.L.U32 R2, RZ, 0x1f, RZ ;  /* 0x0000001fff027819 */ /* 0x000fca00000006ff */
[----:B------:R-:W-:Y:S02]  /*0480*/  UMOV UR4, 0x400 ;  /* 0x0000040000047882 */ /* 0x000fe40000000000 */
[----:B-1----:R-:W-:-:S12]  /*0490*/  ULEA UR4, UR5, UR4, 0x18 ;  /* 0x0000000405047291 */ /* 0x002fd8000f8ec0ff */
.L_x_354:
[----:B------:R-:W1:Y:S02]  /*04a0*/  SYNCS.PHASECHK.TRANS64.TRYWAIT P0, [UR4], R2 ;  /* 0x00000002ff0075a7 */ /* 0x000e640008001104 */
[----:B-1----:R-:W-:Y:S05]  /*04b0*/  @!P0 BRA `(.L_x_354) ;  /* 0xfffffffc00f88947 */ /* 0x002fea000383ffff */
[----:B------:R-:W-:Y:S05]  /*04c0*/  BRA `(.L_x_355) ;  /* 0x0000001400407947 */ /* 0x000fea0003800000 */
.L_x_351:
[----:B------:R-:W1:Y:S01]  /*04d0*/  S2R R3, SR_TID.Y ;  /* 0x0000000000037919 */ /* 0x000e620000002200 */
[----:B------:R-:W2:Y:S01]  /*04e0*/  LDCU UR9, c[0x0][0x360] ;  /* 0x00006c00ff0977ac */ /* 0x000ea20008000800 */
[----:B------:R-:W-:Y:S01]  /*04f0*/  IMAD.SHL.U32 R4, R0, 0x4, RZ ;  /* 0x0000000400047824 */ /* 0x000fe200078e00ff */
[----:B------:R-:W-:Y:S01]  /*0500*/  BSSY.RECONVERGENT B0, `(.L_x_356) ;  /* 0x00000aa000007945 */ /* 0x000fe20003800200 */
[----:B------:R-:W1:Y:S01]  /*0510*/  S2R R6, SR_TID.Z ;  /* 0x0000000000067919 */ /* 0x000e620000002300 */
[----:B------:R-:W2:Y:S01]  /*0520*/  LDCU UR10, c[0x0][0x364] ;  /* 0x00006c80ff0a77ac */ /* 0x000ea20008000800 */
[----:B------:R-:W3:Y:S01]  /*0530*/  LDC R2, c[0x0][0x368] ;  /* 0x0000da00ff027b82 */ /* 0x000ee20000000800 */
[----:B------:R-:W-:Y:S01]  /*0540*/  SHF.R.S32.HI R5, RZ, 0x1f, R4 ;  /* 0x0000001fff057819 */ /* 0x000fe20000011404 */
[----:B------:R-:W4:Y:S03]  /*0550*/  S2R R8, SR_TID.X ;  /* 0x0000000000087919 */ /* 0x000f260000002100 */
[----:B------:R-:W-:-:S02]  /*0560*/  SHF.R.U64 R4, R4, 0x2, R5 ;  /* 0x0000000204047819 */ /* 0x000fc40000001205 */
[----:B------:R-:W-:Y:S01]  /*0570*/  SHF.R.U32.HI R5, RZ, 0x2, R5 ;  /* 0x00000002ff057819 */ /* 0x000fe20000011605 */
[----:B--2---:R-:W-:Y:S02]  /*0580*/  UIMAD UR4, UR9, UR10, URZ ;  /* 0x0000000a090472a4 */ /* 0x004fe4000f8e02ff */
[----:B-1----:R-:W-:Y:S02]  /*0590*/  IMAD R3, R6, UR10, R3 ;  /* 0x0000000a06037c24 */ /* 0x002fe4000f8e0203 */
[----:B------:R-:W-:Y:S02]  /*05a0*/  IMAD.MOV.U32 R6, RZ, RZ, RZ ;  /* 0x000000ffff067224 */ /* 0x000fe400078e00ff */
[----:B----4-:R-:W-:Y:S02]  /*05b0*/  IMAD R3, R3, UR9, R8 ;  /* 0x0000000903037c24 */ /* 0x010fe4000f8e0208 */
[----:B---3--:R-:W-:Y:S01]  /*05c0*/  IMAD R8, R2, UR4, RZ ;  /* 0x0000000402087c24 */ /* 0x008fe2000f8e02ff */
[----:B------:R-:W-:-:S02]  /*05d0*/  UMOV UR4, URZ ;  /* 0x000000ff00047c82 */ /* 0x000fc40008000000 */
[----:B------:R-:W-:-:S04]  /*05e0*/  ISETP.GT.U32.AND P0, PT, R4, R3, PT ;  /* 0x000000030400720c */ /* 0x000fc80003f04070 */
[----:B------:R-:W-:-:S13]  /*05f0*/  ISETP.GT.U32.AND.EX P0, PT, R5, RZ, PT, P0 ;  /* 0x000000ff0500720c */ /* 0x000fda0003f04100 */
[----:B------:R-:W-:Y:S05]  /*0600*/  @!P0 BRA `(.L_x_357) ;  /* 0x0000000800648947 */ /* 0x000fea0003800000 */
[----:B------:R-:W-:Y:S01]  /*0610*/  IMAD.IADD R9, R8, 0x1, R3 ;  /* 0x0000000108097824 */ /* 0x000fe200078e0203 */
[----:B------:R-:W-:Y:S01]  /*0620*/  BSSY.RECONVERGENT B1, `(.L_x_358) ;  /* 0x0000024000017945 */ /* 0x000fe20003800200 */
[----:B------:R-:W-:-:S03]  /*0630*/  IMAD.MOV.U32 R12, RZ, RZ, -0x1 ;  /* 0xffffffffff0c7424 */ /* 0x000fc600078e00ff */
[CC--:B------:R-:W-:Y:S02]  /*0640*/  ISETP.GT.U32.AND P1, PT, R4.reuse, R9.reuse, PT ;  /* 0x000000090400720c */ /* 0x0c0fe40003f24070 */
[CC--:B------:R-:W-:Y:S02]  /*0650*/  ISETP.GT.U32.AND P0, PT, R4.reuse, R9.reuse, PT ;  /* 0x000000090400720c */ /* 0x0c0fe40003f04070 */
[C---:B------:R-:W-:Y:S02]  /*0660*/  ISETP.GT.U32.AND.EX P1, PT, R5.reuse, RZ, PT, P1 ;  /* 0x000000ff0500720c */ /* 0x040fe40003f24110 */
[----:B------:R-:W-:Y:S02]  /*0670*/  ISETP.GT.U32.AND.EX P0, PT, R5, RZ, PT, P0 ;  /* 0x000000ff0500720c */ /* 0x000fe40003f04100 */
[----:B------:R-:W-:Y:S02]  /*0680*/  SEL R10, R4, R9, P1 ;  /* 0x00000009040a7207 */ /* 0x000fe40000800000 */
[----:B------:R-:W-:-:S02]  /*0690*/  SEL R7, RZ, 0x1, !P0 ;  /* 0x00000001ff077807 */ /* 0x000fc40004000000 */
[----:B------:R-:W-:Y:S02]  /*06a0*/  SEL R11, R5, RZ, P1 ;  /* 0x000000ff050b7207 */ /* 0x000fe40000800000 */
[----:B------:R-:W-:-:S04]  /*06b0*/  IADD3 R14, P0, P1, R10, -R7, -R9 ;  /* 0x800000070a0e7210 */ /* 0x000fc8000791e809 */
[----:B------:R-:W-:-:S04]  /*06c0*/  IADD3.X R15, PT, PT, R11, -0x1, R12, P0, P1 ;  /* 0xffffffff0b0f7810 */ /* 0x000fc800007e240c */
[----:B------:R-:W-:-:S13]  /*06d0*/  ISETP.NE.U32.AND P0, PT, R15, RZ, PT ;  /* 0x000000ff0f00720c */ /* 0x000fda0003f05070 */
[----:B------:R-:W-:Y:S05]  /*06e0*/  @P0 BRA `(.L_x_359) ;  /* 0x0000000000500947 */ /* 0x000fea0003800000 */
[----:B------:R-:W1:Y:S01]  /*06f0*/  I2F.U32.RP R9, R8 ;  /* 0x0000000800097306 */ /* 0x000e620000209000 */
[----:B------:R-:W-:Y:S01]  /*0700*/  IMAD.MOV R13, RZ, RZ, -R8 ;  /* 0x000000ffff0d7224 */ /* 0x000fe200078e0a08 */
[----:B------:R-:W-:-:S06]  /*0710*/  ISETP.NE.U32.AND P2, PT, R8, RZ, PT ;  /* 0x000000ff0800720c */ /* 0x000fcc0003f45070 */
[----:B-1----:R-:W1:Y:S02]  /*0720*/  MUFU.RCP R9, R9 ;  /* 0x0000000900097308 */ /* 0x002e640000001000 */
[----:B-1----:R-:W-:-:S06]  /*0730*/  VIADD R10, R9, 0xffffffe ;  /* 0x0ffffffe090a7836 */ /* 0x002fcc0000000000 */
[----:B------:R1:W2:Y:S02]  /*0740*/  F2I.FTZ.U32.TRUNC.NTZ R11, R10 ;  /* 0x0000000a000b7305 */ /* 0x0002a4000021f000 */
[----:B-1----:R-:W-:Y:S02]  /*0750*/  IMAD.MOV.U32 R10, RZ, RZ, RZ ;  /* 0x000000ffff0a7224 */ /* 0x002fe400078e00ff */
[----:B--2---:R-:W-:-:S04]  /*0760*/  IMAD R13, R13, R11, RZ ;  /* 0x0000000b0d0d7224 */ /* 0x004fc800078e02ff */
[----:B------:R-:W-:-:S06]  /*0770*/  IMAD.HI.U32 R11, R11, R13, R10 ;  /* 0x0000000d0b0b7227 */ /* 0x000fcc00078e000a */
[----:B------:R-:W-:-:S04]  /*0780*/  IMAD.HI.U32 R10, R11, R14, RZ ;  /* 0x0000000e0b0a7227 */ /* 0x000fc800078e00ff */
[----:B------:R-:W-:-:S04]  /*0790*/  IMAD.MOV R11, RZ, RZ, -R10 ;  /* 0x000000ffff0b7224 */ /* 0x000fc800078e0a0a */
[----:B------:R-:W-:-:S05]  /*07a0*/  IMAD R11, R8, R11, R14 ;  /* 0x0000000b080b7224 */ /* 0x000fca00078e020e */
[----:B------:R-:W-:-:S13]  /*07b0*/  ISETP.GE.U32.AND P0, PT, R11, R8, PT ;  /* 0x000000080b00720c */ /* 0x000fda0003f06070 */
[----:B------:R-:W-:Y:S02]  /*07c0*/  @P0 IMAD.IADD R11, R11, 0x1, -R8 ;  /* 0x000000010b0b0824 */ /* 0x000fe400078e0a08 */
[----:B------:R-:W-:-:S03]  /*07d0*/  @P0 VIADD R10, R10, 0x1 ;  /* 0x000000010a0a0836 */ /* 0x000fc60000000000 */
[----:B------:R-:W-:Y:S01]  /*07e0*/  ISETP.GE.U32.AND P1, PT, R11, R8, PT ;  /* 0x000000080b00720c */ /* 0x000fe20003f26070 */
[----:B------:R-:W-:-:S12]  /*07f0*/  IMAD.MOV.U32 R11, RZ, RZ, RZ ;  /* 0x000000ffff0b7224 */ /* 0x000fd800078e00ff */
[----:B------:R-:W-:Y:S02]  /*0800*/  @P1 IADD3 R10, PT, PT, R10, 0x1, RZ ;  /* 0x000000010a0a1810 */ /* 0x000fe40007ffe0ff */
[----:B------:R-:W-:Y:S01]  /*0810*/  @!P2 LOP3.LUT R10, RZ, R8, RZ, 0x33, !PT ;  /* 0x00000008ff0aa212 */ /* 0x000fe200078e33ff */
[----:B------:R-:W-:Y:S06]  /*0820*/  BRA `(.L_x_360) ;  /* 0x00000000000c7947 */ /* 0x000fec0003800000 */
.L_x_359:
[----:B------:R-:W-:Y:S01]  /*0830*/  IMAD.MOV.U32 R9, RZ, RZ, R14 ;  /* 0x000000ffff097224 */ /* 0x000fe200078e000e */
[----:B------:R-:W-:-:S07]  /*0840*/  MOV R14, 0x860 ;  /* 0x00000860000e7802 */ /* 0x000fce0000000f00 */
[----:B------:R-:W-:Y:S05]  /*0850*/  CALL.REL.NOINC `($__internal_0_$__cuda_sm20_div_u64) ;  /* 0x0000001400707944 */ /* 0x000fea0003c00000 */
.L_x_360:
[----:B------:R-:W-:Y:S05]  /*0860*/  BSYNC.RECONVERGENT B1 ;  /* 0x0000000000017941 */ /* 0x000fea0003800200 */
.L_x_358:
[----:B------:R-:W-:Y:S01]  /*0870*/  IADD3 R9, P0, PT, R10, R7, RZ ;  /* 0x000000070a097210 */ /* 0x000fe20007f1e0ff */
[----:B------:R-:W1:Y:S01]  /*0880*/  LDC R13, c[0x0][0x3a0] ;  /* 0x0000e800ff0d7b82 */ /* 0x000e620000000800 */
[----:B------:R-:W-:Y:S01]  /*0890*/  BSSY.RECONVERGENT B1, `(.L_x_361) ;  /* 0x0000033000017945 */ /* 0x000fe20003800200 */
[----:B------:R-:W-:Y:S01]  /*08a0*/  IMAD.MOV.U32 R29, RZ, RZ, R3 ;  /* 0x000000ffff1d7224 */ /* 0x000fe200078e0003 */
[C---:B------:R-:W-:Y:S01]  /*08b0*/  LOP3.LUT R7, R9.reuse, 0x3, RZ, 0xc0, !PT ;  /* 0x0000000309077812 */ /* 0x040fe200078ec0ff */
[----:B------:R-:W-:Y:S01]  /*08c0*/  IMAD.X R10, RZ, RZ, R11, P0 ;  /* 0x000000ffff0a7224 */ /* 0x000fe200000e060b */
[----:B------:R-:W-:Y:S02]  /*08d0*/  ISETP.GE.U32.AND P0, PT, R9, 0x3, PT ;  /* 0x000000030900780c */ /* 0x000fe40003f06070 */
[----:B------:R-:W-:Y:S02]  /*08e0*/  ISETP.NE.U32.AND P1, PT, R7, 0x3, PT ;  /* 0x000000030700780c */ /* 0x000fe40003f25070 */
[----:B------:R-:W-:Y:S01]  /*08f0*/  ISETP.GE.U32.AND.EX P0, PT, R10, RZ, PT, P0 ;  /* 0x000000ff0a00720c */ /* 0x000fe20003f06100 */
[----:B------:R-:W-:Y:S01]  /*0900*/  IMAD.MOV.U32 R10, RZ, RZ, R6 ;  /* 0x000000ffff0a7224 */ /* 0x000fe200078e0006 */
[----:B------:R-:W-:-:S02]  /*0910*/  ISETP.NE.AND.EX P1, PT, RZ, RZ, PT, P1 ;  /* 0x000000ffff00720c */ /* 0x000fc40003f25310 */
[----:B-1----:R-:W-:-:S11]  /*0920*/  SHF.R.S32.HI R11, RZ, 0x1f, R13 ;  /* 0x0000001fff0b7819 */ /* 0x002fd6000001140d */
[----:B------:R-:W-:Y:S05]  /*0930*/  @!P1 BRA `(.L_x_362) ;  /* 0x0000000000a09947 */ /* 0x000fea0003800000 */
[----:B------:R-:W1:Y:S01]  /*0940*/  S2UR UR7, SR_CgaCtaId ;  /* 0x00000000000779c3 */ /* 0x000e620000008800 */
[----:B------:R-:W2:Y:S01]  /*0950*/  LDCU.64 UR12, c[0x0][0x398] ;  /* 0x00007300ff0c77ac */ /* 0x000ea20008000a00 */
[C---:B------:R-:W-:Y:S01]  /*0960*/  IMAD.SHL.U32 R7, R3.reuse, 0x4, RZ ;  /* 0x0000000403077824 */ /* 0x040fe200078e00ff */
[----:B------:R-:W-:Y:S01]  /*0970*/  MOV R29, R3 ;  /* 0x00000003001d7202 */ /* 0x000fe20000000f00 */
[----:B------:R-:W-:Y:S01]  /*0980*/  IMAD.U32 R14, RZ, RZ, UR20 ;  /* 0x00000014ff0e7e24 */ /* 0x000fe2000f8e00ff */
[----:B------:R-:W-:Y:S01]  /*0990*/  UMOV UR5, 0x400 ;  /* 0x0000040000057882 */ /* 0x000fe20000000000 */
[----:B------:R-:W-:Y:S01]  /*09a0*/  IMAD.U32 R15, RZ, RZ, UR21 ;  /* 0x00000015ff0f7e24 */ /* 0x000fe2000f8e00ff */
[----:B------:R-:W-:Y:S01]  /*09b0*/  SHF.L.U64.HI R15, R3, 0x2, R6 ;  /* 0x00000002030f7819 */ /* 0x000fe20000010206 */
[----:B------:R-:W-:Y:S01]  /*09c0*/  IMAD.U32 R12, RZ, RZ, UR6 ;  /* 0x00000006ff0c7e24 */ /* 0x000fe2000f8e00ff */
[----:B------:R-:W-:Y:S01]  /*09d0*/  LEA R10, P1, R14, R7, 0x2 ;  /* 0x000000070e0a7211 */ /* 0x000fe200078210ff */
[----:B------:R-:W-:Y:S01]  /*09e0*/  VIADD R9, R9, 0x1 ;  /* 0x0000000109097836 */ /* 0x000fe20000000000 */
[----:B------:R-:W-:Y:S01]  /*09f0*/  UIADD3 UR5, UPT, UPT, UR5, 0x80, URZ ;  /* 0x0000008005057890 */ /* 0x000fe2000fffe0ff */
[----:B------:R-:W-:Y:S01]  /*0a00*/  IMAD R7, R2, UR10, RZ ;  /* 0x0000000a02077c24 */ /* 0x000fe2000f8e02ff */
[----:B------:R-:W-:-:S02]  /*0a10*/  LEA.HI.X R14, R14, R15, R12, 0x2, P1 ;  /* 0x0000000f0e0e7211 */ /* 0x000fc400008f140c */
[----:B------:R-:W-:Y:S01]  /*0a20*/  LOP3.LUT R9, R9, 0x3, RZ, 0xc0, !PT ;  /* 0x0000000309097812 */ /* 0x000fe200078ec0ff */
[----:B------:R-:W-:Y:S01]  /*0a30*/  IMAD R7, R7, UR9, RZ ;  /* 0x0000000907077c24 */ /* 0x000fe2000f8e02ff */
[----:B--2---:R-:W-:Y:S01]  /*0a40*/  IADD3 R17, P1, P2, R10, UR12, R13 ;  /* 0x0000000c0a117c10 */ /* 0x004fe2000fa3e00d */
[----:B------:R-:W-:-:S03]  /*0a50*/  IMAD.MOV.U32 R10, RZ, RZ, R6 ;  /* 0x000000ffff0a7224 */ /* 0x000fc600078e0006 */
[----:B------:R-:W-:Y:S01]  /*0a60*/  IADD3.X R18, PT, PT, R14, UR13, R11, P1, P2 ;  /* 0x0000000d0e127c10 */ /* 0x000fe20008fe440b */
[----:B-1----:R-:W-:Y:S01]  /*0a70*/  ULEA UR5, UR7, UR5, 0x18 ;  /* 0x0000000507057291 */ /* 0x002fe2000f8ec0ff */
[----:B------:R-:W-:-:S05]  /*0a80*/  IADD3 R9, P1, PT, RZ, -R9, RZ ;  /* 0x80000009ff097210 */ /* 0x000fca0007f3e0ff */
[----:B------:R-:W-:Y:S02]  /*0a90*/  VIADD R12, R13, UR5 ;  /* 0x000000050d0c7c36 */ /* 0x000fe40008000000 */
[----:B------:R-:W-:Y:S02]  /*0aa0*/  IMAD.X R16, RZ, RZ, -0x1, P1 ;  /* 0xffffffffff107424 */ /* 0x000fe400008e06ff */
[----:B------:R-:W-:-:S07]  /*0ab0*/  IMAD R12, R3, 0x4, R12 ;  /* 0x00000004030c7824 */ /* 0x000fce00078e020c */
.L_x_363:
[----:B------:R-:W-:Y:S01]  /*0ac0*/  IADD3 R9, P1, PT, R9, 0x1, RZ ;  /* 0x0000000109097810 */ /* 0x000fe20007f3e0ff */
[----:B------:R-:W-:Y:S01]  /*0ad0*/  IMAD.MOV.U32 R14, RZ, RZ, R17 ;  /* 0x000000ffff0e7224 */ /* 0x000fe200078e0011 */
[C---:B------:R-:W-:Y:S01]  /*0ae0*/  IADD3 R29, P2, PT, R8.reuse, R29, RZ ;  /* 0x0000001d081d7210 */ /* 0x040fe20007f5e0ff */
[----:B------:R-:W-:Y:S01]  /*0af0*/  IMAD.MOV.U32 R15, RZ, RZ, R18 ;  /* 0x000000ffff0f7224 */ /* 0x000fe200078e0012 */
[C---:B------:R-:W-:Y:S01]  /*0b00*/  LEA R17, P3, R8.reuse, R17, 0x2 ;  /* 0x0000001108117211 */ /* 0x040fe200078610ff */
[----:B------:R-:W-:Y:S01]  /*0b10*/  IMAD.X R16, RZ, RZ, R16, P1 ;  /* 0x000000ffff107224 */ /* 0x000fe200008e0610 */
[----:B------:R-:W-:Y:S01]  /*0b20*/  ISETP.NE.U32.AND P1, PT, R9, RZ, PT ;  /* 0x000000ff0900720c */ /* 0x000fe20003f25070 */
[----:B------:R-:W-:Y:S01]  /*0b30*/  IMAD.X R10, RZ, RZ, R10, P2 ;  /* 0x000000ffff0a7224 */ /* 0x000fe200010e060a */
[----:B------:R-:W-:Y:S01]  /*0b40*/  @!PT LDS RZ, [RZ] ;  /* 0x00000000fffff984 */ /* 0x000fe20000000800 */
[----:B------:R-:W-:Y:S01]  /*0b50*/  @!PT LDS RZ, [RZ] ;  /* 0x00000000fffff984 */ /* 0x000fe20000000800 */
[----:B------:R-:W-:Y:S01]  /*0b60*/  @!PT LDS RZ, [RZ] ;  /* 0x00000000fffff984 */ /* 0x000fe20000000800 */
[----:B------:R1:W-:Y:S01]  /*0b70*/  LDGSTS.E [R12], desc[UR22][R14.64] ;  /* 0x000000000e0c7fae */ /* 0x0003e2000b9a1016 */
[----:B------:R-:W-:Y:S02]  /*0b80*/  LEA.HI.X R18, R8, R18, RZ, 0x2, P3 ;  /* 0x0000001208127211 */ /* 0x000fe400018f14ff */
[----:B------:R-:W-:Y:S01]  /*0b90*/  ISETP.NE.AND.EX P1, PT, R16, RZ, PT, P1 ;  /* 0x000000ff1000720c */ /* 0x000fe20003f25310 */
[----:B-1----:R-:W-:-:S12]  /*0ba0*/  IMAD R12, R7, 0x4, R12 ;  /* 0x00000004070c7824 */ /* 0x002fd800078e020c */
[----:B------:R-:W-:Y:S05]  /*0bb0*/  @P1 BRA `(.L_x_363) ;  /* 0xfffffffc00c01947 */ /* 0x000fea000383ffff */
.L_x_362:
[----:B------:R-:W-:Y:S05]  /*0bc0*/  BSYNC.RECONVERGENT B1 ;  /* 0x0000000000017941 */ /* 0x000fea0003800200 */
.L_x_361:
[----:B------:R-:W-:Y:S05]  /*0bd0*/  @!P0 BRA `(.L_x_357) ;  /* 0x0000000000f08947 */ /* 0x000fea0003800000 */
[----:B------:R-:W1:Y:S01]  /*0be0*/  S2UR UR8, SR_CgaCtaId ;  /* 0x00000000000879c3 */ /* 0x000e620000008800 */
[----:B------:R-:W2:Y:S01]  /*0bf0*/  LDCU.64 UR12, c[0x0][0x398] ;  /* 0x00007300ff0c77ac */ /* 0x000ea20008000a00 */
[C---:B------:R-:W-:Y:S01]  /*0c00*/  IMAD.SHL.U32 R9, R29.reuse, 0x4, RZ ;  /* 0x000000041d097824 */ /* 0x040fe200078e00ff */
[----:B------:R-:W-:Y:S01]  /*0c10*/  MOV R14, UR20 ;  /* 0x00000014000e7c02 */ /* 0x000fe20008000f00 */
[----:B------:R-:W-:Y:S01]  /*0c20*/  IMAD.U32 R15, RZ, RZ, UR21 ;  /* 0x00000015ff0f7e24 */ /* 0x000fe2000f8e00ff */
[C---:B------:R-:W-:Y:S01]  /*0c30*/  SHF.L.U64.HI R15, R29.reuse, 0x2, R10 ;  /* 0x000000021d0f7819 */ /* 0x040fe2000001020a */
[----:B------:R-:W-:Y:S01]  /*0c40*/  IMAD.U32 R12, RZ, RZ, UR6 ;  /* 0x00000006ff0c7e24 */ /* 0x000fe2000f8e00ff */
[----:B------:R-:W-:Y:S01]  /*0c50*/  LEA R9, P0, R14, R9, 0x2 ;  /* 0x000000090e097211 */ /* 0x000fe200078010ff */
[----:B------:R-:W-:Y:S01]  /*0c60*/  UMOV UR7, 0x400 ;  /* 0x0000040000077882 */ /* 0x000fe20000000000 */
[----:B------:R-:W-:Y:S01]  /*0c70*/  IMAD.SHL.U32 R18, R8, 0x4, RZ ;  /* 0x0000000408127824 */ /* 0x000fe200078e00ff */
[----:B------:R-:W-:Y:S01]  /*0c80*/  UIADD3 UR7, UPT, UPT, UR7, 0x80, URZ ;  /* 0x0000008007077890 */ /* 0x000fe2000fffe0ff */
[----:B------:R-:W-:Y:S01]  /*0c90*/  LEA.HI.X R12, R14, R15, R12, 0x2, P0 ;  /* 0x0000000f0e0c7211 */ /* 0x000fe200000f140c */
[----:B------:R-:W-:Y:S01]  /*0ca0*/  IMAD R24, R2, UR10, RZ ;  /* 0x0000000a02187c24 */ /* 0x000fe2000f8e02ff */
[----:B------:R-:W-:Y:S01]  /*0cb0*/  IADD3 R14, P0, PT, R29, UR20, RZ ;  /* 0x000000141d0e7c10 */ /* 0x000fe2000ff1e0ff */
[----:B------:R-:W-:Y:S01]  /*0cc0*/  UMOV UR5, URZ ;  /* 0x000000ff00057c82 */ /* 0x000fe20008000000 */
[----:B------:R-:W-:Y:S01]  /*0cd0*/  SHF.R.U32.HI R19, RZ, 0x1e, R8 ;  /* 0x0000001eff137819 */ /* 0x000fe20000011608 */
[----:B------:R-:W-:Y:S01]  /*0ce0*/  IMAD R24, R24, UR9, RZ ;  /* 0x0000000918187c24 */ /* 0x000fe2000f8e02ff */
[----:B------:R-:W-:-:S02]  /*0cf0*/  IADD3.X R15, PT, PT, R10, UR6, RZ, P0, !PT ;  /* 0x000000060a0f7c10 */ /* 0x000fc400087fe4ff */
[----:B--2---:R-:W-:Y:S02]  /*0d00*/  IADD3 R7, P1, PT, R13, UR12, RZ ;  /* 0x0000000c0d077c10 */ /* 0x004fe4000ff3e0ff */
[C---:B------:R-:W-:Y:S01]  /*0d10*/  SHF.L.U64.HI R15, R14.reuse, 0x2, R15 ;  /* 0x000000020e0f7819 */ /* 0x040fe2000001020f */
[----:B------:R-:W-:Y:S01]  /*0d20*/  IMAD.SHL.U32 R14, R14, 0x4, RZ ;  /* 0x000000040e0e7824 */ /* 0x000fe200078e00ff */
[----:B------:R-:W-:Y:S01]  /*0d30*/  IADD3.X R11, PT, PT, R11, UR13, RZ, P1, !PT ;  /* 0x0000000d0b0b7c10 */ /* 0x000fe20008ffe4ff */
[----:B-1----:R-:W-:Y:S01]  /*0d40*/  ULEA UR7, UR8, UR7, 0x18 ;  /* 0x0000000708077291 */ /* 0x002fe2000f8ec0ff */
[-C--:B------:R-:W-:Y:S01]  /*0d50*/  IADD3 R22, P1, PT, R18, R9.reuse, RZ ;  /* 0x0000000912167210 */ /* 0x080fe20007f3e0ff */
[C---:B------:R-:W-:Y:S01]  /*0d60*/  IMAD.WIDE.U32 R14, R8.reuse, 0xc, R14 ;  /* 0x0000000c080e7825 */ /* 0x040fe200078e000e */
[----:B------:R-:W-:-:S03]  /*0d70*/  LEA R20, P0, R8, R9, 0x3 ;  /* 0x0000000908147211 */ /* 0x000fc600078018ff */
[----:B------:R-:W-:Y:S01]  /*0d80*/  VIADD R16, R13, UR7 ;  /* 0x000000070d107c36 */ /* 0x000fe20008000000 */
[----:B------:R-:W-:Y:S01]  /*0d90*/  LEA.HI.X R26, R8, R12, RZ, 0x3, P0 ;  /* 0x0000000c081a7211 */ /* 0x000fe200000f1cff */
[----:B------:R-:W-:Y:S02]  /*0da0*/  IMAD.X R28, R19, 0x1, R12, P1 ;  /* 0x00000001131c7824 */ /* 0x000fe400008e060c */
[----:B------:R-:W-:Y:S02]  /*0db0*/  IMAD R13, R29, 0x4, R16 ;  /* 0x000000041d0d7824 */ /* 0x000fe400078e0210 */
[----:B------:R-:W-:Y:S02]  /*0dc0*/  VIADD R23, R15, UR5 ;  /* 0x000000050f177c36 */ /* 0x000fe40008000000 */
[C-C-:B------:R-:W-:Y:S02]  /*0dd0*/  IMAD R21, R24.reuse, 0x4, R13.reuse ;  /* 0x0000000418157824 */ /* 0x140fe400078e020d */
[----:B------:R-:W-:-:S02]  /*0de0*/  IMAD R25, R24, 0x8, R13 ;  /* 0x0000000818197824 */ /* 0x000fc400078e020d */
[----:B------:R-:W-:-:S07]  /*0df0*/  IMAD R27, R24, 0xc, R13 ;  /* 0x0000000c181b7824 */ /* 0x000fce00078e020d */
.L_x_364:
[----:B------:R-:W-:-:S04]  /*0e00*/  IADD3 R16, P0, PT, R7, R9, RZ ;  /* 0x0000000907107210 */ /* 0x000fc80007f1e0ff */
[----:B------:R-:W-:-:S05]  /*0e10*/  IADD3.X R17, PT, PT, R11, R12, RZ, P0, !PT ;  /* 0x0000000c0b117210 */ /* 0x000fca00007fe4ff */
[----:B------:R-:W-:Y:S01]  /*0e20*/  @!PT LDS RZ, [RZ] ;  /* 0x00000000fffff984 */ /* 0x000fe20000000800 */
[----:B------:R-:W-:Y:S01]  /*0e30*/  @!PT LDS RZ, [RZ] ;  /* 0x00000000fffff984 */ /* 0x000fe20000000800 */
[----:B------:R-:W-:Y:S01]  /*0e40*/  @!PT LDS RZ, [RZ] ;  /* 0x00000000fffff984 */ /* 0x000fe20000000800 */
[----:B------:R1:W-:Y:S02]  /*0e50*/  LDGSTS.E [R13], desc[UR22][R16.64] ;  /* 0x00000000100d7fae */ /* 0x0003e4000b9a1016 */
[----:B-1----:R-:W-:Y:S01]  /*0e60*/  IADD3 R16, P0, PT, R7, R22, RZ ;  /* 0x0000001607107210 */ /* 0x002fe20007f1e0ff */
[----:B------:R-:W-:-:S04]  /*0e70*/  IMAD R13, R24, 0x10, R13 ;  /* 0x00000010180d7824 */ /* 0x000fc800078e020d */
[----:B------:R-:W-:-:S05]  /*0e80*/  IMAD.X R17, R11, 0x1, R28, P0 ;  /* 0x000000010b117824 */ /* 0x000fca00000e061c */
[----:B------:R1:W-:Y:S02]  /*0e90*/  LDGSTS.E [R21], desc[UR22][R16.64] ;  /* 0x0000000010157fae */ /* 0x0003e4000b9a1016 */
[----:B-1----:R-:W-:Y:S01]  /*0ea0*/  IADD3 R16, P0, PT, R7, R20, RZ ;  /* 0x0000001407107210 */ /* 0x002fe20007f1e0ff */
[----:B------:R-:W-:-:S04]  /*0eb0*/  IMAD R21, R24, 0x10, R21 ;  /* 0x0000001018157824 */ /* 0x000fc800078e0215 */
[----:B------:R-:W-:-:S05]  /*0ec0*/  IMAD.X R17, R11, 0x1, R26, P0 ;  /* 0x000000010b117824 */ /* 0x000fca00000e061a */
[----:B------:R1:W-:Y:S02]  /*0ed0*/  LDGSTS.E [R25], desc[UR22][R16.64] ;  /* 0x0000000010197fae */ /* 0x0003e4000b9a1016 */
[----:B-1----:R-:W-:Y:S01]  /*0ee0*/  IADD3 R16, P0, PT, R7, R14, RZ ;  /* 0x0000000e07107210 */ /* 0x002fe20007f1e0ff */
[----:B------:R-:W-:Y:S01]  /*0ef0*/  IMAD R25, R24, 0x10, R25 ;  /* 0x0000001018197824 */ /* 0x000fe200078e0219 */
[----:B------:R-:W-:-:S03]  /*0f00*/  LEA R7, P1, R8, R7, 0x4 ;  /* 0x0000000708077211 */ /* 0x000fc600078220ff */
[----:B------:R-:W-:Y:S01]  /*0f10*/  IMAD.X R17, R11, 0x1, R23, P0 ;  /* 0x000000010b117824 */ /* 0x000fe200000e0617 */
[----:B------:R-:W-:Y:S02]  /*0f20*/  IADD3 R29, P0, PT, R18, R29, RZ ;  /* 0x0000001d121d7210 */ /* 0x000fe40007f1e0ff */
[----:B------:R-:W-:Y:S02]  /*0f30*/  LEA.HI.X R11, R8, R11, RZ, 0x4, P1 ;  /* 0x0000000b080b7211 */ /* 0x000fe400008f24ff */
[----:B------:R1:W-:Y:S01]  /*0f40*/  LDGSTS.E [R27], desc[UR22][R16.64] ;  /* 0x00000000101b7fae */ /* 0x0003e2000b9a1016 */
[----:B------:R-:W-:Y:S01]  /*0f50*/  IMAD.X R10, R19, 0x1, R10, P0 ;  /* 0x00000001130a7824 */ /* 0x000fe200000e060a */
[----:B------:R-:W-:-:S04]  /*0f60*/  ISETP.GE.U32.AND P0, PT, R29, R4, PT ;  /* 0x000000041d00720c */ /* 0x000fc80003f06070 */
[----:B------:R-:W-:Y:S01]  /*0f70*/  ISETP.GE.U32.AND.EX P0, PT, R10, R5, PT, P0 ;  /* 0x000000050a00720c */ /* 0x000fe20003f06100 */
[----:B-1----:R-:W-:-:S12]  /*0f80*/  IMAD R27, R24, 0x10, R27 ;  /* 0x00000010181b7824 */ /* 0x002fd800078e021b */
[----:B------:R-:W-:Y:S05]  /*0f90*/  @!P0 BRA `(.L_x_364) ;  /* 0xfffffffc00988947 */ /* 0x000fea000383ffff */
.L_x_357:
[----:B------:R-:W-:Y:S05]  /*0fa0*/  BSYNC.RECONVERGENT B0 ;  /* 0x0000000000007941 */ /* 0x000fea0003800200 */
.L_x_356:
[----:B------:R-:W-:Y:S01]  /*0fb0*/  ISETP.GT.U32.AND P0, PT, R4, R3, PT ;  /* 0x000000030400720c */ /* 0x000fe20003f04070 */
[----:B------:R-:W0:Y:S01]  /*0fc0*/  LDGDEPBAR ;  /* 0x00000000000079af */ /* 0x000e220000000000 */
[----:B------:R-:W-:Y:S02]  /*0fd0*/  BSSY.RECONVERGENT B0, `(.L_x_365) ;  /* 0x000009c000007945 */ /* 0x000fe40003800200 */
[----:B------:R-:W-:-:S13]  /*0fe0*/  ISETP.GT.U32.AND.EX P0, PT, R5, R6, PT, P0 ;  /* 0x000000060500720c */ /* 0x000fda0003f04100 */
        /* <DEDUP_REMOVED lines=17> */
[----:B------:R-:W-:Y:S01]  /*1100*/  ISETP.NE.U32.AND P2, PT, R8, RZ, PT ;  /* 0x000000ff0800720c */ /* 0x000fe20003f45070 */
[----:B------:R-:W-:-:S05]  /*1110*/  IMAD.MOV.U32 R10, RZ, RZ, RZ ;  /* 0x000000ffff0a7224 */ /* 0x000fca00078e00ff */
[----:B-1----:R-:W1:Y:S02]  /*1120*/  MUFU.RCP R13, R13 ;  /* 0x0000000d000d7308 */ /* 0x002e640000001000 */
[----:B-1----:R-:W-:-:S06]  /*1130*/  IADD3 R11, PT, PT, R13, 0xffffffe, RZ ;  /* 0x0ffffffe0d0b7810 */ /* 0x002fcc0007ffe0ff */
[----:B------:R-:W1:Y:S02]  /*1140*/  F2I.FTZ.U32.TRUNC.NTZ R11, R11 ;  /* 0x0000000b000b7305 */ /* 0x000e64000021f000 */
[----:B-1----:R-:W-:-:S04]  /*1150*/  IMAD R9, R9, R11, RZ ;  /* 0x0000000b09097224 */ /* 0x002fc800078e02ff */
[----:B------:R-:W-:-:S04]  /*1160*/  IMAD.HI.U32 R9, R11, R9, R10 ;  /* 0x000000090b097227 */ /* 0x000fc800078e000a */
[----:B------:R-:W-:Y:S02]  /*1170*/  IMAD.MOV.U32 R11, RZ, RZ, RZ ;  /* 0x000000ffff0b7224 */ /* 0x000fe400078e00ff */
[----:B------:R-:W-:-:S04]  /*1180*/  IMAD.HI.U32 R10, R9, R12, RZ ;  /* 0x0000000c090a7227 */ /* 0x000fc800078e00ff */
[----:B------:R-:W-:-:S04]  /*1190*/  IMAD.MOV R9, RZ, RZ, -R10 ;  /* 0x000000ffff097224 */ /* 0x000fc800078e0a0a */
[----:B------:R-:W-:-:S05]  /*11a0*/  IMAD R9, R8, R9, R12 ;  /* 0x0000000908097224 */ /* 0x000fca00078e020c */
[----:B------:R-:W-:-:S13]  /*11b0*/  ISETP.GE.U32.AND P0, PT, R9, R8, PT ;  /* 0x000000080900720c */ /* 0x000fda0003f06070 */
[----:B------:R-:W-:Y:S02]  /*11c0*/  @P0 IMAD.IADD R9, R9, 0x1, -R8 ;  /* 0x0000000109090824 */ /* 0x000fe400078e0a08 */
[----:B------:R-:W-:-:S03]  /*11d0*/  @P0 VIADD R10, R10, 0x1 ;  /* 0x000000010a0a0836 */ /* 0x000fc60000000000 */
[----:B------:R-:W-:-:S13]  /*11e0*/  ISETP.GE.U32.AND P1, PT, R9, R8, PT ;  /* 0x000000080900720c */ /* 0x000fda0003f26070 */
[----:B------:R-:W-:Y:S01]  /*11f0*/  @P1 VIADD R10, R10, 0x1 ;  /* 0x000000010a0a1836 */ /* 0x000fe20000000000 */
[----:B------:R-:W-:Y:S01]  /*1200*/  @!P2 LOP3.LUT R10, RZ, R8, RZ, 0x33, !PT ;  /* 0x00000008ff0aa212 */ /* 0x000fe200078e33ff */
[----:B------:R-:W-:Y:S06]  /*1210*/  BRA `(.L_x_369) ;  /* 0x00000000000c7947 */ /* 0x000fec0003800000 */
.L_x_368:
[----:B------:R-:W-:Y:S01]  /*1220*/  IMAD.MOV.U32 R9, RZ, RZ, R12 ;  /* 0x000000ffff097224 */ /* 0x000fe200078e000c */
[----:B------:R-:W-:-:S07]  /*1230*/  MOV R14, 0x1250 ;  /* 0x00001250000e7802 */ /* 0x000fce0000000f00 */
[----:B------:R-:W-:Y:S05]  /*1240*/  CALL.REL.NOINC `($__internal_0_$__cuda_sm20_div_u64) ;  /* 0x0000000800f47944 */ /* 0x000fea0003c00000 */
.L_x_369:
[----:B------:R-:W-:Y:S05]  /*1250*/  BSYNC.RECONVERGENT B1 ;  /* 0x0000000000017941 */ /* 0x000fea0003800200 */
.L_x_367:
[----:B------:R-:W-:Y:S01]  /*1260*/  IADD3 R7, P0, PT, R10, R7, RZ ;  /* 0x000000070a077210 */ /* 0x000fe20007f1e0ff */
[----:B------:R-:W1:Y:S01]  /*1270*/  LDC R12, c[0x0][0x3b0] ;  /* 0x0000ec00ff0c7b82 */ /* 0x000e620000000800 */
[----:B------:R-:W-:Y:S02]  /*1280*/  BSSY.RECONVERGENT B1, `(.L_x_370) ;  /* 0x0000031000017945 */ /* 0x000fe40003800200 */
[C---:B------:R-:W-:Y:S01]  /*1290*/  LOP3.LUT R9, R7.reuse, 0x3, RZ, 0xc0, !PT ;  /* 0x0000000307097812 */ /* 0x040fe200078ec0ff */
[----:B------:R-:W-:Y:S01]  /*12a0*/  IMAD.X R10, RZ, RZ, R11, P0 ;  /* 0x000000ffff0a7224 */ /* 0x000fe200000e060b */
[----:B------:R-:W-:Y:S02]  /*12b0*/  ISETP.GE.U32.AND P0, PT, R7, 0x3, PT ;  /* 0x000000030700780c */ /* 0x000fe40003f06070 */
[----:B------:R-:W-:Y:S02]  /*12c0*/  ISETP.NE.U32.AND P1, PT, R9, 0x3, PT ;  /* 0x000000030900780c */ /* 0x000fe40003f25070 */
[----:B------:R-:W-:-:S02]  /*12d0*/  ISETP.GE.U32.AND.EX P0, PT, R10, RZ, PT, P0 ;  /* 0x000000ff0a00720c */ /* 0x000fc40003f06100 */
[----:B------:R-:W-:Y:S02]  /*12e0*/  ISETP.NE.AND.EX P1, PT, RZ, RZ, PT, P1 ;  /* 0x000000ffff00720c */ /* 0x000fe40003f25310 */
[----:B-1----:R-:W-:-:S11]  /*12f0*/  SHF.R.S32.HI R13, RZ, 0x1f, R12 ;  /* 0x0000001fff0d7819 */ /* 0x002fd6000001140c */
[----:B------:R-:W-:Y:S05]  /*1300*/  @!P1 BRA `(.L_x_371) ;  /* 0x0000000000a09947 */ /* 0x000fea0003800000 */
[----:B------:R-:W1:Y:S01]  /*1310*/  S2UR UR7, SR_CgaCtaId ;  /* 0x00000000000779c3 */ /* 0x000e620000008800 */
[----:B------:R-:W2:Y:S01]  /*1320*/  LDCU.64 UR12, c[0x0][0x3a8] ;  /* 0x00007500ff0c77ac */ /* 0x000ea20008000a00 */
[----:B------:R-:W-:Y:S01]  /*1330*/  IMAD.U32 R10, RZ, RZ, UR20 ;  /* 0x00000014ff0a7e24 */ /* 0x000fe2000f8e00ff */
[----:B------:R-:W-:Y:S01]  /*1340*/  SHF.L.U32 R15, R3, 0x2, RZ ;  /* 0x00000002030f7819 */ /* 0x000fe200000006ff */
[----:B------:R-:W-:Y:S01]  /*1350*/  VIADD R9, R7, 0x1 ;  /* 0x0000000107097836 */ /* 0x000fe20000000000 */
[----:B------:R-:W-:Y:S01]  /*1360*/  UMOV UR5, 0x400 ;  /* 0x0000040000057882 */ /* 0x000fe20000000000 */
[----:B------:R-:W-:Y:S01]  /*1370*/  IMAD.U32 R16, RZ, RZ, UR6 ;  /* 0x00000006ff107e24 */ /* 0x000fe2000f8e00ff */
[----:B------:R-:W-:Y:S01]  /*1380*/  UIADD3 UR5, UPT, UPT, UR5, 0x80, URZ ;  /* 0x0000008005057890 */ /* 0x000fe2000fffe0ff */
[----:B------:R-:W3:Y:S01]  /*1390*/  LDC R14, c[0x0][0x388] ;  /* 0x0000e200ff0e7b82 */ /* 0x000ee20000000800 */
[----:B------:R-:W-:Y:S01]  /*13a0*/  SHF.L.U64.HI R7, R3, 0x2, R6 ;  /* 0x0000000203077819 */ /* 0x000fe20000010206 */
[----:B------:R-:W-:Y:S01]  /*13b0*/  IMAD.U32 R11, RZ, RZ, UR21 ;  /* 0x00000015ff0b7e24 */ /* 0x000fe2000f8e00ff */
[----:B------:R-:W-:Y:S01]  /*13c0*/  LEA R15, P1, R10, R15, 0x2 ;  /* 0x0000000f0a0f7211 */ /* 0x000fe200078210ff */
[----:B------:R-:W-:Y:S01]  /*13d0*/  IMAD R11, R2, UR10, RZ ;  /* 0x0000000a020b7c24 */ /* 0x000fe2000f8e02ff */
[----:B------:R-:W-:-:S02]  /*13e0*/  LOP3.LUT R9, R9, 0x3, RZ, 0xc0, !PT ;  /* 0x0000000309097812 */ /* 0x000fc400078ec0ff */
[----:B------:R-:W-:Y:S01]  /*13f0*/  LEA.HI.X R16, R10, R7, R16, 0x2, P1 ;  /* 0x000000070a107211 */ /* 0x000fe200008f1410 */
[----:B------:R-:W-:Y:S01]  /*1400*/  IMAD R18, R11, UR9, RZ ;  /* 0x000000090b127c24 */ /* 0x000fe2000f8e02ff */
[----:B------:R-:W-:Y:S02]  /*1410*/  IADD3 R9, P3, PT, RZ, -R9, RZ ;  /* 0x80000009ff097210 */ /* 0x000fe40007f7e0ff */
[----:B--2---:R-:W-:-:S04]  /*1420*/  IADD3 R15, P1, P2, R15, UR12, R12 ;  /* 0x0000000c0f0f7c10 */ /* 0x004fc8000fa3e00c */
[----:B------:R-:W-:Y:S01]  /*1430*/  IADD3.X R16, PT, PT, R16, UR13, R13, P1, P2 ;  /* 0x0000000d10107c10 */ /* 0x000fe20008fe440d */
[----:B-1----:R-:W-:-:S06]  /*1440*/  ULEA UR5, UR7, UR5, 0x18 ;  /* 0x0000000507057291 */ /* 0x002fcc000f8ec0ff */
[----:B------:R-:W-:-:S04]  /*1450*/  VIADD R7, R12, UR5 ;  /* 0x000000050c077c36 */ /* 0x000fc80008000000 */
[----:B---3--:R-:W-:Y:S02]  /*1460*/  IMAD R10, R14, 0x200, R7 ;  /* 0x000002000e0a7824 */ /* 0x008fe400078e0207 */
[----:B------:R-:W-:Y:S02]  /*1470*/  IMAD.X R14, RZ, RZ, -0x1, P3 ;  /* 0xffffffffff0e7424 */ /* 0x000fe400018e06ff */
[----:B------:R-:W-:-:S07]  /*1480*/  IMAD R7, R3, 0x4, R10 ;  /* 0x0000000403077824 */ /* 0x000fce00078e020a */
.L_x_372:
[----:B------:R-:W-:Y:S01]  /*1490*/  IADD3 R9, P1, PT, R9, 0x1, RZ ;  /* 0x0000000109097810 */ /* 0x000fe20007f3e0ff */
[----:B------:R-:W-:Y:S01]  /*14a0*/  IMAD.MOV.U32 R10, RZ, RZ, R15 ;  /* 0x000000ffff0a7224 */ /* 0x000fe200078e000f */
[C---:B------:R-:W-:Y:S01]  /*14b0*/  IADD3 R3, P2, PT, R8.reuse, R3, RZ ;  /* 0x0000000308037210 */ /* 0x040fe20007f5e0ff */
[----:B------:R-:W-:Y:S01]  /*14c0*/  IMAD.MOV.U32 R11, RZ, RZ, R16 ;  /* 0x000000ffff0b7224 */ /* 0x000fe200078e0010 */
[----:B------:R-:W-:Y:S01]  /*14d0*/  LEA R15, P3, R8, R15, 0x2 ;  /* 0x0000000f080f7211 */ /* 0x000fe200078610ff */
[----:B------:R-:W-:Y:S01]  /*14e0*/  IMAD.X R14, RZ, RZ, R14, P1 ;  /* 0x000000ffff0e7224 */ /* 0x000fe200008e060e */
[----:B------:R-:W-:Y:S02]  /*14f0*/  ISETP.NE.U32.AND P1, PT, R9, RZ, PT ;  /* 0x000000ff0900720c */ /* 0x000fe40003f25070 */
[----:B------:R-:W-:Y:S01]  /*1500*/  @!PT LDS RZ, [RZ] ;  /* 0x00000000fffff984 */ /* 0x000fe20000000800 */
[----:B------:R-:W-:Y:S01]  /*1510*/  @!PT LDS RZ, [RZ] ;  /* 0x00000000fffff984 */ /* 0x000fe20000000800 */
[----:B------:R-:W-:Y:S01]  /*1520*/  @!PT LDS RZ, [RZ] ;  /* 0x00000000fffff984 */ /* 0x000fe20000000800 */
[----:B------:R1:W-:Y:S01]  /*1530*/  LDGSTS.E [R7+0x80], desc[UR22][R10.64] ;  /* 0x000800000a077fae */ /* 0x0003e2000b9a1016 */
[----:B------:R-:W-:Y:S02]  /*1540*/  IADD3.X R6, PT, PT, RZ, R6, RZ, P2, !PT ;  /* 0x00000006ff067210 */ /* 0x000fe400017fe4ff */
[----:B------:R-:W-:-:S02]  /*1550*/  ISETP.NE.AND.EX P1, PT, R14, RZ, PT, P1 ;  /* 0x000000ff0e00720c */ /* 0x000fc40003f25310 */
[----:B------:R-:W-:Y:S01]  /*1560*/  LEA.HI.X R16, R8, R16, RZ, 0x2, P3 ;  /* 0x0000001008107211 */ /* 0x000fe200018f14ff */
[----:B-1----:R-:W-:-:S10]  /*1570*/  IMAD R7, R18, 0x4, R7 ;  /* 0x0000000412077824 */ /* 0x002fd400078e0207 */
[----:B------:R-:W-:Y:S05]  /*1580*/  @P1 BRA `(.L_x_372) ;  /* 0xfffffffc00c01947 */ /* 0x000fea000383ffff */
.L_x_371:
[----:B------:R-:W-:Y:S05]  /*1590*/  BSYNC.RECONVERGENT B1 ;  /* 0x0000000000017941 */ /* 0x000fea0003800200 */
.L_x_370:
[----:B------:R-:W-:Y:S05]  /*15a0*/  @!P0 BRA `(.L_x_366) ;  /* 0x0000000000f88947 */ /* 0x000fea0003800000 */
[----:B------:R-:W1:Y:S01]  /*15b0*/  S2UR UR7, SR_CgaCtaId ;  /* 0x00000000000779c3 */ /* 0x000e620000008800 */
[----:B------:R-:W-:Y:S01]  /*15c0*/  UMOV UR5, 0x400 ;  /* 0x0000040000057882 */ /* 0x000fe20000000000 */
[----:B------:R-:W2:Y:S01]  /*15d0*/  LDCU.64 UR12, c[0x0][0x3a8] ;  /* 0x00007500ff0c77ac */ /* 0x000ea20008000a00 */
[C---:B------:R-:W-:Y:S01]  /*15e0*/  IADD3 R14, P0, PT, R3.reuse, UR20, RZ ;  /* 0x00000014030e7c10 */ /* 0x040fe2000ff1e0ff */
[C---:B------:R-:W-:Y:S01]  /*15f0*/  IMAD.SHL.U32 R9, R3.reuse, 0x4, RZ ;  /* 0x0000000403097824 */ /* 0x040fe200078e00ff */
[----:B------:R-:W-:Y:S01]  /*1600*/  UIADD3 UR5, UPT, UPT, UR5, 0x80, URZ ;  /* 0x0000008005057890 */ /* 0x000fe2000fffe0ff */
[----:B------:R-:W-:Y:S02]  /*1610*/  IMAD.U32 R10, RZ, RZ, UR20 ;  /* 0x00000014ff0a7e24 */ /* 0x000fe4000f8e00ff */
[----:B------:R-:W3:Y:S01]  /*1620*/  LDC R16, c[0x0][0x388] ;  /* 0x0000e200ff107b82 */ /* 0x000ee20000000800 */
[----:B------:R-:W-:Y:S01]  /*1630*/  IMAD.U32 R11, RZ, RZ, UR21 ;  /* 0x00000015ff0b7e24 */ /* 0x000fe2000f8e00ff */
[----:B------:R-:W-:Y:S01]  /*1640*/  SHF.L.U64.HI R11, R3, 0x2, R6 ;  /* 0x00000002030b7819 */ /* 0x000fe20000010206 */
[----:B------:R-:W-:Y:S01]  /*1650*/  IMAD.U32 R17, RZ, RZ, UR6 ;  /* 0x00000006ff117e24 */ /* 0x000fe2000f8e00ff */
[----:B------:R-:W-:Y:S01]  /*1660*/  LEA R9, P2, R10, R9, 0x2 ;  /* 0x000000090a097211 */ /* 0x000fe200078410ff */
[----:B------:R-:W-:-:S03]  /*1670*/  IMAD R21, R2, UR10, RZ ;  /* 0x0000000a02157c24 */ /* 0x000fc6000f8e02ff */
[----:B------:R-:W-:Y:S01]  /*1680*/  LEA.HI.X R10, R10, R11, R17, 0x2, P2 ;  /* 0x0000000b0a0a7211 */ /* 0x000fe200010f1411 */
[----:B------:R-:W-:Y:S01]  /*1690*/  IMAD R21, R21, UR9, RZ ;  /* 0x0000000915157c24 */ /* 0x000fe2000f8e02ff */
[----:B--2---:R-:W-:Y:S01]  /*16a0*/  IADD3 R7, P1, PT, R12, UR12, RZ ;  /* 0x0000000c0c077c10 */ /* 0x004fe2000ff3e0ff */
[----:B-1----:R-:W-:-:S03]  /*16b0*/  ULEA UR5, UR7, UR5, 0x18 ;  /* 0x0000000507057291 */ /* 0x002fc6000f8ec0ff */
[----:B------:R-:W-:Y:S02]  /*16c0*/  IADD3.X R11, PT, PT, R13, UR13, RZ, P1, !PT ;  /* 0x0000000d0d0b7c10 */ /* 0x000fe40008ffe4ff */
[----:B------:R-:W-:Y:S02]  /*16d0*/  SHF.R.U32.HI R13, RZ, 0x1e, R8 ;  /* 0x0000001eff0d7819 */ /* 0x000fe40000011608 */
[----:B------:R-:W-:Y:S01]  /*16e0*/  LEA R22, P1, R8, R9, 0x3 ;  /* 0x0000000908167211 */ /* 0x000fe200078218ff */
[----:B------:R-:W-:Y:S01]  /*16f0*/  VIADD R15, R12, UR5 ;  /* 0x000000050c0f7c36 */ /* 0x000fe20008000000 */
[----:B------:R-:W-:Y:S01]  /*1700*/  UMOV UR5, URZ ;  /* 0x000000ff00057c82 */ /* 0x000fe20008000000 */
[C---:B------:R-:W-:Y:S01]  /*1710*/  IMAD.SHL.U32 R12, R8.reuse, 0x4, RZ ;  /* 0x00000004080c7824 */ /* 0x040fe200078e00ff */
[----:B------:R-:W-:Y:S01]  /*1720*/  LEA.HI.X R28, R8, R10, RZ, 0x3, P1 ;  /* 0x0000000a081c7211 */ /* 0x000fe200008f1cff */
[----:B---3--:R-:W-:Y:S01]  /*1730*/  IMAD R16, R16, 0x200, R15 ;  /* 0x0000020010107824 */ /* 0x008fe200078e020f */
[----:B------:R-:W-:-:S02]  /*1740*/  IADD3.X R15, PT, PT, R6, UR6, RZ, P0, !PT ;  /* 0x00000006060f7c10 */ /* 0x000fc400087fe4ff */
[----:B------:R-:W-:Y:S01]  /*1750*/  IADD3 R20, P0, PT, R12, R9, RZ ;  /* 0x000000090c147210 */ /* 0x000fe20007f1e0ff */
[----:B------:R-:W-:Y:S01]  /*1760*/  IMAD R2, R3, 0x4, R16 ;  /* 0x0000000403027824 */ /* 0x000fe200078e0210 */
[C---:B------:R-:W-:Y:S01]  /*1770*/  SHF.L.U64.HI R15, R14.reuse, 0x2, R15 ;  /* 0x000000020e0f7819 */ /* 0x040fe2000001020f */
[----:B------:R-:W-:Y:S01]  /*1780*/  IMAD.SHL.U32 R14, R14, 0x4, RZ ;  /* 0x000000040e0e7824 */ /* 0x000fe200078e00ff */
[----:B------:R-:W-:Y:S01]  /*1790*/  IADD3.X R26, PT, PT, R13, R10, RZ, P0, !PT ;  /* 0x0000000a0d1a7210 */ /* 0x000fe200007fe4ff */
[----:B------:R-:W-:Y:S02]  /*17a0*/  IMAD R24, R21, 0x4, R2 ;  /* 0x0000000415187824 */ /* 0x000fe400078e0202 */
[----:B------:R-:W-:-:S04]  /*17b0*/  IMAD.WIDE.U32 R14, R8, 0xc, R14 ;  /* 0x0000000c080e7825 */ /* 0x000fc800078e000e */
[----:B------:R-:W-:Y:S02]  /*17c0*/  VIADD R23, R15, UR5 ;  /* 0x000000050f177c36 */ /* 0x000fe40008000000 */
[C-C-:B------:R-:W-:Y:S02]  /*17d0*/  IMAD R25, R21.reuse, 0x8, R2.reuse ;  /* 0x0000000815197824 */ /* 0x140fe400078e0202 */
[----:B------:R-:W-:-:S07]  /*17e0*/  IMAD R27, R21, 0xc, R2 ;  /* 0x0000000c151b7824 */ /* 0x000fce00078e0202 */
.L_x_373:
[----:B------:R-:W-:-:S05]  /*17f0*/  IADD3 R18, P0, PT, R7, R9, RZ ;  /* 0x0000000907127210 */ /* 0x000fca0007f1e0ff */
[----:B------:R-:W-:Y:S01]  /*1800*/  IMAD.X R19, R11, 0x1, R10, P0 ;  /* 0x000000010b137824 */ /* 0x000fe200000e060a */
[----:B------:R-:W-:-:S04]  /*1810*/  IADD3 R16, P0, PT, R7, R20, RZ ;  /* 0x0000001407107210 */ /* 0x000fc80007f1e0ff */
[----:B------:R-:W-:Y:S01]  /*1820*/  @!PT LDS RZ, [RZ] ;  /* 0x00000000fffff984 */ /* 0x000fe20000000800 */
[----:B------:R-:W-:Y:S01]  /*1830*/  @!PT LDS RZ, [RZ] ;  /* 0x00000000fffff984 */ /* 0x000fe20000000800 */
[----:B------:R-:W-:Y:S01]  /*1840*/  @!PT LDS RZ, [RZ] ;  /* 0x00000000fffff984 */ /* 0x000fe20000000800 */
[----:B------:R1:W-:Y:S01]  /*1850*/  LDGSTS.E [R2+0x80], desc[UR22][R18.64] ;  /* 0x0008000012027fae */ /* 0x0003e2000b9a1016 */
[----:B------:R-:W-:-:S05]  /*1860*/  IMAD.X R17, R11, 0x1, R26, P0 ;  /* 0x000000010b117824 */ /* 0x000fca00000e061a */
[----:B------:R2:W-:Y:S01]  /*1870*/  LDGSTS.E [R24+0x80], desc[UR22][R16.64] ;  /* 0x0008000010187fae */ /* 0x0005e2000b9a1016 */
[----:B-1----:R-:W-:Y:S01]  /*1880*/  IMAD R2, R21, 0x10, R2 ;  /* 0x0000001015027824 */ /* 0x002fe200078e0202 */
[----:B--2---:R-:W-:Y:S01]  /*1890*/  IADD3 R16, P0, PT, R7, R22, RZ ;  /* 0x0000001607107210 */ /* 0x004fe20007f1e0ff */
[----:B------:R-:W-:-:S04]  /*18a0*/  IMAD R24, R21, 0x10, R24 ;  /* 0x0000001015187824 */ /* 0x000fc800078e0218 */
[----:B------:R-:W-:Y:S01]  /*18b0*/  IMAD.X R17, R11, 0x1, R28, P0 ;  /* 0x000000010b117824 */ /* 0x000fe200000e061c */
[----:B------:R-:W-:Y:S02]  /*18c0*/  IADD3 R18, P0, PT, R7, R14, RZ ;  /* 0x0000000e07127210 */ /* 0x000fe40007f1e0ff */
[----:B------:R-:W-:Y:S02]  /*18d0*/  LEA R7, P1, R8, R7, 0x4 ;  /* 0x0000000708077211 */ /* 0x000fe400078220ff */
[----:B------:R1:W-:Y:S01]  /*18e0*/  LDGSTS.E [R25+0x80], desc[UR22][R16.64] ;  /* 0x0008000010197fae */ /* 0x0003e2000b9a1016 */
[----:B------:R-:W-:Y:S01]  /*18f0*/  IMAD.X R19, R11, 0x1, R23, P0 ;  /* 0x000000010b137824 */ /* 0x000fe200000e0617 */
[----:B------:R-:W-:Y:S02]  /*1900*/  IADD3 R3, P0, PT, R12, R3, RZ ;  /* 0x000000030c037210 */ /* 0x000fe40007f1e0ff */
[----:B------:R-:W-:Y:S02]  /*1910*/  LEA.HI.X R11, R8, R11, RZ, 0x4, P1 ;  /* 0x0000000b080b7211 */ /* 0x000fe400008f24ff */
[----:B------:R2:W-:Y:S01]  /*1920*/  LDGSTS.E [R27+0x80], desc[UR22][R18.64] ;  /* 0x00080000121b7fae */ /* 0x0005e2000b9a1016 */
[----:B------:R-:W-:Y:S01]  /*1930*/  IMAD.X R6, R13, 0x1, R6, P0 ;  /* 0x000000010d067824 */ /* 0x000fe200000e0606 */
[----:B------:R-:W-:-:S04]  /*1940*/  ISETP.GE.U32.AND P0, PT, R3, R4, PT ;  /* 0x000000040300720c */ /* 0x000fc80003f06070 */
[----:B------:R-:W-:Y:S02]  /*1950*/  ISETP.GE.U32.AND.EX P0, PT, R6, R5, PT, P0 ;  /* 0x000000050600720c */ /* 0x000fe40003f06100 */
[C---:B-1----:R-:W-:Y:S01]  /*1960*/  LEA R25, R21.reuse, R25, 0x4 ;  /* 0x0000001915197211 */ /* 0x042fe200078e20ff */
[----:B--2---:R-:W-:-:S10]  /*1970*/  IMAD R27, R21, 0x10, R27 ;  /* 0x00000010151b7824 */ /* 0x004fd400078e021b */
[----:B------:R-:W-:Y:S05]  /*1980*/  @!P0 BRA `(.L_x_373) ;  /* 0xfffffffc00988947 */ /* 0x000fea000383ffff */
.L_x_366:
[----:B------:R-:W-:Y:S05]  /*1990*/  BSYNC.RECONVERGENT B0 ;  /* 0x0000000000007941 */ /* 0x000fea0003800200 */
.L_x_365:
[----:B------:R-:W0:Y:S01]  /*19a0*/  LDGDEPBAR ;  /* 0x00000000000079af */ /* 0x000e220000000000 */
[----:B------:R-:W-:-:S04]  /*19b0*/  DEPBAR.LE SB0, 0x0 ;  /* 0x000080000000791a */ /* 0x000fc80000000000 */
[----:B------:R-:W-:Y:S06]  /*19c0*/  BAR.SYNC.DEFER_BLOCKING 0x0 ;  /* 0x0000000000007b1d */ /* 0x000fec0000010000 */
.L_x_355:
[----:B------:R-:W-:-:S13]  /*19d0*/  ISETP.NE.AND P0, PT, R0, UR19, PT ;  /* 0x0000001300007c0c */ /* 0x000fda000bf05270 */
[----:B------:R-:W-:Y:S05]  /*19e0*/  @!P0 BRA `(.L_x_374) ;  /* 0x0000000000888947 */ /* 0x000fea0003800000 */
[----:B------:R-:W1:Y:S02]  /*19f0*/  LDC R4, c[0x0][0x388] ;  /* 0x0000e200ff047b82 */ /* 0x000e640000000800 */
[----:B-1----:R-:W-:-:S13]  /*1a00*/  ISETP.GE.AND P0, PT, R4, 0x1, PT ;  /* 0x000000010400780c */ /* 0x002fda0003f06270 */
[----:B------:R-:W-:Y:S05]  /*1a10*/  @!P0 EXIT ;  /* 0x000000000000894d */ /* 0x000fea0003800000 */
[----:B------:R-:W1:Y:S01]  /*1a20*/  S2R R7, SR_CgaCtaId ;  /* 0x0000000000077919 */ /* 0x000e620000008800 */
[----:B------:R-:W2:Y:S01]  /*1a30*/  LDC R3, c[0x0][0x3b0] ;  /* 0x0000ec00ff037b82 */ /* 0x000ea20000000800 */
[----:B------:R-:W3:Y:S01]  /*1a40*/  LDCU UR7, c[0x0][0x3a0] ;  /* 0x00007400ff0777ac */ /* 0x000ee20008000800 */
[----:B------:R-:W-:Y:S01]  /*1a50*/  MOV R2, 0x400 ;  /* 0x0000040000027802 */ /* 0x000fe20000000f00 */
[----:B------:R-:W3:Y:S01]  /*1a60*/  S2R R5, SR_TID.X ;  /* 0x0000000000057919 */ /* 0x000ee20000002100 */
[----:B------:R-:W4:Y:S03]  /*1a70*/  LDCU.64 UR4, c[0x0][0x390] ;  /* 0x00007200ff0477ac */ /* 0x000f260008000a00 */
[----:B------:R-:W-:Y:S01]  /*1a80*/  VIADD R6, R2, 0x80 ;  /* 0x0000008002067836 */ /* 0x000fe20000000000 */
[----:B----4-:R-:W-:Y:S01]  /*1a90*/  ULEA UR4, UP0, UR20, UR4, 0x2 ;  /* 0x0000000414047291 */ /* 0x010fe2000f8010ff */
[----:B--2---:R-:W-:-:S02]  /*1aa0*/  IMAD R2, R4, 0x200, R3 ;  /* 0x0000020004027824 */ /* 0x004fc400078e0203 */
[----:B------:R-:W-:Y:S01]  /*1ab0*/  IMAD.MOV R4, RZ, RZ, -R4 ;  /* 0x000000ffff047224 */ /* 0x000fe200078e0a04 */
[----:B------:R-:W-:Y:S01]  /*1ac0*/  ULEA.HI.X UR5, UR20, UR5, UR6, 0x2, UP0 ;  /* 0x0000000514057291 */ /* 0x000fe200080f1406 */
[----:B-1----:R-:W-:Y:S02]  /*1ad0*/  LEA R6, R7, R6, 0x18 ;  /* 0x0000000607067211 */ /* 0x002fe400078ec0ff */
[C---:B---3--:R-:W-:Y:S01]  /*1ae0*/  LEA R3, R5.reuse, UR7, 0x2 ;  /* 0x0000000705037c11 */ /* 0x048fe2000f8e10ff */
[----:B------:R-:W-:-:S04]  /*1af0*/  IMAD R2, R5, 0x4, R2 ;  /* 0x0000000405027824 */ /* 0x000fc800078e0202 */
[----:B------:R-:W-:Y:S01]  /*1b00*/  IMAD.IADD R7, R6, 0x1, R3 ;  /* 0x0000000106077824 */ /* 0x000fe200078e0203 */
[----:B------:R-:W-:-:S07]  /*1b10*/  IADD3 R6, PT, PT, R2, 0x80, R6 ;  /* 0x0000008002067810 */ /* 0x000fce0007ffe006 */
.L_x_375:
[----:B------:R-:W-:Y:S01]  /*1b20*/  ISETP.GE.AND P0, PT, R5, R0, PT ;  /* 0x000000000500720c */ /* 0x000fe20003f06270 */
[----:B------:R-:W-:Y:S02]  /*1b30*/  IMAD.U32 R2, RZ, RZ, UR4 ;  /* 0x00000004ff027e24 */ /* 0x000fe4000f8e00ff */
[----:B------:R-:W-:Y:S02]  /*1b40*/  IMAD.U32 R3, RZ, RZ, UR5 ;  /* 0x00000005ff037e24 */ /* 0x000fe4000f8e00ff */
[----:B------:R-:W-:-:S08]  /*1b50*/  VIADD R4, R4, 0x1 ;  /* 0x0000000104047836 */ /* 0x000fd00000000000 */
[----:B------:R1:W-:Y:S01]  /*1b60*/  @!P0 LDS R8, [R7] ;  /* 0x0000000007088984 */ /* 0x0003e20000000800 */
[----:B------:R-:W-:-:S03]  /*1b70*/  @!P0 IMAD.WIDE R2, R5, 0x4, R2 ;  /* 0x0000000405028825 */ /* 0x000fc600078e0202 */
[----:B------:R2:W3:Y:S01]  /*1b80*/  @!P0 LDS R9, [R6] ;  /* 0x0000000006098984 */ /* 0x0004e20000000800 */
[----:B------:R-:W-:Y:S01]  /*1b90*/  VIADD R5, R5, 0x80 ;  /* 0x0000008005057836 */ /* 0x000fe20000000000 */
[----:B-1----:R-:W-:Y:S01]  /*1ba0*/  IADD3 R7, PT, PT, R7, 0x200, RZ ;  /* 0x0000020007077810 */ /* 0x002fe20007ffe0ff */
[----:B--2---:R-:W-:Y:S02]  /*1bb0*/  VIADD R6, R6, 0x200 ;  /* 0x0000020006067836 */ /* 0x004fe40000000000 */
[----:B---3--:R-:W-:-:S05]  /*1bc0*/  @!P0 FADD R9, R8, -R9 ;  /* 0x8000000908098221 */ /* 0x008fca0000000000 */
[----:B------:R1:W-:Y:S01]  /*1bd0*/  @!P0 STG.E desc[UR22][R2.64], R9 ;  /* 0x0000000902008986 */ /* 0x0003e2000c101916 */
[----:B------:R-:W-:-:S13]  /*1be0*/  ISETP.NE.AND P0, PT, R4, RZ, PT ;  /* 0x000000ff0400720c */ /* 0x000fda0003f05270 */
[----:B-1----:R-:W-:Y:S05]  /*1bf0*/  @P0 BRA `(.L_x_375) ;  /* 0xfffffffc00c80947 */ /* 0x002fea000383ffff */
[----:B------:R-:W-:Y:S05]  /*1c00*/  EXIT ;  /* 0x000000000000794d */ /* 0x000fea0003800000 */
.L_x_374:
        /* <DEDUP_REMOVED lines=19> */
.L_x_376:
[----:B-1----:R-:W-:Y:S01]  /*1d40*/  LDS R7, [R6] ;  /* 0x0000000006077984 */ /* 0x002fe20000000800 */
[----:B------:R-:W-:Y:S01]  /*1d50*/  IADD3 R0, PT, PT, R0, 0x1, RZ ;  /* 0x0000000100007810 */ /* 0x000fe20007ffe0ff */
[----:B------:R-:W-:Y:S02]  /*1d60*/  IMAD.U32 R2, RZ, RZ, UR4 ;  /* 0x00000004ff027e24 */ /* 0x000fe4000f8e00ff */
[----:B------:R-:W1:Y:S01]  /*1d70*/  LDS R8, [R4] ;  /* 0x0000000004087984 */ /* 0x000e620000000800 */
[----:B------:R-:W-:Y:S01]  /*1d80*/  ISETP.NE.AND P0, PT, R0, RZ, PT ;  /* 0x000000ff0000720c */ /* 0x000fe20003f05270 */
[----:B------:R-:W-:Y:S02]  /*1d90*/  IMAD.U32 R3, RZ, RZ, UR5 ;  /* 0x00000005ff037e24 */ /* 0x000fe4000f8e00ff */
[----:B------:R-:W-:-:S04]  /*1da0*/  IMAD.WIDE R2, R5, 0x4, R2 ;  /* 0x0000000405027825 */ /* 0x000fc800078e0202 */
[----:B-1----:R-:W-:-:S05]  /*1db0*/  FADD R7, R7, -R8 ;  /* 0x8000000807077221 */ /* 0x002fca0000000000 */
[----:B------:R1:W-:Y:S01]  /*1dc0*/  STG.E desc[UR22][R2.64], R7 ;  /* 0x0000000702007986 */ /* 0x0003e2000c101916 */
[----:B------:R-:W-:Y:S05]  /*1dd0*/  @!P0 EXIT ;  /* 0x000000000000894d */ /* 0x000fea0003800000 */
[----:B------:R-:W-:Y:S02]  /*1de0*/  VIADD R4, R4, 0x200 ;  /* 0x0000020004047836 */ /* 0x000fe40000000000 */
[----:B------:R-:W-:Y:S02]  /*1df0*/  VIADD R6, R6, 0x200 ;  /* 0x0000020006067836 */ /* 0x000fe40000000000 */
[----:B------:R-:W-:Y:S01]  /*1e00*/  VIADD R5, R5, 0x80 ;  /* 0x0000008005057836 */ /* 0x000fe20000000000 */
[----:B------:R-:W-:Y:S06]  /*1e10*/  BRA `(.L_x_376) ;  /* 0xfffffffc00c87947 */ /* 0x000fec000383ffff */
        .weak           $__internal_0_$__cuda_sm20_div_u64
        .type           $__internal_0_$__cuda_sm20_div_u64,@function
        .size           $__internal_0_$__cuda_sm20_div_u64,(.L_x_406 - $__internal_0_$__cuda_sm20_div_u64)
$__internal_0_$__cuda_sm20_div_u64:
[----:B------:R-:W-:Y:S02]  /*1e20*/  IMAD.MOV.U32 R16, RZ, RZ, R8 ;  /* 0x000000ffff107224 */ /* 0x000fe400078e0008 */
[----:B------:R-:W-:-:S04]  /*1e30*/  IMAD.U32 R17, RZ, RZ, UR4 ;  /* 0x00000004ff117e24 */ /* 0x000fc8000f8e00ff */
[----:B------:R-:W1:Y:S08]  /*1e40*/  I2F.U64.RP R16, R16 ;  /* 0x0000001000107312 */ /* 0x000e700000309000 */
[----:B-1----:R-:W1:Y:S02]  /*1e50*/  MUFU.RCP R10, R16 ;  /* 0x00000010000a7308 */ /* 0x002e640000001000 */
[----:B-1----:R-:W-:-:S06]  /*1e60*/  VIADD R10, R10, 0x1ffffffe ;  /* 0x1ffffffe0a0a7836 */ /* 0x002fcc0000000000 */
[----:B------:R-:W1:Y:S02]  /*1e70*/  F2I.U64.TRUNC R10, R10 ;  /* 0x0000000a000a7311 */ /* 0x000e64000020d800 */
[----:B-1----:R-:W-:-:S04]  /*1e80*/  IMAD.WIDE.U32 R12, R10, R8, RZ ;  /* 0x000000080a0c7225 */ /* 0x002fc800078e00ff */
[----:B------:R-:W-:Y:S01]  /*1e90*/  IMAD R13, R10, UR4, R13 ;  /* 0x000000040a0d7c24 */ /* 0x000fe2000f8e020d */
[----:B------:R-:W-:-:S03]  /*1ea0*/  IADD3 R19, P0, PT, RZ, -R12, RZ ;  /* 0x8000000cff137210 */ /* 0x000fc60007f1e0ff */
[----:B------:R-:W-:Y:S02]  /*1eb0*/  IMAD R13, R11, R8, R13 ;  /* 0x000000080b0d7224 */ /* 0x000fe400078e020d */
[----:B------:R-:W-:-:S04]  /*1ec0*/  IMAD.HI.U32 R12, R10, R19, RZ ;  /* 0x000000130a0c7227 */ /* 0x000fc800078e00ff */
[----:B------:R-:W-:Y:S02]  /*1ed0*/  IMAD.X R21, RZ, RZ, ~R13, P0 ;  /* 0x000000ffff157224 */ /* 0x000fe400000e0e0d */
[----:B------:R-:W-:Y:S02]  /*1ee0*/  IMAD.MOV.U32 R13, RZ, RZ, R10 ;  /* 0x000000ffff0d7224 */ /* 0x000fe400078e000a */
[-C--:B------:R-:W-:Y:S02]  /*1ef0*/  IMAD R17, R11, R21.reuse, RZ ;  /* 0x000000150b117224 */ /* 0x080fe400078e02ff */
[----:B------:R-:W-:-:S04]  /*1f00*/  IMAD.WIDE.U32 R12, P0, R10, R21, R12 ;  /* 0x000000150a0c7225 */ /* 0x000fc8000780000c */
[----:B------:R-:W-:-:S04]  /*1f10*/  IMAD.HI.U32 R21, R11, R21, RZ ;  /* 0x000000150b157227 */ /* 0x000fc800078e00ff */
[----:B------:R-:W-:-:S05]  /*1f20*/  IMAD.HI.U32 R12, P1, R11, R19, R12 ;  /* 0x000000130b0c7227 */ /* 0x000fca000782000c */
[----:B------:R-:W-:Y:S01]  /*1f30*/  IADD3 R13, P2, PT, R17, R12, RZ ;  /* 0x0000000c110d7210 */ /* 0x000fe20007f5e0ff */
[----:B------:R-:W-:-:S04]  /*1f40*/  IMAD.X R12, R21, 0x1, R11, P0 ;  /* 0x00000001150c7824 */ /* 0x000fc800000e060b */
[----:B------:R-:W-:Y:S01]  /*1f50*/  IMAD.WIDE.U32 R10, R13, R8, RZ ;  /* 0x000000080d0a7225 */ /* 0x000fe200078e00ff */
[----:B------:R-:W-:-:S03]  /*1f60*/  IADD3.X R17, PT, PT, RZ, RZ, R12, P2, P1 ;  /* 0x000000ffff117210 */ /* 0x000fc600017e240c */
[----:B------:R-:W-:Y:S01]  /*1f70*/  IMAD R11, R13, UR4, R11 ;  /* 0x000000040d0b7c24 */ /* 0x000fe2000f8e020b */
[----:B------:R-:W-:-:S03]  /*1f80*/  IADD3 R19, P0, PT, RZ, -R10, RZ ;  /* 0x8000000aff137210 */ /* 0x000fc60007f1e0ff */
[----:B------:R-:W-:Y:S02]  /*1f90*/  IMAD R11, R17, R8, R11 ;  /* 0x00000008110b7224 */ /* 0x000fe400078e020b */
[----:B------:R-:W-:-:S03]  /*1fa0*/  IMAD.HI.U32 R12, R13, R19, RZ ;  /* 0x000000130d0c7227 */ /* 0x000fc600078e00ff */
[----:B------:R-:W-:-:S05]  /*1fb0*/  IADD3.X R10, PT, PT, RZ, ~R11, RZ, P0, !PT ;  /* 0x8000000bff0a7210 */ /* 0x000fca00007fe4ff */
[----:B------:R-:W-:-:S04]  /*1fc0*/  IMAD.WIDE.U32 R12, P0, R13, R10, R12 ;  /* 0x0000000a0d0c7225 */ /* 0x000fc8000780000c */
[C---:B------:R-:W-:Y:S02]  /*1fd0*/  IMAD R11, R17.reuse, R10, RZ ;  /* 0x0000000a110b7224 */ /* 0x040fe400078e02ff */
[----:B------:R-:W-:-:S04]  /*1fe0*/  IMAD.HI.U32 R12, P1, R17, R19, R12 ;  /* 0x00000013110c7227 */ /* 0x000fc8000782000c */
[----:B------:R-:W-:Y:S01]  /*1ff0*/  IMAD.HI.U32 R10, R17, R10, RZ ;  /* 0x0000000a110a7227 */ /* 0x000fe200078e00ff */
[----:B------:R-:W-:-:S03]  /*2000*/  IADD3 R12, P2, PT, R11, R12, RZ ;  /* 0x0000000c0b0c7210 */ /* 0x000fc60007f5e0ff */
[----:B------:R-:W-:Y:S02]  /*2010*/  IMAD.X R17, R10, 0x1, R17, P0 ;  /* 0x000000010a117824 */ /* 0x000fe400000e0611 */
[----:B------:R-:W-:-:S03]  /*2020*/  IMAD.HI.U32 R10, R12, R9, RZ ;  /* 0x000000090c0a7227 */ /* 0x000fc600078e00ff */
[----:B------:R-:W-:Y:S01]  /*2030*/  IADD3.X R16, PT, PT, RZ, RZ, R17, P2, P1 ;  /* 0x000000ffff107210 */ /* 0x000fe200017e2411 */
[----:B------:R-:W-:Y:S02]  /*2040*/  IMAD.MOV.U32 R11, RZ, RZ, RZ ;  /* 0x000000ffff0b7224 */ /* 0x000fe400078e00ff */
[----:B------:R-:W-:-:S04]  /*2050*/  IMAD.WIDE.U32 R10, R12, R15, R10 ;  /* 0x0000000f0c0a7225 */ /* 0x000fc800078e000a */
[C---:B------:R-:W-:Y:S02]  /*2060*/  IMAD R13, R16.reuse, R15, RZ ;  /* 0x0000000f100d7224 */ /* 0x040fe400078e02ff */
[----:B------:R-:W-:-:S04]  /*2070*/  IMAD.HI.U32 R10, P0, R16, R9, R10 ;  /* 0x00000009100a7227 */ /* 0x000fc8000780000a */
[----:B------:R-:W-:Y:S01]  /*2080*/  IMAD.HI.U32 R12, R16, R15, RZ ;  /* 0x0000000f100c7227 */ /* 0x000fe200078e00ff */
[----:B------:R-:W-:-:S03]  /*2090*/  IADD3 R13, P1, PT, R13, R10, RZ ;  /* 0x0000000a0d0d7210 */ /* 0x000fc60007f3e0ff */
[----:B------:R-:W-:Y:S02]  /*20a0*/  IMAD.X R12, RZ, RZ, R12, P0 ;  /* 0x000000ffff0c7224 */ /* 0x000fe400000e060c */
[----:B------:R-:W-:-:S04]  /*20b0*/  IMAD.WIDE.U32 R10, R13, R8, RZ ;  /* 0x000000080d0a7225 */ /* 0x000fc800078e00ff */
[----:B------:R-:W-:Y:S01]  /*20c0*/  IMAD.X R17, RZ, RZ, R12, P1 ;  /* 0x000000ffff117224 */ /* 0x000fe200008e060c */
[----:B------:R-:W-:Y:S01]  /*20d0*/  IADD3 R19, P1, PT, -R10, R9, RZ ;  /* 0x000000090a137210 */ /* 0x000fe20007f3e1ff */
[----:B------:R-:W-:-:S03]  /*20e0*/  IMAD R11, R13, UR4, R11 ;  /* 0x000000040d0b7c24 */ /* 0x000fc6000f8e020b */
[-C--:B------:R-:W-:Y:S01]  /*20f0*/  ISETP.GE.U32.AND P0, PT, R19, R8.reuse, PT ;  /* 0x000000081300720c */ /* 0x080fe20003f06070 */
[----:B------:R-:W-:-:S04]  /*2100*/  IMAD R10, R17, R8, R11 ;  /* 0x00000008110a7224 */ /* 0x000fc800078e020b */
[----:B------:R-:W-:Y:S01]  /*2110*/  IMAD.X R16, R15, 0x1, ~R10, P1 ;  /* 0x000000010f107824 */ /* 0x000fe200008e0e0a */
[----:B------:R-:W-:Y:S01]  /*2120*/  IADD3 R10, P2, PT, R13, 0x1, RZ ;  /* 0x000000010d0a7810 */ /* 0x000fe20007f5e0ff */
[----:B------:R-:W-:Y:S01]  /*2130*/  IMAD.MOV.U32 R15, RZ, RZ, 0x0 ;  /* 0x00000000ff0f7424 */ /* 0x000fe200078e00ff */
[-C--:B------:R-:W-:Y:S02]  /*2140*/  IADD3 R9, P1, PT, -R8, R19.reuse, RZ ;  /* 0x0000001308097210 */ /* 0x080fe40007f3e1ff */
[C---:B------:R-:W-:Y:S01]  /*2150*/  ISETP.GE.U32.AND.EX P0, PT, R16.reuse, UR4, PT, P0 ;  /* 0x0000000410007c0c */ /* 0x040fe2000bf06100 */
[----:B------:R-:W-:Y:S01]  /*2160*/  IMAD.X R12, RZ, RZ, R17, P2 ;  /* 0x000000ffff0c7224 */ /* 0x000fe200010e0611 */
[----:B------:R-:W-:Y:S02]  /*2170*/  IADD3.X R11, PT, PT, R16, ~UR4, RZ, P1, !PT ;  /* 0x80000004100b7c10 */ /* 0x000fe40008ffe4ff */
[----:B------:R-:W-:Y:S02]  /*2180*/  SEL R9, R9, R19, P0 ;  /* 0x0000001309097207 */ /* 0x000fe40000000000 */
[----:B------:R-:W-:-:S02]  /*2190*/  SEL R13, R10, R13, P0 ;  /* 0x0000000d0a0d7207 */ /* 0x000fc40000000000 */
[----:B------:R-:W-:Y:S02]  /*21a0*/  SEL R11, R11, R16, P0 ;  /* 0x000000100b0b7207 */ /* 0x000fe40000000000 */
[----:B------:R-:W-:Y:S02]  /*21b0*/  SEL R12, R12, R17, P0 ;  /* 0x000000110c0c7207 */ /* 0x000fe40000000000 */
[----:B------:R-:W-:Y:S02]  /*21c0*/  ISETP.GE.U32.AND P0, PT, R9, R8, PT ;  /* 0x000000080900720c */ /* 0x000fe40003f06070 */
[----:B------:R-:W-:Y:S02]  /*21d0*/  IADD3 R10, P2, PT, R13, 0x1, RZ ;  /* 0x000000010d0a7810 */ /* 0x000fe40007f5e0ff */
[----:B------:R-:W-:Y:S02]  /*21e0*/  ISETP.GE.U32.AND.EX P0, PT, R11, UR4, PT, P0 ;  /* 0x000000040b007c0c */ /* 0x000fe4000bf06100 */
[----:B------:R-:W-:Y:S01]  /*21f0*/  ISETP.NE.U32.AND P1, PT, R8, RZ, PT ;  /* 0x000000ff0800720c */ /* 0x000fe20003f25070 */
[----:B------:R-:W-:Y:S01]  /*2200*/  IMAD.X R11, RZ, RZ, R12, P2 ;  /* 0x000000ffff0b7224 */ /* 0x000fe200010e060c */
[----:B------:R-:W-:-:S02]  /*2210*/  SEL R10, R10, R13, P0 ;  /* 0x0000000d0a0a7207 */ /* 0x000fc40000000000 */
[----:B------:R-:W-:Y:S02]  /*2220*/  ISETP.NE.AND.EX P1, PT, RZ, UR4, PT, P1 ;  /* 0x00000004ff007c0c */ /* 0x000fe4000bf25310 */
[----:B------:R-:W-:Y:S02]  /*2230*/  SEL R11, R11, R12, P0 ;  /* 0x0000000c0b0b7207 */ /* 0x000fe40000000000 */
[----:B------:R-:W-:Y:S02]  /*2240*/  SEL R10, R10, 0xffffffff, P1 ;  /* 0xffffffff0a0a7807 */ /* 0x000fe40000800000 */
[----:B------:R-:W-:Y:S01]  /*2250*/  SEL R11, R11, 0xffffffff, P1 ;  /* 0xffffffff0b0b7807 */ /* 0x000fe20000800000 */
[----:B------:R-:W-:Y:S06]  /*2260*/  RET.REL.NODEC R14 `(_ZN3cub18CUB_300001_SM_10006detail9transform16transform_kernelINS2_10policy_hubILb0EN4cuda3std3__45tupleIJN6thrust24THRUST_300001_SM_1000_NS10device_ptrIfEESC_EEEE10policy1000ElNS7_5minusIfEESC_JPfSI_EEEvT0_iT1_T2_DpNS2_10kernel_argIT3_EE) ;  /* 0xffffffdc0e647950 */ /* 0x000fec0003c3ffff */
.L_x_377:
        /* <DEDUP_REMOVED lines=9> */
.L_x_406:


//--------------------- .text._ZN3cub18CUB_300001_SM_10006detail9transform16transform_kernelINS2_10policy_hubILb0EN4cuda3std3__45tupleIJN6thrust24THRUST_300001_SM_1000_NS10device_ptrIfEESC_EEEE10policy1000EiNS7_5minusIfEESC_JPfSI_EEEvT0_iT1_T2_DpNS2_10kernel_argIT3_EE --------------------------
	.section	.text._ZN3cub18CUB_300001_SM_10006detail9transform16transform_kernelINS2_10policy_hubILb0EN4cuda3std3__45tupleIJN6thrust24THRUST_300001_SM_1000_NS10device_ptrIfEESC_EEEE10policy1000EiNS7_5minusIfEESC_JPfSI_EEEvT0_iT1_T2_DpNS2_10kernel_argIT3_EE,"ax",@progbits
	.align	128
        .global         _ZN3cub18CUB_300001_SM_10006detail9transform16transform_kernelINS2_10policy_hubILb0EN4cuda3std3__45tupleIJN6thrust24THRUST_300001_SM_1000_NS10device_ptrIfEESC_EEEE10policy1000EiNS7_5minusIfEESC_JPfSI_EEEvT0_iT1_T2_DpNS2_10kernel_argIT3_EE
        .type           _ZN3cub18CUB_300001_SM_10006detail9transform16transform_kernelINS2_10policy_hubILb0EN4cuda3std3__45tupleIJN6thrust24THRUST_300001_SM_1000_NS10device_ptrIfEESC_EEEE10policy1000EiNS7_5minusIfEESC_JPfSI_EEEvT0_iT1_T2_DpNS2_10kernel_argIT3_EE,@function
        .size           _ZN3cub18CUB_300001_SM_10006detail9transform16transform_kernelINS2_10policy_hubILb0EN4cuda3std3__45tupleIJN6thrust24THRUST_300001_SM_1000_NS10device_ptrIfEESC_EEEE10policy1000EiNS7_5minusIfEESC_JPfSI_EEEvT0_iT1_T2_DpNS2_10kernel_argIT3_EE,(.L_x_407 - _ZN3cub18CUB_300001_SM_10006detail9transform16transform_kernelINS2_10policy_hubILb0EN4cuda3std3__45tupleIJN6thrust24THRUST_300001_SM_1000_NS10device_ptrIfEESC_EEEE10policy1000EiNS7_5minusIfEESC_JPfSI_EEEvT0_iT1_T2_DpNS2_10kernel_argIT3_EE)
        .other          _ZN3cub18CUB_300001_SM_10006detail9transform16transform_kernelINS2_10policy_hubILb0EN4cuda3std3__45tupleIJN6thrust24THRUST_300001_SM_1000_NS10device_ptrIfEESC_EEEE10policy1000EiNS7_5minusIfEESC_JPfSI_EEEvT0_iT1_T2_DpNS2_10kernel_argIT3_EE,@"STO_CUDA_ENTRY STV_DEFAULT"
_ZN3cub18CUB_300001_SM_10006detail9transform16transform_kernelINS2_10policy_hubILb0EN4cuda3std3__45tupleIJN6thrust24THRUST_300001_SM_1000_NS10device_ptrIfEESC_EEEE10policy1000EiNS7_5minusIfEESC_JPfSI_EEEvT0_iT1_T2_DpNS2_10kernel_argIT3_EE:
.text._ZN3cub18CUB_300001_SM_10006detail9transform16transform_kernelINS2_10policy_hubILb0EN4cuda3std3__45tupleIJN6thrust24THRUST_300001_SM_1000_NS10device_ptrIfEESC_EEEE10policy1000EiNS7_5minusIfEESC_JPfSI_EEEvT0_iT1_T2_DpNS2_10kernel_argIT3_EE:
[----:B------:R-:W-:Y:S08]  /*0000*/  LDC R1, c[0x0][0x37c] ;  /* 0x0000df00ff017b82 */ /* 0x000ff00000000800 */
[----:B------:R-:W1:Y:S01]  /*0010*/  S2UR UR5, SR_CTAID.X ;  /* 0x00000000000579c3 */ /* 0x000e620000002500 */
[----:B------:R-:W2:Y:S01]  /*0020*/  LDCU UR7, c[0x0][0x370] ;  /* 0x00006e00ff0777ac */ /* 0x000ea20008000800 */
[----:B------:R-:W3:Y:S01]  /*0030*/  LDCU.64 UR16, c[0x0][0x380] ;  /* 0x00007000ff1077ac */ /* 0x000ee20008000a00 */
[----:B------:R-:W4:Y:S01]  /*0040*/  LDCU.64 UR20, c[0x0][0x358] ;  /* 0x00006b00ff1477ac */ /* 0x000f220008000a00 */
[----:B---3--:R-:W-:-:S02]  /*0050*/  USHF.L.U32 UR24, UR17, 0x7, URZ ;  /* 0x0000000711187899 */ /* 0x008fc400080006ff */
[----:B-1----:R-:W-:Y:S02]  /*0060*/  UIADD3 UR4, UPT, UPT, UR5, 0x2, URZ ;  /* 0x0000000205047890 */ /* 0x002fe4000fffe0ff */
[----:B------:R-:W-:Y:S02]  /*0070*/  UIMAD UR22, UR24, UR5, URZ ;  /* 0x00000005181672a4 */ /* 0x000fe4000f8e02ff */
[----:B--2---:R-:W-:Y:S02]  /*0080*/  UISETP.GE.U32.AND UP0, UPT, UR4, UR7, UPT ;  /* 0x000000070400728c */ /* 0x004fe4000bf06070 */
[----:B------:R-:W-:Y:S02]  /*0090*/  UIADD3 UR6, UPT, UPT, -UR22, UR16, URZ ;  /* 0x0000001016067290 */ /* 0x000fe4000fffe1ff */
[----:B------:R-:W-:Y:S02]  /*00a0*/  UISETP.EQ.OR UP0, UPT, UR5, URZ, UP0 ;  /* 0x000000ff0500728c */ /* 0x000fe40008702670 */
[----:B------:R-:W-:-:S04]  /*00b0*/  UISETP.LT.AND UP1, UPT, UR24, UR6, UPT ;  /* 0x000000061800728c */ /* 0x000fc8000bf21270 */
[----:B------:R-:W-:-:S03]  /*00c0*/  USEL UR23, UR24, UR6, UP1 ;  /* 0x0000000618177287 */ /* 0x000fc60008800000 */
[----:B----4-:R-:W-:Y:S09]  /*00d0*/  BRA.U UP0, `(.L_x_378) ;  /* 0x0000000100dc7547 */ /* 0x010ff2000b800000 */
        /* <DEDUP_REMOVED lines=20> */
[----:B------:R-:W-:Y:S02]  /*0220*/  ULOP3.LUT UR13, UR13, 0xfffffff0, URZ, 0xc0, !UPT ;  /* 0xfffffff00d0d7892 */ /* 0x000fe4000f8ec0ff */
[----:B------:R-:W-:Y:S02]  /*0230*/  ULOP3.LUT UR12, UR12, 0xfffffff0, URZ, 0xc0, !UPT ;  /* 0xfffffff00c0c7892 */ /* 0x000fe4000f8ec0ff */
[----:B------:R-:W-:Y:S02]  /*0240*/  ULEA UR14, UR16, UR14, 0x18 ;  /* 0x0000000e100e7291 */ /* 0x000fe4000f8ec0ff */
[----:B------:R-:W-:Y:S01]  /*0250*/  USHF.R.U32.HI UR7, URZ, 0x4, UR13 ;  /* 0x00000004ff077899 */ /* 0x000fe2000801160d */
        /* <DEDUP_REMOVED lines=8> */
[----:B------:R-:W-:-:S02]  /*02e0*/  UIADD3 UR13, UPT, UPT, UR13, UR12, URZ ;  /* 0x0000000c0d0d7290 */ /* 0x000fc4000fffe0ff */
[----:B------:R-:W-:Y:S02]  /*02f0*/  ULEA UR16, UR17, UR14, 0x9 ;  /* 0x0000000e11107291 */ /* 0x000fe4000f8e48ff */
[----:B------:R-:W-:Y:S02]  /*0300*/  USHF.R.U32.HI UR12, URZ, 0x4, UR12 ;  /* 0x00000004ff0c7899 */ /* 0x000fe4000801160c */
[----:B----4-:R-:W-:Y:S01]  /*0310*/  UIMAD.WIDE UR4, UR22, 0x4, UR4 ;  /* 0x00000004160478a5 */ /* 0x010fe2000f8e0204 */
[----:B------:R-:W-:Y:S01]  /*0320*/  IMAD.U32 R0, RZ, RZ, UR13 ;  /* 0x0000000dff007e24 */ /* 0x000fe2000f8e00ff */
[----:B------:R-:W-:Y:S02]  /*0330*/  UPRMT UR7, UR7, 0x5410, URZ ;  /* 0x0000541007077896 */ /* 0x000fe400080000ff */
[----:B--2---:R-:W-:Y:S02]  /*0340*/  UIMAD.WIDE UR8, UR22, 0x4, UR8 ;  /* 0x00000004160878a5 */ /* 0x004fe4000f8e0208 */
[----:B------:R-:W-:-:S02]  /*0350*/  UIADD3 UR18, UPT, UPT, UR16, 0x80, URZ ;  /* 0x0000008010127890 */ /* 0x000fc4000fffe0ff */
[----:B------:R-:W-:Y:S01]  /*0360*/  UPRMT UR12, UR12, 0x5410, URZ ;  /* 0x000054100c0c7896 */ /* 0x000fe200080000ff */
[----:B------:R-:W-:Y:S02]  /*0370*/  UMOV UR19, UR15 ;  /* 0x0000000f00137c82 */ /* 0x000fe40008000000 */
[----:B---3--:R1:W-:Y:S06]  /*0380*/  UBLKCP.S.G [UR14], [UR4], UR7 ;  /* 0x0000000e040073ba */ /* 0x0083ec0008000207 */
[----:B------:R1:W-:Y:S01]  /*0390*/  UBLKCP.S.G [UR18], [UR8], UR12 ;  /* 0x00000012080073ba */ /* 0x0003e2000800020c */
[----:B------:R1:W-:Y:S01]  /*03a0*/  SYNCS.ARRIVE.TRANS64 RZ, [UR15], R0 ;  /* 0x00000000ffff79a7 */ /* 0x0003e2000800000f */
[----:B------:R-:W-:Y:S01]  /*03b0*/  NOP ;  /* 0x0000000000007918 */ /* 0x000fe20000000000 */
.L_x_380:
[----:B-1----:R-:W-:Y:S05]  /*03c0*/  BSYNC.RECONVERGENT B0 ;  /* 0x0000000000007941 */ /* 0x002fea0003800200 */
.L_x_379:
[----:B------:R-:W1:Y:S08]  /*03d0*/  S2UR UR5, SR_CgaCtaId ;  /* 0x00000000000579c3 */ /* 0x000e700000008800 */
[----:B------:R-:W-:Y:S01]  /*03e0*/  BAR.SYNC.DEFER_BLOCKING 0x0 ;  /* 0x0000000000007b1d */ /* 0x000fe20000010000 */
[----:B------:R-:W-:-:S05]  /*03f0*/  SHF.L.U32 R0, RZ, 0x1f, RZ ;  /* 0x0000001fff007819 */ /* 0x000fca00000006ff */
[----:B------:R-:W-:Y:S02]  /*0400*/  UMOV UR4, 0x400 ;  /* 0x0000040000047882 */ /* 0x000fe40000000000 */
[----:B-1----:R-:W-:-:S12]  /*0410*/  ULEA UR4, UR5, UR4, 0x18 ;  /* 0x0000000405047291 */ /* 0x002fd8000f8ec0ff */
.L_x_381:
[----:B------:R-:W1:Y:S02]  /*0420*/  SYNCS.PHASECHK.TRANS64.TRYWAIT P0, [UR4], R0 ;  /* 0x00000000ff0075a7 */ /* 0x000e640008001104 */
[----:B-1----:R-:W-:Y:S05]  /*0430*/  @!P0 BRA `(.L_x_381) ;  /* 0xfffffffc00f88947 */ /* 0x002fea000383ffff */
[----:B------:R-:W-:Y:S05]  /*0440*/  BRA `(.L_x_382) ;  /* 0x0000001400687947 */ /* 0x000fea0003800000 */
.L_x_378:
[----:B------:R-:W1:Y:S01]  /*0450*/  S2R R2, SR_TID.Y ;  /* 0x0000000000027919 */ /* 0x000e620000002200 */
[----:B------:R-:W2:Y:S01]  /*0460*/  LDCU UR10, c[0x0][0x360] ;  /* 0x00006c00ff0a77ac */ /* 0x000ea20008000800 */
[----:B------:R-:W-:Y:S01]  /*0470*/  BSSY.RECONVERGENT B0, `(.L_x_383) ;  /* 0x00000b1000007945 */ /* 0x000fe20003800200 */
[----:B------:R-:W1:Y:S01]  /*0480*/  S2R R3, SR_TID.Z ;  /* 0x0000000000037919 */ /* 0x000e620000002300 */
[----:B------:R-:W2:Y:S01]  /*0490*/  LDCU UR11, c[0x0][0x364] ;  /* 0x00006c80ff0b77ac */ /* 0x000ea20008000800 */
[----:B------:R-:W3:Y:S01]  /*04a0*/  LDC R0, c[0x0][0x368] ;  /* 0x0000da00ff007b82 */ /* 0x000ee20000000800 */
[----:B------:R-:W4:Y:S01]  /*04b0*/  S2R R5, SR_TID.X ;  /* 0x0000000000057919 */ /* 0x000f220000002100 */
[----:B------:R-:W-:Y:S02]  /*04c0*/  USHF.L.U32 UR4, UR23, 0x2, URZ ;  /* 0x0000000217047899 */ /* 0x000fe400080006ff */
[----:B------:R-:W-:Y:S02]  /*04d0*/  USHF.R.S32.HI UR12, URZ, 0x1f, UR22 ;  /* 0x0000001fff0c7899 */ /* 0x000fe40008011416 */
[----:B------:R-:W-:-:S04]  /*04e0*/  USHF.R.S32.HI UR5, URZ, 0x1f, UR4 ;  /* 0x0000001fff057899 */ /* 0x000fc80008011404 */
[----:B------:R-:W-:Y:S02]  /*04f0*/  USHF.R.U32.HI UR13, URZ, 0x2, UR5 ;  /* 0x00000002ff0d7899 */ /* 0x000fe40008011605 */
[----:B------:R-:W-:Y:S02]  /*0500*/  USHF.R.U64 UR7, UR4, 0x2, UR5 ;  /* 0x0000000204077899 */ /* 0x000fe40008001205 */
[----:B--2---:R-:W-:Y:S02]  /*0510*/  UIMAD UR4, UR10, UR11, URZ ;  /* 0x0000000b0a0472a4 */ /* 0x004fe4000f8e02ff */
[----:B-1----:R-:W-:Y:S02]  /*0520*/  IMAD R2, R3, UR11, R2 ;  /* 0x0000000b03027c24 */ /* 0x002fe4000f8e0202 */
[----:B------:R-:W-:Y:S02]  /*0530*/  IMAD.U32 R3, RZ, RZ, UR13 ;  /* 0x0000000dff037e24 */ /* 0x000fe4000f8e00ff */
[----:B----4-:R-:W-:-:S02]  /*0540*/  IMAD R2, R2, UR10, R5 ;  /* 0x0000000a02027c24 */ /* 0x010fc4000f8e0205 */
[----:B---3--:R-:W-:Y:S01]  /*0550*/  IMAD R5, R0, UR4, RZ ;  /* 0x0000000400057c24 */ /* 0x008fe2000f8e02ff */
[----:B------:R-:W-:Y:S02]  /*0560*/  UMOV UR4, URZ ;  /* 0x000000ff00047c82 */ /* 0x000fe40008000000 */
[----:B------:R-:W-:-:S04]  /*0570*/  ISETP.LT.U32.AND P0, PT, R2, UR7, PT ;  /* 0x0000000702007c0c */ /* 0x000fc8000bf01070 */
[----:B------:R-:W-:Y:S01]  /*0580*/  ISETP.GT.U32.AND.EX P0, PT, R3, RZ, PT, P0 ;  /* 0x000000ff0300720c */ /* 0x000fe20003f04100 */
[----:B------:R-:W-:-:S12]  /*0590*/  IMAD.MOV.U32 R3, RZ, RZ, RZ ;  /* 0x000000ffff037224 */ /* 0x000fd800078e00ff */
[----:B------:R-:W-:Y:S05]  /*05a0*/  @!P0 BRA `(.L_x_384) ;  /* 0x0000000800748947 */ /* 0x000fea0003800000 */
[----:B------:R-:W-:Y:S01]  /*05b0*/  IMAD.IADD R7, R5, 0x1, R2 ;  /* 0x0000000105077824 */ /* 0x000fe200078e0202 */
[----:B------:R-:W-:Y:S01]  /*05c0*/  MOV R6, UR7 ;  /* 0x0000000700067c02 */ /* 0x000fe20008000f00 */
[----:B------:R-:W-:Y:S01]  /*05d0*/  IMAD.U32 R4, RZ, RZ, UR13 ;  /* 0x0000000dff047e24 */ /* 0x000fe2000f8e00ff */
[----:B------:R-:W-:Y:S01]  /*05e0*/  BSSY.RECONVERGENT B1, `(.L_x_385) ;  /* 0x0000029000017945 */ /* 0x000fe20003800200 */
[----:B------:R-:W-:Y:S01]  /*05f0*/  IMAD.U32 R8, RZ, RZ, UR13 ;  /* 0x0000000dff087e24 */ /* 0x000fe2000f8e00ff */
[C---:B------:R-:W-:Y:S01]  /*0600*/  ISETP.LT.U32.AND P1, PT, R7.reuse, UR7, PT ;  /* 0x0000000707007c0c */ /* 0x040fe2000bf21070 */
[----:B------:R-:W-:Y:S01]  /*0610*/  IMAD.MOV.U32 R9, RZ, RZ, -0x1 ;  /* 0xffffffffff097424 */ /* 0x000fe200078e00ff */
[----:B------:R-:W-:Y:S02]  /*0620*/  ISETP.LT.U32.AND P0, PT, R7, UR7, PT ;  /* 0x0000000707007c0c */ /* 0x000fe4000bf01070 */
[----:B------:R-:W-:Y:S02]  /*0630*/  ISETP.GT.U32.AND.EX P1, PT, R4, RZ, PT, P1 ;  /* 0x000000ff0400720c */ /* 0x000fe40003f24110 */
[----:B------:R-:W-:Y:S01]  /*0640*/  ISETP.GT.U32.AND.EX P0, PT, R8, RZ, PT, P0 ;  /* 0x000000ff0800720c */ /* 0x000fe20003f04100 */
[----:B------:R-:W-:Y:S01]  /*0650*/  IMAD.U32 R8, RZ, RZ, UR13 ;  /* 0x0000000dff087e24 */ /* 0x000fe2000f8e00ff */
[----:B------:R-:W-:-:S02]  /*0660*/  SEL R6, R6, R7, P1 ;  /* 0x0000000706067207 */ /* 0x000fc40000800000 */
[----:B------:R-:W-:Y:S02]  /*0670*/  SEL R4, RZ, 0x1, !P0 ;  /* 0x00000001ff047807 */ /* 0x000fe40004000000 */
        /* <DEDUP_REMOVED lines=13> */
[----:B------:R-:W-:-:S04]  /*0750*/  IMAD.HI.U32 R7, R7, R9, R6 ;  /* 0x0000000907077227 */ /* 0x000fc800078e0006 */
[----:B------:R-:W-:Y:S02]  /*0760*/  IMAD.MOV.U32 R9, RZ, RZ, RZ ;  /* 0x000000ffff097224 */ /* 0x000fe400078e00ff */
[----:B------:R-:W-:-:S04]  /*0770*/  IMAD.HI.U32 R7, R7, R12, RZ ;  /* 0x0000000c07077227 */ /* 0x000fc800078e00ff */
[----:B------:R-:W-:-:S04]  /*0780*/  IMAD.MOV R10, RZ, RZ, -R7 ;  /* 0x000000ffff0a7224 */ /* 0x000fc800078e0a07 */
[----:B------:R-:W-:-:S05]  /*0790*/  IMAD R10, R5, R10, R12 ;  /* 0x0000000a050a7224 */ /* 0x000fca00078e020c */
[----:B------:R-:W-:-:S13]  /*07a0*/  ISETP.GE.U32.AND P0, PT, R10, R5, PT ;  /* 0x000000050a00720c */ /* 0x000fda0003f06070 */
[----:B------:R-:W-:Y:S01]  /*07b0*/  @P0 IADD3 R10, PT, PT, -R5, R10, RZ ;  /* 0x0000000a050a0210 */ /* 0x000fe20007ffe1ff */
[----:B------:R-:W-:-:S03]  /*07c0*/  @P0 VIADD R7, R7, 0x1 ;  /* 0x0000000107070836 */ /* 0x000fc60000000000 */
[----:B------:R-:W-:-:S13]  /*07d0*/  ISETP.GE.U32.AND P1, PT, R10, R5, PT ;  /* 0x000000050a00720c */ /* 0x000fda0003f26070 */
[----:B------:R-:W-:Y:S01]  /*07e0*/  @P1 VIADD R7, R7, 0x1 ;  /* 0x0000000107071836 */ /* 0x000fe20000000000 */
[----:B------:R-:W-:-:S05]  /*07f0*/  @!P2 LOP3.LUT R7, RZ, R5, RZ, 0x33, !PT ;  /* 0x00000005ff07a212 */ /* 0x000fca00078e33ff */
[----:B------:R-:W-:Y:S01]  /*0800*/  IMAD.MOV.U32 R8, RZ, RZ, R7 ;  /* 0x000000ffff087224 */ /* 0x000fe200078e0007 */
[----:B------:R-:W-:Y:S06]  /*0810*/  BRA `(.L_x_387) ;  /* 0x0000000000147947 */ /* 0x000fec0003800000 */
.L_x_386:
[----:B------:R-:W-:Y:S01]  /*0820*/  IMAD.MOV.U32 R9, RZ, RZ, R12 ;  /* 0x000000ffff097224 */ /* 0x000fe200078e000c */
[----:B------:R-:W-:-:S07]  /*0830*/  MOV R8, 0x850 ;  /* 0x0000085000087802 */ /* 0x000fce0000000f00 */
[----:B------:R-:W-:Y:S05]  /*0840*/  CALL.REL.NOINC `($__internal_1_$__cuda_sm20_div_u64) ;  /* 0x0000001400747944 */ /* 0x000fea0003c00000 */
[----:B------:R-:W-:Y:S01]  /*0850*/  IMAD.MOV.U32 R8, RZ, RZ, R6 ;  /* 0x000000ffff087224 */ /* 0x000fe200078e0006 */
[----:B------:R-:W-:-:S07]  /*0860*/  MOV R9, R7 ;  /* 0x0000000700097202 */ /* 0x000fce0000000f00 */
.L_x_387:
[----:B------:R-:W-:Y:S05]  /*0870*/  BSYNC.RECONVERGENT B1 ;  /* 0x0000000000017941 */ /* 0x000fea0003800200 */
.L_x_385:
[----:B------:R-:W-:Y:S01]  /*0880*/  IADD3 R12, P0, PT, R8, R4, RZ ;  /* 0x00000004080c7210 */ /* 0x000fe20007f1e0ff */
[----:B------:R-:W1:Y:S01]  /*0890*/  LDC R6, c[0x0][0x3a0] ;  /* 0x0000e800ff067b82 */ /* 0x000e620000000800 */
[----:B------:R-:W-:Y:S01]  /*08a0*/  BSSY.RECONVERGENT B1, `(.L_x_388) ;  /* 0x0000030000017945 */ /* 0x000fe20003800200 */
[----:B------:R-:W-:Y:S01]  /*08b0*/  IMAD.MOV.U32 R27, RZ, RZ, R2 ;  /* 0x000000ffff1b7224 */ /* 0x000fe200078e0002 */
[C---:B------:R-:W-:Y:S01]  /*08c0*/  LOP3.LUT R4, R12.reuse, 0x3, RZ, 0xc0, !PT ;  /* 0x000000030c047812 */ /* 0x040fe200078ec0ff */
[----:B------:R-:W-:Y:S01]  /*08d0*/  IMAD.X R8, RZ, RZ, R9, P0 ;  /* 0x000000ffff087224 */ /* 0x000fe200000e0609 */
[----:B------:R-:W-:Y:S02]  /*08e0*/  ISETP.GE.U32.AND P0, PT, R12, 0x3, PT ;  /* 0x000000030c00780c */ /* 0x000fe40003f06070 */
[----:B------:R-:W-:Y:S01]  /*08f0*/  ISETP.NE.U32.AND P1, PT, R4, 0x3, PT ;  /* 0x000000030400780c */ /* 0x000fe20003f25070 */
[----:B------:R-:W-:Y:S01]  /*0900*/  IMAD.MOV.U32 R4, RZ, RZ, R3 ;  /* 0x000000ffff047224 */ /* 0x000fe200078e0003 */
[----:B------:R-:W-:-:S02]  /*0910*/  ISETP.GE.U32.AND.EX P0, PT, R8, RZ, PT, P0 ;  /* 0x000000ff0800720c */ /* 0x000fc40003f06100 */
[----:B------:R-:W-:Y:S02]  /*0920*/  ISETP.NE.AND.EX P1, PT, RZ, RZ, PT, P1 ;  /* 0x000000ffff00720c */ /* 0x000fe40003f25310 */
[----:B-1----:R-:W-:-:S11]  /*0930*/  SHF.R.S32.HI R11, RZ, 0x1f, R6 ;  /* 0x0000001fff0b7819 */ /* 0x002fd60000011406 */
[----:B------:R-:W-:Y:S05]  /*0940*/  @!P1 BRA `(.L_x_389) ;  /* 0x0000000000949947 */ /* 0x000fea0003800000 */
[----:B------:R-:W1:Y:S01]  /*0950*/  S2UR UR8, SR_CgaCtaId ;  /* 0x00000000000879c3 */ /* 0x000e620000008800 */
[----:B------:R-:W2:Y:S01]  /*0960*/  LDCU.64 UR14, c[0x0][0x398] ;  /* 0x00007300ff0e77ac */ /* 0x000ea20008000a00 */
[----:B------:R-:W-:Y:S02]  /*0970*/  VIADD R12, R12, 0x1 ;  /* 0x000000010c0c7836 */ /* 0x000fe40000000000 */
[----:B------:R-:W-:Y:S01]  /*0980*/  IMAD R8, R0, UR11, RZ ;  /* 0x0000000b00087c24 */ /* 0x000fe2000f8e02ff */
[----:B------:R-:W-:Y:S01]  /*0990*/  USHF.L.U32 UR5, UR22, 0x2, URZ ;  /* 0x0000000216057899 */ /* 0x000fe200080006ff */
[----:B------:R-:W-:Y:S01]  /*09a0*/  IMAD.MOV.U32 R27, RZ, RZ, R2 ;  /* 0x000000ffff1b7224 */ /* 0x000fe200078e0002 */
[----:B------:R-:W-:Y:S01]  /*09b0*/  USHF.L.U64.HI UR9, UR22, 0x2, UR12 ;  /* 0x0000000216097899 */ /* 0x000fe2000801020c */
[----:B------:R-:W-:Y:S01]  /*09c0*/  LOP3.LUT R12, R12, 0x3, RZ, 0xc0, !PT ;  /* 0x000000030c0c7812 */ /* 0x000fe200078ec0ff */
[----:B------:R-:W-:Y:S02]  /*09d0*/  IMAD R10, R8, UR10, RZ ;  /* 0x0000000a080a7c24 */ /* 0x000fe4000f8e02ff */
[----:B------:R-:W-:Y:S01]  /*09e0*/  LEA R7, P1, R2, UR5, 0x2 ;  /* 0x0000000502077c11 */ /* 0x000fe2000f8210ff */
[----:B------:R-:W-:-:S02]  /*09f0*/  UMOV UR5, 0x400 ;  /* 0x0000040000057882 */ /* 0x000fc40000000000 */
[----:B------:R-:W-:Y:S01]  /*0a00*/  UIADD3 UR5, UPT, UPT, UR5, 0x80, URZ ;  /* 0x0000008005057890 */ /* 0x000fe2000fffe0ff */
[----:B------:R-:W-:Y:S02]  /*0a10*/  LEA.HI.X R4, R2, UR9, R3, 0x2, P1 ;  /* 0x0000000902047c11 */ /* 0x000fe400088f1403 */
[----:B------:R-:W-:Y:S02]  /*0a20*/  IADD3 R12, P1, PT, RZ, -R12, RZ ;  /* 0x8000000cff0c7210 */ /* 0x000fe40007f3e0ff */
[----:B--2---:R-:W-:-:S03]  /*0a30*/  IADD3 R14, P2, P3, R7, UR14, R6 ;  /* 0x0000000e070e7c10 */ /* 0x004fc6000fb5e006 */
[----:B------:R-:W-:Y:S01]  /*0a40*/  IMAD.X R13, RZ, RZ, -0x1, P1 ;  /* 0xffffffffff0d7424 */ /* 0x000fe200008e06ff */
[----:B------:R-:W-:Y:S01]  /*0a50*/  IADD3.X R15, PT, PT, R4, UR15, R11, P2, P3 ;  /* 0x0000000f040f7c10 */ /* 0x000fe200097e640b */
[----:B-1----:R-:W-:Y:S01]  /*0a60*/  ULEA UR5, UR8, UR5, 0x18 ;  /* 0x0000000508057291 */ /* 0x002fe2000f8ec0ff */
[----:B------:R-:W-:-:S05]  /*0a70*/  MOV R4, R3 ;  /* 0x0000000300047202 */ /* 0x000fca0000000f00 */
[----:B------:R-:W-:-:S04]  /*0a80*/  VIADD R7, R6, UR5 ;  /* 0x0000000506077c36 */ /* 0x000fc80008000000 */
[----:B------:R-:W-:-:S07]  /*0a90*/  IMAD R7, R2, 0x4, R7 ;  /* 0x0000000402077824 */ /* 0x000fce00078e0207 */
.L_x_390:
        /* <DEDUP_REMOVED lines=13> */
[----:B------:R-:W-:-:S02]  /*0b70*/  ISETP.NE.AND.EX P1, PT, R13, RZ, PT, P1 ;  /* 0x000000ff0d00720c */ /* 0x000fc40003f25310 */
[----:B-1----:R-:W-:-:S11]  /*0b80*/  LEA R7, R10, R7, 0x2 ;  /* 0x000000070a077211 */ /* 0x002fd600078e10ff */
[----:B------:R-:W-:Y:S05]  /*0b90*/  @P1 BRA `(.L_x_390) ;  /* 0xfffffffc00c01947 */ /* 0x000fea000383ffff */
.L_x_389:
[----:B------:R-:W-:Y:S05]  /*0ba0*/  BSYNC.RECONVERGENT B1 ;  /* 0x0000000000017941 */ /* 0x000fea0003800200 */
.L_x_388:
[----:B------:R-:W-:Y:S05]  /*0bb0*/  @!P0 BRA `(.L_x_384) ;  /* 0x0000000000f08947 */ /* 0x000fea0003800000 */
[----:B------:R-:W1:Y:S01]  /*0bc0*/  LDCU.64 UR14, c[0x0][0x398] ;  /* 0x00007300ff0e77ac */ /* 0x000e620008000a00 */
[----:B------:R-:W2:Y:S01]  /*0bd0*/  S2UR UR9, SR_CgaCtaId ;  /* 0x00000000000979c3 */ /* 0x000ea20000008800 */
[----:B------:R-:W-:Y:S01]  /*0be0*/  IMAD.SHL.U32 R9, R5, 0x4, RZ ;  /* 0x0000000405097824 */ /* 0x000fe200078e00ff */
[----:B------:R-:W-:Y:S01]  /*0bf0*/  UMOV UR8, 0x400 ;  /* 0x0000040000087882 */ /* 0x000fe20000000000 */
[----:B------:R-:W-:Y:S01]  /*0c00*/  IMAD R21, R0, UR11, RZ ;  /* 0x0000000b00157c24 */ /* 0x000fe2000f8e02ff */
[----:B------:R-:W-:Y:S01]  /*0c10*/  UIADD3 UR8, UPT, UPT, UR8, 0x80, URZ ;  /* 0x0000008008087890 */ /* 0x000fe2000fffe0ff */
[----:B------:R-:W-:Y:S02]  /*0c20*/  UMOV UR5, URZ ;  /* 0x000000ff00057c82 */ /* 0x000fe40008000000 */
[----:B------:R-:W-:Y:S01]  /*0c30*/  IMAD R21, R21, UR10, RZ ;  /* 0x0000000a15157c24 */ /* 0x000fe2000f8e02ff */
[----:B-1----:R-:W-:Y:S01]  /*0c40*/  IADD3 R25, P0, PT, R6, UR14, RZ ;  /* 0x0000000e06197c10 */ /* 0x002fe2000ff1e0ff */
[----:B------:R-:W-:-:S03]  /*0c50*/  USHF.L.U64.HI UR14, UR22, 0x2, UR12 ;  /* 0x00000002160e7899 */ /* 0x000fc6000801020c */
[----:B------:R-:W-:Y:S01]  /*0c60*/  IADD3.X R7, PT, PT, R11, UR15, RZ, P0, !PT ;  /* 0x0000000f0b077c10 */ /* 0x000fe200087fe4ff */
[----:B------:R-:W-:Y:S02]  /*0c70*/  USHF.L.U32 UR15, UR22, 0x2, URZ ;  /* 0x00000002160f7899 */ /* 0x000fe400080006ff */
[C---:B------:R-:W-:Y:S01]  /*0c80*/  IADD3 R8, P0, PT, R27.reuse, UR22, RZ ;  /* 0x000000161b087c10 */ /* 0x040fe2000ff1e0ff */
[----:B--2---:R-:W-:Y:S01]  /*0c90*/  ULEA UR8, UR9, UR8, 0x18 ;  /* 0x0000000809087291 */ /* 0x004fe2000f8ec0ff */
[----:B------:R-:W-:Y:S02]  /*0ca0*/  SHF.R.U32.HI R11, RZ, 0x1e, R5 ;  /* 0x0000001eff0b7819 */ /* 0x000fe40000011605 */
[----:B------:R-:W-:Y:S01]  /*0cb0*/  IADD3.X R15, PT, PT, R4, UR12, RZ, P0, !PT ;  /* 0x0000000c040f7c10 */ /* 0x000fe200087fe4ff */
[----:B------:R-:W-:Y:S01]  /*0cc0*/  IMAD.SHL.U32 R14, R8, 0x4, RZ ;  /* 0x00000004080e7824 */ /* 0x000fe200078e00ff */
[----:B------:R-:W-:Y:S01]  /*0cd0*/  LEA R10, P0, R27, UR15, 0x2 ;  /* 0x0000000f1b0a7c11 */ /* 0x000fe2000f8010ff */
[----:B------:R-:W-:Y:S01]  /*0ce0*/  VIADD R6, R6, UR8 ;  /* 0x0000000806067c36 */ /* 0x000fe20008000000 */
[----:B------:R-:W-:-:S02]  /*0cf0*/  SHF.L.U64.HI R15, R8, 0x2, R15 ;  /* 0x00000002080f7819 */ /* 0x000fc4000001020f */
[C---:B------:R-:W-:Y:S01]  /*0d00*/  LEA.HI.X R12, R27.reuse, UR14, R4, 0x2, P0 ;  /* 0x0000000e1b0c7c11 */ /* 0x040fe200080f1404 */
[----:B------:R-:W-:Y:S01]  /*0d10*/  IMAD R8, R27, 0x4, R6 ;  /* 0x000000041b087824 */ /* 0x000fe200078e0206 */
[-C--:B------:R-:W-:Y:S01]  /*0d20*/  IADD3 R20, P1, PT, R9, R10.reuse, RZ ;  /* 0x0000000a09147210 */ /* 0x080fe20007f3e0ff */
[C---:B------:R-:W-:Y:S01]  /*0d30*/  IMAD.WIDE.U32 R14, R5.reuse, 0xc, R14 ;  /* 0x0000000c050e7825 */ /* 0x040fe200078e000e */
[----:B------:R-:W-:Y:S02]  /*0d40*/  LEA R13, P0, R5, R10, 0x3 ;  /* 0x0000000a050d7211 */ /* 0x000fe400078018ff */
[----:B------:R-:W-:Y:S01]  /*0d50*/  LEA R22, R21, R8, 0x2 ;  /* 0x0000000815167211 */ /* 0x000fe200078e10ff */
[----:B------:R-:W-:Y:S01]  /*0d60*/  IMAD.X R26, R11, 0x1, R12, P1 ;  /* 0x000000010b1a7824 */ /* 0x000fe200008e060c */
[----:B------:R-:W-:Y:S01]  /*0d70*/  LEA.HI.X R24, R5, R12, RZ, 0x3, P0 ;  /* 0x0000000c05187211 */ /* 0x000fe200000f1cff */
[----:B------:R-:W-:Y:S02]  /*0d80*/  VIADD R28, R15, UR5 ;  /* 0x000000050f1c7c36 */ /* 0x000fe40008000000 */
[----:B------:R-:W-:-:S02]  /*0d90*/  IMAD R23, R21, 0x8, R8 ;  /* 0x0000000815177824 */ /* 0x000fc400078e0208 */
[----:B------:R-:W-:-:S07]  /*0da0*/  IMAD R6, R21, 0xc, R8 ;  /* 0x0000000c15067824 */ /* 0x000fce00078e0208 */
.L_x_391:
[----:B------:R-:W-:-:S05]  /*0db0*/  IADD3 R18, P0, PT, R25, R10, RZ ;  /* 0x0000000a19127210 */ /* 0x000fca0007f1e0ff */
[----:B------:R-:W-:Y:S01]  /*0dc0*/  IMAD.X R19, R7, 0x1, R12, P0 ;  /* 0x0000000107137824 */ /* 0x000fe200000e060c */
[----:B------:R-:W-:-:S04]  /*0dd0*/  IADD3 R16, P0, PT, R25, R20, RZ ;  /* 0x0000001419107210 */ /* 0x000fc80007f1e0ff */
[----:B------:R-:W-:Y:S01]  /*0de0*/  @!PT LDS RZ, [RZ] ;  /* 0x00000000fffff984 */ /* 0x000fe20000000800 */
[----:B------:R-:W-:Y:S01]  /*0df0*/  @!PT LDS RZ, [RZ] ;  /* 0x00000000fffff984 */ /* 0x000fe20000000800 */
[----:B------:R-:W-:Y:S01]  /*0e00*/  @!PT LDS RZ, [RZ] ;  /* 0x00000000fffff984 */ /* 0x000fe20000000800 */
[----:B------:R1:W-:Y:S01]  /*0e10*/  LDGSTS.E [R8], desc[UR20][R18.64] ;  /* 0x0000000012087fae */ /* 0x0003e2000b9a1014 */
[----:B------:R-:W-:-:S05]  /*0e20*/  IMAD.X R17, R7, 0x1, R26, P0 ;  /* 0x0000000107117824 */ /* 0x000fca00000e061a */
[----:B------:R2:W-:Y:S01]  /*0e30*/  LDGSTS.E [R22], desc[UR20][R16.64] ;  /* 0x0000000010167fae */ /* 0x0005e2000b9a1014 */
[----:B-1----:R-:W-:Y:S01]  /*0e40*/  IMAD R8, R21, 0x10, R8 ;  /* 0x0000001015087824 */ /* 0x002fe200078e0208 */
[----:B--2---:R-:W-:Y:S01]  /*0e50*/  IADD3 R16, P0, PT, R25, R13, RZ ;  /* 0x0000000d19107210 */ /* 0x004fe20007f1e0ff */
[----:B------:R-:W-:-:S04]  /*0e60*/  IMAD R22, R21, 0x10, R22 ;  /* 0x0000001015167824 */ /* 0x000fc800078e0216 */
[----:B------:R-:W-:Y:S01]  /*0e70*/  IMAD.X R17, R7, 0x1, R24, P0 ;  /* 0x0000000107117824 */ /* 0x000fe200000e0618 */
[----:B------:R-:W-:-:S04]  /*0e80*/  IADD3 R18, P0, PT, R25, R14, RZ ;  /* 0x0000000e19127210 */ /* 0x000fc80007f1e0ff */
[----:B------:R1:W-:Y:S01]  /*0e90*/  LDGSTS.E [R23], desc[UR20][R16.64] ;  /* 0x0000000010177fae */ /* 0x0003e2000b9a1014 */
[----:B------:R-:W-:Y:S01]  /*0ea0*/  IMAD.X R19, R7, 0x1, R28, P0 ;  /* 0x0000000107137824 */ /* 0x000fe200000e061c */
[----:B------:R-:W-:-:S04]  /*0eb0*/  IADD3 R27, P0, PT, R9, R27, RZ ;  /* 0x0000001b091b7210 */ /* 0x000fc80007f1e0ff */
[----:B------:R2:W-:Y:S01]  /*0ec0*/  LDGSTS.E [R6], desc[UR20][R18.64] ;  /* 0x0000000012067fae */ /* 0x0005e2000b9a1014 */
[----:B------:R-:W-:Y:S01]  /*0ed0*/  IMAD.X R4, R11, 0x1, R4, P0 ;  /* 0x000000010b047824 */ /* 0x000fe200000e0604 */
[----:B------:R-:W-:-:S04]  /*0ee0*/  ISETP.GE.U32.AND P0, PT, R27, UR7, PT ;  /* 0x000000071b007c0c */ /* 0x000fc8000bf06070 */
[----:B------:R-:W-:Y:S01]  /*0ef0*/  ISETP.GE.U32.AND.EX P0, PT, R4, UR13, PT, P0 ;  /* 0x0000000d04007c0c */ /* 0x000fe2000bf06100 */
[----:B-1----:R-:W-:Y:S01]  /*0f00*/  IMAD.MOV.U32 R16, RZ, RZ, R25 ;  /* 0x000000ffff107224 */ /* 0x002fe200078e0019 */
[----:B------:R-:W-:Y:S02]  /*0f10*/  MOV R17, R7 ;  /* 0x0000000700117202 */ /* 0x000fe40000000f00 */
[C---:B------:R-:W-:Y:S01]  /*0f20*/  LEA R23, R21.reuse, R23, 0x4 ;  /* 0x0000001715177211 */ /* 0x040fe200078e20ff */
[----:B--2---:R-:W-:Y:S02]  /*0f30*/  IMAD R6, R21, 0x10, R6 ;  /* 0x0000001015067824 */ /* 0x004fe400078e0206 */
[----:B------:R-:W-:-:S04]  /*0f40*/  IMAD.WIDE.U32 R16, R5, 0x10, R16 ;  /* 0x0000001005107825 */ /* 0x000fc800078e0010 */
[----:B------:R-:W-:Y:S02]  /*0f50*/  IMAD.MOV.U32 R25, RZ, RZ, R16 ;  /* 0x000000ffff197224 */ /* 0x000fe400078e0010 */
[----:B------:R-:W-:Y:S01]  /*0f60*/  IMAD.MOV.U32 R7, RZ, RZ, R17 ;  /* 0x000000ffff077224 */ /* 0x000fe200078e0011 */
[----:B------:R-:W-:Y:S06]  /*0f70*/  @!P0 BRA `(.L_x_391) ;  /* 0xfffffffc008c8947 */ /* 0x000fec000383ffff */
.L_x_384:
[----:B------:R-:W-:Y:S05]  /*0f80*/  BSYNC.RECONVERGENT B0 ;  /* 0x0000000000007941 */ /* 0x000fea0003800200 */
.L_x_383:
[----:B------:R-:W-:Y:S01]  /*0f90*/  IMAD.U32 R4, RZ, RZ, UR13 ;  /* 0x0000000dff047e24 */ /* 0x000fe2000f8e00ff */
[----:B------:R-:W-:Y:S01]  /*0fa0*/  ISETP.LT.U32.AND P0, PT, R2, UR7, PT ;  /* 0x0000000702007c0c */ /* 0x000fe2000bf01070 */
[----:B------:R-:W0:Y:S01]  /*0fb0*/  LDGDEPBAR ;  /* 0x00000000000079af */ /* 0x000e220000000000 */
[----:B------:R-:W-:Y:S02]  /*0fc0*/  BSSY.RECONVERGENT B0, `(.L_x_392) ;  /* 0x000009f000007945 */ /* 0x000fe40003800200 */
[----:B------:R-:W-:-:S13]  /*0fd0*/  ISETP.GT.U32.AND.EX P0, PT, R4, R3, PT, P0 ;  /* 0x000000030400720c */ /* 0x000fda0003f04100 */
[----:B------:R-:W-:Y:S05]  /*0fe0*/  @!P0 BRA `(.L_x_393) ;  /* 0x0000000800708947 */ /* 0x000fea0003800000 */
[----:B------:R-:W-:Y:S01]  /*0ff0*/  IMAD.IADD R9, R5, 0x1, R2 ;  /* 0x0000000105097824 */ /* 0x000fe200078e0202 */
[----:B------:R-:W-:Y:S01]  /*1000*/  MOV R6, UR7 ;  /* 0x0000000700067c02 */ /* 0x000fe20008000f00 */
[----:B------:R-:W-:Y:S01]  /*1010*/  IMAD.U32 R4, RZ, RZ, UR13 ;  /* 0x0000000dff047e24 */ /* 0x000fe2000f8e00ff */
[----:B------:R-:W-:Y:S01]  /*1020*/  BSSY.RECONVERGENT B1, `(.L_x_394) ;  /* 0x0000027000017945 */ /* 0x000fe20003800200 */
[----:B------:R-:W-:Y:S01]  /*1030*/  IMAD.U32 R7, RZ, RZ, UR13 ;  /* 0x0000000dff077e24 */ /* 0x000fe2000f8e00ff */
[C---:B------:R-:W-:Y:S01]  /*1040*/  ISETP.LT.U32.AND P0, PT, R9.reuse, UR7, PT ;  /* 0x0000000709007c0c */ /* 0x040fe2000bf01070 */
[----:B------:R-:W-:Y:S01]  /*1050*/  IMAD.U32 R10, RZ, RZ, UR13 ;  /* 0x0000000dff0a7e24 */ /* 0x000fe2000f8e00ff */
[----:B------:R-:W-:Y:S02]  /*1060*/  ISETP.LT.U32.AND P1, PT, R9, UR7, PT ;  /* 0x0000000709007c0c */ /* 0x000fe4000bf21070 */
[----:B------:R-:W-:Y:S02]  /*1070*/  ISETP.GT.U32.AND.EX P0, PT, R4, RZ, PT, P0 ;  /* 0x000000ff0400720c */ /* 0x000fe40003f04100 */
[----:B------:R-:W-:Y:S01]  /*1080*/  ISETP.GT.U32.AND.EX P1, PT, R7, RZ, PT, P1 ;  /* 0x000000ff0700720c */ /* 0x000fe20003f24110 */
[----:B------:R-:W-:Y:S01]  /*1090*/  IMAD.MOV.U32 R7, RZ, RZ, -0x1 ;  /* 0xffffffffff077424 */ /* 0x000fe200078e00ff */
        /* <DEDUP_REMOVED lines=12> */
[----:B-1----:R-:W-:-:S06]  /*1160*/  VIADD R7, R10, 0xffffffe ;  /* 0x0ffffffe0a077836 */ /* 0x002fcc0000000000 */
[----:B------:R-:W1:Y:S02]  /*1170*/  F2I.FTZ.U32.TRUNC.NTZ R7, R7 ;  /* 0x0000000700077305 */ /* 0x000e64000021f000 */
[----:B-1----:R-:W-:-:S04]  /*1180*/  IMAD R11, R11, R7, RZ ;  /* 0x000000070b0b7224 */ /* 0x002fc800078e02ff */
[----:B------:R-:W-:-:S06]  /*1190*/  IMAD.HI.U32 R6, R7, R11, R6 ;  /* 0x0000000b07067227 */ /* 0x000fcc00078e0006 */
[----:B------:R-:W-:-:S05]  /*11a0*/  IMAD.HI.U32 R8, R6, R9, RZ ;  /* 0x0000000906087227 */ /* 0x000fca00078e00ff */
[----:B------:R-:W-:-:S05]  /*11b0*/  IADD3 R6, PT, PT, -R8, RZ, RZ ;  /* 0x000000ff08067210 */ /* 0x000fca0007ffe1ff */
[----:B------:R-:W-:Y:S02]  /*11c0*/  IMAD R6, R5, R6, R9 ;  /* 0x0000000605067224 */ /* 0x000fe400078e0209 */
[----:B------:R-:W-:-:S03]  /*11d0*/  IMAD.MOV.U32 R9, RZ, RZ, RZ ;  /* 0x000000ffff097224 */ /* 0x000fc600078e00ff */
[----:B------:R-:W-:-:S13]  /*11e0*/  ISETP.GE.U32.AND P0, PT, R6, R5, PT ;  /* 0x000000050600720c */ /* 0x000fda0003f06070 */
[----:B------:R-:W-:Y:S02]  /*11f0*/  @P0 IMAD.IADD R6, R6, 0x1, -R5 ;  /* 0x0000000106060824 */ /* 0x000fe400078e0a05 */
[----:B------:R-:W-:-:S03]  /*1200*/  @P0 VIADD R8, R8, 0x1 ;  /* 0x0000000108080836 */ /* 0x000fc60000000000 */
[----:B------:R-:W-:-:S13]  /*1210*/  ISETP.GE.U32.AND P1, PT, R6, R5, PT ;  /* 0x000000050600720c */ /* 0x000fda0003f26070 */
[----:B------:R-:W-:Y:S01]  /*1220*/  @P1 VIADD R8, R8, 0x1 ;  /* 0x0000000108081836 */ /* 0x000fe20000000000 */
[----:B------:R-:W-:Y:S01]  /*1230*/  @!P2 LOP3.LUT R8, RZ, R5, RZ, 0x33, !PT ;  /* 0x00000005ff08a212 */ /* 0x000fe200078e33ff */
[----:B------:R-:W-:Y:S06]  /*1240*/  BRA `(.L_x_396) ;  /* 0x0000000000107947 */ /* 0x000fec0003800000 */
.L_x_395:
[----:B------:R-:W-:-:S07]  /*1250*/  MOV R8, 0x1270 ;  /* 0x0000127000087802 */ /* 0x000fce0000000f00 */
[----:B------:R-:W-:Y:S05]  /*1260*/  CALL.REL.NOINC `($__internal_1_$__cuda_sm20_div_u64) ;  /* 0x0000000800ec7944 */ /* 0x000fea0003c00000 */
[----:B------:R-:W-:Y:S01]  /*1270*/  IMAD.MOV.U32 R8, RZ, RZ, R6 ;  /* 0x000000ffff087224 */ /* 0x000fe200078e0006 */
[----:B------:R-:W-:-:S07]  /*1280*/  MOV R9, R7 ;  /* 0x0000000700097202 */ /* 0x000fce0000000f00 */
.L_x_396:
[----:B------:R-:W-:Y:S05]  /*1290*/  BSYNC.RECONVERGENT B1 ;  /* 0x0000000000017941 */ /* 0x000fea0003800200 */
.L_x_394:
[----:B------:R-:W-:Y:S01]  /*12a0*/  IADD3 R4, P0, PT, R8, R4, RZ ;  /* 0x0000000408047210 */ /* 0x000fe20007f1e0ff */
[----:B------:R-:W1:Y:S01]  /*12b0*/  LDC R6, c[0x0][0x3b0] ;  /* 0x0000ec00ff067b82 */ /* 0x000e620000000800 */
[----:B------:R-:W-:Y:S02]  /*12c0*/  BSSY.RECONVERGENT B1, `(.L_x_397) ;  /* 0x0000031000017945 */ /* 0x000fe40003800200 */
[C---:B------:R-:W-:Y:S01]  /*12d0*/  LOP3.LUT R7, R4.reuse, 0x3, RZ, 0xc0, !PT ;  /* 0x0000000304077812 */ /* 0x040fe200078ec0ff */
[----:B------:R-:W-:Y:S01]  /*12e0*/  IMAD.X R8, RZ, RZ, R9, P0 ;  /* 0x000000ffff087224 */ /* 0x000fe200000e0609 */
[----:B------:R-:W-:Y:S02]  /*12f0*/  ISETP.GE.U32.AND P0, PT, R4, 0x3, PT ;  /* 0x000000030400780c */ /* 0x000fe40003f06070 */
[----:B------:R-:W-:Y:S02]  /*1300*/  ISETP.NE.U32.AND P1, PT, R7, 0x3, PT ;  /* 0x000000030700780c */ /* 0x000fe40003f25070 */
[----:B------:R-:W-:Y:S01]  /*1310*/  ISETP.GE.U32.AND.EX P0, PT, R8, RZ, PT, P0 ;  /* 0x000000ff0800720c */ /* 0x000fe20003f06100 */
[----:B------:R-:W-:Y:S01]  /*1320*/  IMAD.U32 R8, RZ, RZ, UR22 ;  /* 0x00000016ff087e24 */ /* 0x000fe2000f8e00ff */
[----:B------:R-:W-:-:S04]  /*1330*/  ISETP.NE.AND.EX P1, PT, RZ, RZ, PT, P1 ;  /* 0x000000ffff00720c */ /* 0x000fc80003f25310 */
[----:B------:R-:W-:Y:S02]  /*1340*/  SHF.R.S32.HI R8, RZ, 0x1f, R8 ;  /* 0x0000001fff087819 */ /* 0x000fe40000011408 */
[----:B-1----:R-:W-:-:S07]  /*1350*/  SHF.R.S32.HI R16, RZ, 0x1f, R6 ;  /* 0x0000001fff107819 */ /* 0x002fce0000011406 */
[----:B------:R-:W-:Y:S05]  /*1360*/  @!P1 BRA `(.L_x_398) ;  /* 0x0000000000989947 */ /* 0x000fea0003800000 */
[----:B------:R-:W1:Y:S01]  /*1370*/  S2UR UR8, SR_CgaCtaId ;  /* 0x00000000000879c3 */ /* 0x000e620000008800 */
[----:B------:R-:W2:Y:S01]  /*1380*/  LDCU.64 UR14, c[0x0][0x3a8] ;  /* 0x00007500ff0e77ac */ /* 0x000ea20008000a00 */
[----:B------:R-:W-:Y:S02]  /*1390*/  IMAD.U32 R7, RZ, RZ, UR22 ;  /* 0x00000016ff077e24 */ /* 0x000fe4000f8e00ff */
[----:B------:R-:W-:Y:S01]  /*13a0*/  VIADD R9, R4, 0x1 ;  /* 0x0000000104097836 */ /* 0x000fe20000000000 */
[----:B------:R-:W-:Y:S01]  /*13b0*/  UMOV UR5, 0x400 ;  /* 0x0000040000057882 */ /* 0x000fe20000000000 */
[----:B------:R-:W-:Y:S01]  /*13c0*/  USHF.L.U32 UR9, UR22, 0x2, URZ ;  /* 0x0000000216097899 */ /* 0x000fe200080006ff */
[----:B------:R-:W-:Y:S01]  /*13d0*/  SHF.L.U64.HI R4, R7, 0x2, R8 ;  /* 0x0000000207047819 */ /* 0x000fe20000010208 */
[----:B------:R-:W3:Y:S01]  /*13e0*/  LDC R11, c[0x0][0x384] ;  /* 0x0000e100ff0b7b82 */ /* 0x000ee20000000800 */
[----:B------:R-:W-:Y:S01]  /*13f0*/  UIADD3 UR5, UPT, UPT, UR5, 0x80, URZ ;  /* 0x0000008005057890 */ /* 0x000fe2000fffe0ff */
[----:B------:R-:W-:Y:S01]  /*1400*/  LOP3.LUT R9, R9, 0x3, RZ, 0xc0, !PT ;  /* 0x0000000309097812 */ /* 0x000fe200078ec0ff */
[----:B------:R-:W-:Y:S01]  /*1410*/  IMAD R10, R0, UR11, RZ ;  /* 0x0000000b000a7c24 */ /* 0x000fe2000f8e02ff */
[----:B------:R-:W-:-:S02]  /*1420*/  LEA R7, P1, R2, UR9, 0x2 ;  /* 0x0000000902077c11 */ /* 0x000fc4000f8210ff */
[----:B------:R-:W-:Y:S01]  /*1430*/  IADD3 R9, P3, PT, RZ, -R9, RZ ;  /* 0x80000009ff097210 */ /* 0x000fe20007f7e0ff */
[----:B------:R-:W-:Y:S01]  /*1440*/  IMAD R14, R10, UR10, RZ ;  /* 0x0000000a0a0e7c24 */ /* 0x000fe2000f8e02ff */
[----:B------:R-:W-:Y:S02]  /*1450*/  LEA.HI.X R13, R2, R4, R3, 0x2, P1 ;  /* 0x00000004020d7211 */ /* 0x000fe400008f1403 */
[----:B--2---:R-:W-:-:S04]  /*1460*/  IADD3 R12, P1, P2, R7, UR14, R6 ;  /* 0x0000000e070c7c10 */ /* 0x004fc8000fa3e006 */
[----:B------:R-:W-:Y:S01]  /*1470*/  IADD3.X R13, PT, PT, R13, UR15, R16, P1, P2 ;  /* 0x0000000f0d0d7c10 */ /* 0x000fe20008fe4410 */
[----:B-1----:R-:W-:-:S06]  /*1480*/  ULEA UR5, UR8, UR5, 0x18 ;  /* 0x0000000508057291 */ /* 0x002fcc000f8ec0ff */
[----:B------:R-:W-:-:S05]  /*1490*/  VIADD R4, R6, UR5 ;  /* 0x0000000506047c36 */ /* 0x000fca0008000000 */
[----:B---3--:R-:W-:Y:S01]  /*14a0*/  LEA R7, R11, R4, 0x9 ;  /* 0x000000040b077211 */ /* 0x008fe200078e48ff */
[----:B------:R-:W-:-:S04]  /*14b0*/  IMAD.X R4, RZ, RZ, -0x1, P3 ;  /* 0xffffffffff047424 */ /* 0x000fc800018e06ff */
[----:B------:R-:W-:-:S07]  /*14c0*/  IMAD R7, R2, 0x4, R7 ;  /* 0x0000000402077824 */ /* 0x000fce00078e0207 */
.L_x_399:
        /* <DEDUP_REMOVED lines=16> */
.L_x_398:
[----:B------:R-:W-:Y:S05]  /*15d0*/  BSYNC.RECONVERGENT B1 ;  /* 0x0000000000017941 */ /* 0x000fea0003800200 */
.L_x_397:
[----:B------:R-:W-:Y:S05]  /*15e0*/  @!P0 BRA `(.L_x_393) ;  /* 0x0000000000f08947 */ /* 0x000fea0003800000 */
[----:B------:R-:W1:Y:S01]  /*15f0*/  S2UR UR8, SR_CgaCtaId ;  /* 0x00000000000879c3 */ /* 0x000e620000008800 */
[----:B------:R-:W2:Y:S01]  /*1600*/  LDCU.64 UR14, c[0x0][0x3a8] ;  /* 0x00007500ff0e77ac */ /* 0x000ea20008000a00 */
[----:B------:R-:W-:Y:S01]  /*1610*/  IMAD.U32 R9, RZ, RZ, UR22 ;  /* 0x00000016ff097e24 */ /* 0x000fe2000f8e00ff */
[----:B------:R-:W-:Y:S01]  /*1620*/  SHF.L.U32 R17, R5, 0x2, RZ ;  /* 0x0000000205117819 */ /* 0x000fe200000006ff */
[----:B------:R-:W-:Y:S01]  /*1630*/  IMAD R22, R0, UR11, RZ ;  /* 0x0000000b00167c24 */ /* 0x000fe2000f8e02ff */
[----:B------:R-:W-:Y:S01]  /*1640*/  UMOV UR5, 0x400 ;  /* 0x0000040000057882 */ /* 0x000fe20000000000 */
[----:B------:R-:W-:Y:S01]  /*1650*/  SHF.R.U32.HI R20, RZ, 0x1e, R5 ;  /* 0x0000001eff147819 */ /* 0x000fe20000011605 */
[----:B------:R-:W-:Y:S01]  /*1660*/  UIADD3 UR5, UPT, UPT, UR5, 0x80, URZ ;  /* 0x0000008005057890 */ /* 0x000fe2000fffe0ff */
[----:B------:R-:W3:Y:S01]  /*1670*/  LDC R7, c[0x0][0x384] ;  /* 0x0000e100ff077b82 */ /* 0x000ee20000000800 */
[----:B------:R-:W-:Y:S01]  /*1680*/  SHF.L.U64.HI R18, R9, 0x2, R8 ;  /* 0x0000000209127819 */ /* 0x000fe20000010208 */
[----:B------:R-:W-:Y:S01]  /*1690*/  IMAD R22, R22, UR10, RZ ;  /* 0x0000000a16167c24 */ /* 0x000fe2000f8e02ff */
[----:B--2---:R-:W-:-:S04]  /*16a0*/  IADD3 R4, P0, PT, R6, UR14, RZ ;  /* 0x0000000e06047c10 */ /* 0x004fc8000ff1e0ff */
[----:B------:R-:W-:Y:S01]  /*16b0*/  IADD3.X R16, PT, PT, R16, UR15, RZ, P0, !PT ;  /* 0x0000000f10107c10 */ /* 0x000fe200087fe4ff */
[----:B-1----:R-:W-:Y:S02]  /*16c0*/  ULEA UR5, UR8, UR5, 0x18 ;  /* 0x0000000508057291 */ /* 0x002fe4000f8ec0ff */
[----:B------:R-:W-:-:S04]  /*16d0*/  USHF.L.U32 UR8, UR22, 0x2, URZ ;  /* 0x0000000216087899 */ /* 0x000fc800080006ff */
[----:B------:R-:W-:Y:S01]  /*16e0*/  VIADD R6, R6, UR5 ;  /* 0x0000000506067c36 */ /* 0x000fe20008000000 */
[----:B------:R-:W-:-:S03]  /*16f0*/  UMOV UR5, URZ ;  /* 0x000000ff00057c82 */ /* 0x000fc60008000000 */
[----:B---3--:R-:W-:Y:S01]  /*1700*/  IMAD R23, R7, 0x200, R6 ;  /* 0x0000020007177824 */ /* 0x008fe200078e0206 */
[----:B------:R-:W-:-:S03]  /*1710*/  IADD3 R6, P0, PT, R2, UR22, RZ ;  /* 0x0000001602067c10 */ /* 0x000fc6000ff1e0ff */
[----:B------:R-:W-:Y:S02]  /*1720*/  IMAD R23, R2, 0x4, R23 ;  /* 0x0000000402177824 */ /* 0x000fe400078e0217 */
[----:B------:R-:W-:Y:S01]  /*1730*/  IMAD.X R7, R8, 0x1, R3, P0 ;  /* 0x0000000108077824 */ /* 0x000fe200000e0603 */
[----:B------:R-:W-:Y:S01]  /*1740*/  LEA R0, P0, R2, UR8, 0x2 ;  /* 0x0000000802007c11 */ /* 0x000fe2000f8010ff */
[C-C-:B------:R-:W-:Y:S01]  /*1750*/  IMAD R25, R22.reuse, 0x4, R23.reuse ;  /* 0x0000000416197824 */ /* 0x140fe200078e0217 */
[C---:B------:R-:W-:Y:S01]  /*1760*/  LEA R27, R22.reuse, R23, 0x3 ;  /* 0x00000017161b7211 */ /* 0x040fe200078e18ff */
[----:B------:R-:W-:Y:S01]  /*1770*/  IMAD R29, R22, 0xc, R23 ;  /* 0x0000000c161d7824 */ /* 0x000fe200078e0217 */
[C---:B------:R-:W-:Y:S01]  /*1780*/  SHF.L.U64.HI R7, R6.reuse, 0x2, R7 ;  /* 0x0000000206077819 */ /* 0x040fe20000010207 */
[----:B------:R-:W-:Y:S01]  /*1790*/  IMAD.SHL.U32 R6, R6, 0x4, RZ ;  /* 0x0000000406067824 */ /* 0x000fe200078e00ff */
[----:B------:R-:W-:Y:S02]  /*17a0*/  LEA.HI.X R18, R2, R18, R3, 0x2, P0 ;  /* 0x0000001202127211 */ /* 0x000fe400000f1403 */
[-C--:B------:R-:W-:Y:S01]  /*17b0*/  IADD3 R21, P0, PT, R17, R0.reuse, RZ ;  /* 0x0000000011157210 */ /* 0x080fe20007f1e0ff */
[C---:B------:R-:W-:Y:S01]  /*17c0*/  IMAD.WIDE.U32 R6, R5.reuse, 0xc, R6 ;  /* 0x0000000c05067825 */ /* 0x040fe200078e0006 */
[----:B------:R-:W-:-:S03]  /*17d0*/  LEA R19, P1, R5, R0, 0x3 ;  /* 0x0000000005137211 */ /* 0x000fc600078218ff */
[----:B------:R-:W-:Y:S01]  /*17e0*/  IMAD.X R24, R20, 0x1, R18, P0 ;  /* 0x0000000114187824 */ /* 0x000fe200000e0612 */
[----:B------:R-:W-:Y:S01]  /*17f0*/  LEA.HI.X R26, R5, R18, RZ, 0x3, P1 ;  /* 0x00000012051a7211 */ /* 0x000fe200008f1cff */
[----:B------:R-:W-:-:S08]  /*1800*/  VIADD R28, R7, UR5 ;  /* 0x00000005071c7c36 */ /* 0x000fd00008000000 */
.L_x_400:
[C---:B------:R-:W-:Y:S02]  /*1810*/  IADD3 R12, P0, PT, R4.reuse, R0, RZ ;  /* 0x00000000040c7210 */ /* 0x040fe40007f1e0ff */
[----:B------:R-:W-:-:S03]  /*1820*/  IADD3 R8, P1, PT, R4, R21, RZ ;  /* 0x0000001504087210 */ /* 0x000fc60007f3e0ff */
[----:B------:R-:W-:Y:S01]  /*1830*/  IMAD.X R13, R16, 0x1, R18, P0 ;  /* 0x00000001100d7824 */ /* 0x000fe200000e0612 */
[----:B------:R-:W-:Y:S01]  /*1840*/  IADD3 R10, P0, PT, R4, R19, RZ ;  /* 0x00000013040a7210 */ /* 0x000fe20007f1e0ff */
[----:B------:R-:W-:Y:S01]  /*1850*/  IMAD.X R9, R16, 0x1, R24, P1 ;  /* 0x0000000110097824 */ /* 0x000fe200008e0618 */
[----:B------:R-:W-:Y:S02]  /*1860*/  IADD3 R14, P1, PT, R4, R6, RZ ;  /* 0x00000006040e7210 */ /* 0x000fe40007f3e0ff */
[----:B------:R-:W-:Y:S01]  /*1870*/  @!PT LDS RZ, [RZ] ;  /* 0x00000000fffff984 */ /* 0x000fe20000000800 */
[----:B------:R-:W-:Y:S01]  /*1880*/  @!PT LDS RZ, [RZ] ;  /* 0x00000000fffff984 */ /* 0x000fe20000000800 */
[----:B------:R-:W-:Y:S01]  /*1890*/  @!PT LDS RZ, [RZ] ;  /* 0x00000000fffff984 */ /* 0x000fe20000000800 */
[----:B------:R1:W-:Y:S01]  /*18a0*/  LDGSTS.E [R23+0x80], desc[UR20][R12.64] ;  /* 0x000800000c177fae */ /* 0x0003e2000b9a1014 */
[C---:B------:R-:W-:Y:S01]  /*18b0*/  IMAD.X R11, R16.reuse, 0x1, R26, P0 ;  /* 0x00000001100b7824 */ /* 0x040fe200000e061a */
[----:B------:R-:W-:Y:S01]  /*18c0*/  IADD3 R2, P0, PT, R17, R2, RZ ;  /* 0x0000000211027210 */ /* 0x000fe20007f1e0ff */
[----:B------:R-:W-:Y:S01]  /*18d0*/  IMAD.X R15, R16, 0x1, R28, P1 ;  /* 0x00000001100f7824 */ /* 0x000fe200008e061c */
[C---:B------:R-:W-:Y:S01]  /*18e0*/  LEA R4, P1, R5.reuse, R4, 0x4 ;  /* 0x0000000405047211 */ /* 0x040fe200078220ff */
[----:B------:R2:W-:Y:S02]  /*18f0*/  LDGSTS.E [R25+0x80], desc[UR20][R8.64] ;  /* 0x0008000008197fae */ /* 0x0005e4000b9a1014 */
[----:B------:R-:W-:Y:S01]  /*1900*/  IMAD.X R3, R20, 0x1, R3, P0 ;  /* 0x0000000114037824 */ /* 0x000fe200000e0603 */
[----:B------:R-:W-:Y:S01]  /*1910*/  ISETP.GE.U32.AND P0, PT, R2, UR7, PT ;  /* 0x0000000702007c0c */ /* 0x000fe2000bf06070 */
[----:B------:R3:W-:Y:S01]  /*1920*/  LDGSTS.E [R27+0x80], desc[UR20][R10.64] ;  /* 0x000800000a1b7fae */ /* 0x0007e2000b9a1014 */
[----:B------:R-:W-:-:S02]  /*1930*/  LEA.HI.X R16, R5, R16, RZ, 0x4, P1 ;  /* 0x0000001005107211 */ /* 0x000fc400008f24ff */
[----:B------:R-:W-:Y:S01]  /*1940*/  ISETP.GE.U32.AND.EX P0, PT, R3, UR13, PT, P0 ;  /* 0x0000000d03007c0c */ /* 0x000fe2000bf06100 */
[----:B------:R4:W-:Y:S01]  /*1950*/  LDGSTS.E [R29+0x80], desc[UR20][R14.64] ;  /* 0x000800000e1d7fae */ /* 0x0009e2000b9a1014 */
[C---:B-1----:R-:W-:Y:S01]  /*1960*/  LEA R23, R22.reuse, R23, 0x4 ;  /* 0x0000001716177211 */ /* 0x042fe200078e20ff */
[C---:B--2---:R-:W-:Y:S02]  /*1970*/  IMAD R25, R22.reuse, 0x10, R25 ;  /* 0x0000001016197824 */ /* 0x044fe400078e0219 */
[C---:B---3--:R-:W-:Y:S02]  /*1980*/  IMAD R27, R22.reuse, 0x10, R27 ;  /* 0x00000010161b7824 */ /* 0x048fe400078e021b */
[----:B----4-:R-:W-:-:S06]  /*1990*/  IMAD R29, R22, 0x10, R29 ;  /* 0x00000010161d7824 */ /* 0x010fcc00078e021d */
[----:B------:R-:W-:Y:S05]  /*19a0*/  @!P0 BRA `(.L_x_400) ;  /* 0xfffffffc00988947 */ /* 0x000fea000383ffff */
.L_x_393:
[----:B------:R-:W-:Y:S05]  /*19b0*/  BSYNC.RECONVERGENT B0 ;  /* 0x0000000000007941 */ /* 0x000fea0003800200 */
.L_x_392:
[----:B------:R-:W0:Y:S01]  /*19c0*/  LDGDEPBAR ;  /* 0x00000000000079af */ /* 0x000e220000000000 */
[----:B------:R-:W-:-:S04]  /*19d0*/  DEPBAR.LE SB0, 0x0 ;  /* 0x000080000000791a */ /* 0x000fc80000000000 */
[----:B------:R-:W-:Y:S06]  /*19e0*/  BAR.SYNC.DEFER_BLOCKING 0x0 ;  /* 0x0000000000007b1d */ /* 0x000fec0000010000 */
.L_x_382:
[----:B------:R-:W-:-:S09]  /*19f0*/  UISETP.GT.AND UP0, UPT, UR24, UR6, UPT ;  /* 0x000000061800728c */ /* 0x000fd2000bf04270 */
[----:B------:R-:W-:Y:S05]  /*1a00*/  BRA.U UP0, `(.L_x_401) ;  /* 0x0000000100807547 */ /* 0x000fea000b800000 */
        /* <DEDUP_REMOVED lines=10> */
[----:B----4-:R-:W-:Y:S01]  /*1ab0*/  UIMAD.WIDE UR4, UR22, 0x4, UR4 ;  /* 0x00000004160478a5 */ /* 0x010fe2000f8e0204 */
[----:B--2---:R-:W-:-:S03]  /*1ac0*/  IMAD R0, R3, 0x200, R0 ;  /* 0x0000020003007824 */ /* 0x004fc600078e0200 */
[----:B-1----:R-:W-:Y:S02]  /*1ad0*/  LEA R7, R7, R2, 0x18 ;  /* 0x0000000207077211 */ /* 0x002fe400078ec0ff */
[C---:B---3--:R-:W-:Y:S02]  /*1ae0*/  LEA R2, R5.reuse, UR6, 0x2 ;  /* 0x0000000605027c11 */ /* 0x048fe4000f8e10ff */
[----:B------:R-:W-:-:S03]  /*1af0*/  LEA R0, R5, R0, 0x2 ;  /* 0x0000000005007211 */ /* 0x000fc600078e10ff */
[----:B------:R-:W-:Y:S01]  /*1b00*/  IMAD.IADD R6, R7, 0x1, R2 ;  /* 0x0000000107067824 */ /* 0x000fe200078e0202 */
[----:B------:R-:W-:Y:S01]  /*1b10*/  IADD3 R4, PT, PT, R0, 0x80, R7 ;  /* 0x0000008000047810 */ /* 0x000fe20007ffe007 */
[----:B------:R-:W-:-:S07]  /*1b20*/  IMAD.MOV R0, RZ, RZ, -R3 ;  /* 0x000000ffff007224 */ /* 0x000fce00078e0a03 */
.L_x_402:
[----:B-1----:R-:W-:Y:S01]  /*1b30*/  LDS R7, [R6] ;  /* 0x0000000006077984 */ /* 0x002fe20000000800 */
[----:B------:R-:W-:Y:S02]  /*1b40*/  VIADD R0, R0, 0x1 ;  /* 0x0000000100007836 */ /* 0x000fe40000000000 */
[----:B------:R-:W-:Y:S01]  /*1b50*/  IMAD.U32 R2, RZ, RZ, UR4 ;  /* 0x00000004ff027e24 */ /* 0x000fe2000f8e00ff */
[----:B------:R-:W1:Y:S01]  /*1b60*/  LDS R8, [R4] ;  /* 0x0000000004087984 */ /* 0x000e620000000800 */
[----:B------:R-:W-:Y:S01]  /*1b70*/  IMAD.U32 R3, RZ, RZ, UR5 ;  /* 0x00000005ff037e24 */ /* 0x000fe2000f8e00ff */
[----:B------:R-:W-:Y:S01]  /*1b80*/  ISETP.NE.AND P0, PT, R0, RZ, PT ;  /* 0x000000ff0000720c */ /* 0x000fe20003f05270 */
[----:B------:R-:W-:-:S04]  /*1b90*/  IMAD.WIDE R2, R5, 0x4, R2 ;  /* 0x0000000405027825 */ /* 0x000fc800078e0202 */
[----:B-1----:R-:W-:-:S05]  /*1ba0*/  FADD R7, R7, -R8 ;  /* 0x8000000807077221 */ /* 0x002fca0000000000 */
[----:B------:R1:W-:Y:S03]  /*1bb0*/  STG.E desc[UR20][R2.64], R7 ;  /* 0x0000000702007986 */ /* 0x0003e6000c101914 */
[----:B------:R-:W-:Y:S05]  /*1bc0*/  @!P0 EXIT ;  /* 0x000000000000894d */ /* 0x000fea0003800000 */
[----:B------:R-:W-:Y:S01]  /*1bd0*/  IADD3 R4, PT, PT, R4, 0x200, RZ ;  /* 0x0000020004047810 */ /* 0x000fe20007ffe0ff */
[----:B------:R-:W-:Y:S02]  /*1be0*/  VIADD R6, R6, 0x200 ;  /* 0x0000020006067836 */ /* 0x000fe40000000000 */
[----:B------:R-:W-:Y:S01]  /*1bf0*/  VIADD R5, R5, 0x80 ;  /* 0x0000008005057836 */ /* 0x000fe20000000000 */
[----:B------:R-:W-:Y:S06]  /*1c00*/  BRA `(.L_x_402) ;  /* 0xfffffffc00c87947 */ /* 0x000fec000383ffff */
.L_x_401:
[----:B------:R-:W1:Y:S02]  /*1c10*/  LDC R0, c[0x0][0x384] ;  /* 0x0000e100ff007b82 */ /* 0x000e640000000800 */
[----:B-1----:R-:W-:-:S13]  /*1c20*/  ISETP.GE.AND P0, PT, R0, 0x1, PT ;  /* 0x000000010000780c */ /* 0x002fda0003f06270 */
[----:B------:R-:W-:Y:S05]  /*1c30*/  @!P0 EXIT ;  /* 0x000000000000894d */ /* 0x000fea0003800000 */
[----:B------:R-:W1:Y:S01]  /*1c40*/  S2R R5, SR_TID.X ;  /* 0x0000000000057919 */ /* 0x000e620000002100 */
[----:B------:R-:W2:Y:S01]  /*1c50*/  LDC R3, c[0x0][0x3b0] ;  /* 0x0000ec00ff037b82 */ /* 0x000ea20000000800 */
[----:B------:R-:W3:Y:S01]  /*1c60*/  LDCU UR6, c[0x0][0x3a0] ;  /* 0x00007400ff0677ac */ /* 0x000ee20008000800 */
[----:B------:R-:W-:Y:S01]  /*1c70*/  MOV R2, 0x400 ;  /* 0x0000040000027802 */ /* 0x000fe20000000f00 */
[----:B------:R-:W4:Y:S01]  /*1c80*/  S2R R7, SR_CgaCtaId ;  /* 0x0000000000077919 */ /* 0x000f220000008800 */
[----:B------:R-:W5:Y:S03]  /*1c90*/  LDCU.64 UR4, c[0x0][0x390] ;  /* 0x00007200ff0477ac */ /* 0x000f660008000a00 */
[----:B------:R-:W-:Y:S01]  /*1ca0*/  VIADD R4, R2, 0x80 ;  /* 0x0000008002047836 */ /* 0x000fe20000000000 */
[----:B-----5:R-:W-:Y:S01]  /*1cb0*/  UIMAD.WIDE UR4, UR22, 0x4, UR4 ;  /* 0x00000004160478a5 */ /* 0x020fe2000f8e0204 */
[----:B--2---:R-:W-:-:S02]  /*1cc0*/  IMAD R2, R0, 0x200, R3 ;  /* 0x0000020000027824 */ /* 0x004fc400078e0203 */
[----:B------:R-:W-:Y:S02]  /*1cd0*/  IMAD.MOV R0, RZ, RZ, -R0 ;  /* 0x000000ffff007224 */ /* 0x000fe400078e0a00 */
[C---:B-1----:R-:W-:Y:S01]  /*1ce0*/  IMAD R2, R5.reuse, 0x4, R2 ;  /* 0x0000000405027824 */ /* 0x042fe200078e0202 */
[----:B---3--:R-:W-:Y:S02]  /*1cf0*/  LEA R6, R5, UR6, 0x2 ;  /* 0x0000000605067c11 */ /* 0x008fe4000f8e10ff */
[----:B----4-:R-:W-:-:S04]  /*1d00*/  LEA R7, R7, R4, 0x18 ;  /* 0x0000000407077211 */ /* 0x010fc800078ec0ff */
[----:B------:R-:W-:Y:S02]  /*1d10*/  IADD3 R6, PT, PT, R7, R6, RZ ;  /* 0x0000000607067210 */ /* 0x000fe40007ffe0ff */
[----:B------:R-:W-:-:S07]  /*1d20*/  IADD3 R4, PT, PT, R2, 0x80, R7 ;  /* 0x0000008002047810 */ /* 0x000fce0007ffe007 */
.L_x_403:
[----:B------:R-:W-:Y:S01]  /*1d30*/  ISETP.GE.AND P0, PT, R5, UR23, PT ;  /* 0x0000001705007c0c */ /* 0x000fe2000bf06270 */
        /* <DEDUP_REMOVED lines=14> */
        .weak           $__internal_1_$__cuda_sm20_div_u64
        .type           $__internal_1_$__cuda_sm20_div_u64,@function
        .size           $__internal_1_$__cuda_sm20_div_u64,(.L_x_407 - $__internal_1_$__cuda_sm20_div_u64)
$__internal_1_$__cuda_sm20_div_u64:
[----:B------:R-:W-:Y:S02]  /*1e20*/  IMAD.U32 R15, RZ, RZ, UR4 ;  /* 0x00000004ff0f7e24 */ /* 0x000fe4000f8e00ff */
[----:B------:R-:W-:-:S04]  /*1e30*/  IMAD.MOV.U32 R14, RZ, RZ, R5 ;  /* 0x000000ffff0e7224 */ /* 0x000fc800078e0005 */
        /* <DEDUP_REMOVED lines=9> */
[----:B------:R-:W-:Y:S01]  /*1ed0*/  IMAD.X R19, RZ, RZ, ~R13, P0 ;  /* 0x000000ffff137224 */ /* 0x000fe200000e0e0d */
[----:B------:R-:W-:-:S03]  /*1ee0*/  MOV R13, R6 ;  /* 0x00000006000d7202 */ /* 0x000fc60000000f00 */
[-C--:B------:R-:W-:Y:S02]  /*1ef0*/  IMAD R15, R7, R19.reuse, RZ ;  /* 0x00000013070f7224 */ /* 0x080fe400078e02ff */
[----:B------:R-:W-:-:S04]  /*1f00*/  IMAD.WIDE.U32 R12, P0, R6, R19, R12 ;  /* 0x00000013060c7225 */ /* 0x000fc8000780000c */
[----:B------:R-:W-:-:S04]  /*1f10*/  IMAD.HI.U32 R11, R7, R19, RZ ;  /* 0x00000013070b7227 */ /* 0x000fc800078e00ff */
[----:B------:R-:W-:-:S04]  /*1f20*/  IMAD.HI.U32 R12, P1, R7, R17, R12 ;  /* 0x00000011070c7227 */ /* 0x000fc8000782000c */
[----:B------:R-:W-:Y:S01]  /*1f30*/  IMAD.X R11, R11, 0x1, R7, P0 ;  /* 0x000000010b0b7824 */ /* 0x000fe200000e0607 */
[----:B------:R-:W-:-:S04]  /*1f40*/  IADD3 R13, P2, PT, R15, R12, RZ ;  /* 0x0000000c0f0d7210 */ /* 0x000fc80007f5e0ff */
[----:B------:R-:W-:Y:S01]  /*1f50*/  IADD3.X R11, PT, PT, RZ, RZ, R11, P2, P1 ;  /* 0x000000ffff0b7210 */ /* 0x000fe200017e240b */
[----:B------:R-:W-:-:S04]  /*1f60*/  IMAD.WIDE.U32 R6, R13, R5, RZ ;  /* 0x000000050d067225 */ /* 0x000fc800078e00ff */
[----:B------:R-:W-:Y:S01]  /*1f70*/  IMAD R12, R13, UR4, R7 ;  /* 0x000000040d0c7c24 */ /* 0x000fe2000f8e0207 */
[----:B------:R-:W-:-:S03]  /*1f80*/  IADD3 R7, P0, PT, RZ, -R6, RZ ;  /* 0x80000006ff077210 */ /* 0x000fc60007f1e0ff */
[----:B------:R-:W-:Y:S02]  /*1f90*/  IMAD R6, R11, R5, R12 ;  /* 0x000000050b067224 */ /* 0x000fe400078e020c */
[----:B------:R-:W-:-:S04]  /*1fa0*/  IMAD.HI.U32 R12, R13, R7, RZ ;  /* 0x000000070d0c7227 */ /* 0x000fc800078e00ff */
[----:B------:R-:W-:-:S04]  /*1fb0*/  IMAD.X R6, RZ, RZ, ~R6, P0 ;  /* 0x000000ffff067224 */ /* 0x000fc800000e0e06 */
        /* <DEDUP_REMOVED lines=15> */
[----:B------:R-:W-:-:S03]  /*20b0*/  IMAD.WIDE.U32 R6, R12, R5, RZ ;  /* 0x000000050c067225 */ /* 0x000fc600078e00ff */
[----:B------:R-:W-:Y:S01]  /*20c0*/  IADD3.X R14, PT, PT, RZ, R11, RZ, P1, !PT ;  /* 0x0000000bff0e7210 */ /* 0x000fe20000ffe4ff */
[----:B------:R-:W-:Y:S01]  /*20d0*/  IMAD R7, R12, UR4, R7 ;  /* 0x000000040c077c24 */ /* 0x000fe2000f8e0207 */
[----:B------:R-:W-:Y:S02]  /*20e0*/  IADD3 R16, P1, PT, -R6, R9, RZ ;  /* 0x0000000906107210 */ /* 0x000fe40007f3e1ff */
[----:B------:R-:W-:Y:S01]  /*20f0*/  IADD3 R9, P2, PT, R12, 0x1, RZ ;  /* 0x000000010c097810 */ /* 0x000fe20007f5e0ff */
[-C--:B------:R-:W-:Y:S01]  /*2100*/  IMAD R7, R14, R5.reuse, R7 ;  /* 0x000000050e077224 */ /* 0x080fe200078e0207 */
[----:B------:R-:W-:-:S03]  /*2110*/  ISETP.GE.U32.AND P0, PT, R16, R5, PT ;  /* 0x000000051000720c */ /* 0x000fc60003f06070 */
[----:B------:R-:W-:Y:S01]  /*2120*/  IMAD.X R11, R10, 0x1, ~R7, P1 ;  /* 0x000000010a0b7824 */ /* 0x000fe200008e0e07 */
[----:B------:R-:W-:Y:S01]  /*2130*/  IADD3 R6, P1, PT, -R5, R16, RZ ;  /* 0x0000001005067210 */ /* 0x000fe20007f3e1ff */
[----:B------:R-:W-:-:S03]  /*2140*/  IMAD.X R7, RZ, RZ, R14, P2 ;  /* 0x000000ffff077224 */ /* 0x000fc600010e060e */
[C---:B------:R-:W-:Y:S02]  /*2150*/  ISETP.GE.U32.AND.EX P0, PT, R11.reuse, UR4, PT, P0 ;  /* 0x000000040b007c0c */ /* 0x040fe4000bf06100 */
[----:B------:R-:W-:Y:S02]  /*2160*/  IADD3.X R10, PT, PT, R11, ~UR4, RZ, P1, !PT ;  /* 0x800000040b0a7c10 */ /* 0x000fe40008ffe4ff */
[----:B------:R-:W-:Y:S02]  /*2170*/  SEL R6, R6, R16, P0 ;  /* 0x0000001006067207 */ /* 0x000fe40000000000 */
[----:B------:R-:W-:Y:S02]  /*2180*/  SEL R9, R9, R12, P0 ;  /* 0x0000000c09097207 */ /* 0x000fe40000000000 */
[----:B------:R-:W-:Y:S02]  /*2190*/  SEL R10, R10, R11, P0 ;  /* 0x0000000b0a0a7207 */ /* 0x000fe40000000000 */
[----:B------:R-:W-:-:S02]  /*21a0*/  SEL R14, R7, R14, P0 ;  /* 0x0000000e070e7207 */ /* 0x000fc40000000000 */
[----:B------:R-:W-:Y:S02]  /*21b0*/  ISETP.GE.U32.AND P0, PT, R6, R5, PT ;  /* 0x000000050600720c */ /* 0x000fe40003f06070 */
[----:B------:R-:W-:Y:S02]  /*21c0*/  IADD3 R6, P2, PT, R9, 0x1, RZ ;  /* 0x0000000109067810 */ /* 0x000fe40007f5e0ff */
[----:B------:R-:W-:Y:S02]  /*21d0*/  ISETP.GE.U32.AND.EX P0, PT, R10, UR4, PT, P0 ;  /* 0x000000040a007c0c */ /* 0x000fe4000bf06100 */
[----:B------:R-:W-:Y:S01]  /*21e0*/  ISETP.NE.U32.AND P1, PT, R5, RZ, PT ;  /* 0x000000ff0500720c */ /* 0x000fe20003f25070 */
[----:B------:R-:W-:Y:S01]  /*21f0*/  IMAD.X R7, RZ, RZ, R14, P2 ;  /* 0x000000ffff077224 */ /* 0x000fe200010e060e */
[----:B------:R-:W-:Y:S01]  /*2200*/  SEL R6, R6, R9, P0 ;  /* 0x0000000906067207 */ /* 0x000fe20000000000 */
[----:B------:R-:W-:Y:S01]  /*2210*/  IMAD.MOV.U32 R9, RZ, RZ, 0x0 ;  /* 0x00000000ff097424 */ /* 0x000fe200078e00ff */
[----:B------:R-:W-:-:S02]  /*2220*/  ISETP.NE.AND.EX P1, PT, RZ, UR4, PT, P1 ;  /* 0x00000004ff007c0c */ /* 0x000fc4000bf25310 */
[----:B------:R-:W-:Y:S02]  /*2230*/  SEL R7, R7, R14, P0 ;  /* 0x0000000e07077207 */ /* 0x000fe40000000000 */
[----:B------:R-:W-:Y:S02]  /*2240*/  SEL R6, R6, 0xffffffff, P1 ;  /* 0xffffffff06067807 */ /* 0x000fe40000800000 */
[----:B------:R-:W-:Y:S01]  /*2250*/  SEL R7, R7, 0xffffffff, P1 ;  /* 0xffffffff07077807 */ /* 0x000fe20000800000 */
[----:B------:R-:W-:Y:S06]  /*2260*/  RET.REL.NODEC R8 `(_ZN3cub18CUB_300001_SM_10006detail9transform16transform_kernelINS2_10policy_hubILb0EN4cuda3std3__45tupleIJN6thrust24THRUST_300001_SM_1000_NS10device_ptrIfEESC_EEEE10policy1000EiNS7_5minusIfEESC_JPfSI_EEEvT0_iT1_T2_DpNS2_10kernel_argIT3_EE) ;  /* 0xffffffdc08647950 */ /* 0x000fec0003c3ffff */
.L_x_404:
        /* <DEDUP_REMOVED lines=9> */
.L_x_407:


//--------------------- .text._ZN3cub18CUB_300001_SM_10006detail11EmptyKernelIvEEvv --------------------------
	.section	.text._ZN3cub18CUB_300001_SM_10006detail11EmptyKernelIvEEvv,"ax",@progbits
	.align	128
        .global         _ZN3cub18CUB_300001_SM_10006detail11EmptyKernelIvEEvv
        .type           _ZN3cub18CUB_300001_SM_10006detail11EmptyKernelIvEEvv,@function
        .size           _ZN3cub18CUB_300001_SM_10006detail11EmptyKernelIvEEvv,(.L_x_420 - _ZN3cub18CUB_300001_SM_10006detail11EmptyKernelIvEEvv)
        .other          _ZN3cub18CUB_300001_SM_10006detail11EmptyKernelIvEEvv,@"STO_CUDA_ENTRY STV_DEFAULT"
_ZN3cub18CUB_300001_SM_10006detail11EmptyKernelIvEEvv:
.text._ZN3cub18CUB_300001_SM_10006detail11EmptyKernelIvEEvv:
[----:B------:R-:W-:Y:S01]  /*0000*/  LDC R1, c[0x0][0x37c] ;  /* 0x0000df00ff017b82 */ /* 0x000fe20000000800 */
[----:B------:R-:W-:Y:S05]  /*0010*/  EXIT ;  /* 0x000000000000794d */ /* 0x000fea0003800000 */
.L_x_405:
        /* <DEDUP_REMOVED lines=14> */
.L_x_420:


//--------------------- .nv.shared._ZN3cub18CUB_300001_SM_10006detail6reduce28DeviceReduceSingleTileKernelINS2_10policy_hubIfyN4cuda3__47maximumIfEEE10Policy1000EPfPdiS8_dfNS5_3std3__410__identityEEEvT0_T1_T2_T3_T4_T6_ --------------------------
	.section	.nv.shared._ZN3cub18CUB_300001_SM_10006detail6reduce28DeviceReduceSingleTileKernelINS2_10policy_hubIfyN4cuda3__47maximumIfEEE10Policy1000EPfPdiS8_dfNS5_3std3__410__identityEEEvT0_T1_T2_T3_T4_T6_,"aw",@nobits
	.sectionflags	@""
	.align	128
.nv.shared._ZN3cub18CUB_300001_SM_10006detail6reduce28DeviceReduceSingleTileKernelINS2_10policy_hubIfyN4cuda3__47maximumIfEEE10Policy1000EPfPdiS8_dfNS5_3std3__410__identityEEEvT0_T1_T2_T3_T4_T6_:
	.zero		1152


//--------------------- .nv.shared.reserved.0     --------------------------
	.section	.nv.shared.reserved.0,"aw",@nobits
	.weak		__nv_reservedSMEM_offset_0_alias
	.size		__nv_reservedSMEM_offset_0_alias, 0, 64
	.other		__nv_reservedSMEM_offset_0_alias,@"STO_CUDA_RESERVED_SHARED STV_DEFAULT"
__nv_reservedSMEM_offset_0_alias:
	.zero		0
	.zero		64


//--------------------- .nv.global                --------------------------
	.section	.nv.global,"aw",@nobits
.nv.global:
	.type		_ZN34_INTERNAL_bd14bf1c_4_k_cu_214087b36thrust24THRUST_300001_SM_1000_NS3seqE,@object
	.size		_ZN34_INTERNAL_bd14bf1c_4_k_cu_214087b36thrust24THRUST_300001_SM_1000_NS3seqE,(_ZN34_INTERNAL_bd14bf1c_4_k_cu_214087b34cuda3std3__48in_placeE - _ZN34_INTERNAL_bd14bf1c_4_k_cu_214087b36thrust24THRUST_300001_SM_1000_NS3seqE)
_ZN34_INTERNAL_bd14bf1c_4_k_cu_214087b36thrust24THRUST_300001_SM_1000_NS3seqE:
	.zero		1
	.type		_ZN34_INTERNAL_bd14bf1c_4_k_cu_214087b34cuda3std3__48in_placeE,@object
	.size		_ZN34_INTERNAL_bd14bf1c_4_k_cu_214087b34cuda3std3__48in_placeE,(_ZN34_INTERNAL_bd14bf1c_4_k_cu_214087b34cuda3std6ranges3__45__cpo4sizeE - _ZN34_INTERNAL_bd14bf1c_4_k_cu_214087b34cuda3std3__48in_placeE)
_ZN34_INTERNAL_bd14bf1c_4_k_cu_214087b34cuda3std3__48in_placeE:
	.zero		1
	.type		_ZN34_INTERNAL_bd14bf1c_4_k_cu_214087b34cuda3std6ranges3__45__cpo4sizeE,@object
	.size		_ZN34_INTERNAL_bd14bf1c_4_k_cu_214087b34cuda3std6ranges3__45__cpo4sizeE,(_ZN34_INTERNAL_bd14bf1c_4_k_cu_214087b36thrust24THRUST_300001_SM_1000_NS12placeholders2_3E - _ZN34_INTERNAL_bd14bf1c_4_k_cu_214087b34cuda3std6ranges3__45__cpo4sizeE)
_ZN34_INTERNAL_bd14bf1c_4_k_cu_214087b34cuda3std6ranges3__45__cpo4sizeE:
	.zero		1
	.type		_ZN34_INTERNAL_bd14bf1c_4_k_cu_214087b36thrust24THRUST_300001_SM_1000_NS12placeholders2_3E,@object
	.size		_ZN34_INTERNAL_bd14bf1c_4_k_cu_214087b36thrust24THRUST_300001_SM_1000_NS12placeholders2_3E,(_ZN34_INTERNAL_bd14bf1c_4_k_cu_214087b34cuda3std3__45__cpo6cbeginE - _ZN34_INTERNAL_bd14bf1c_4_k_cu_214087b36thrust24THRUST_300001_SM_1000_NS12placeholders2_3E)
_ZN34_INTERNAL_bd14bf1c_4_k_cu_214087b36thrust24THRUST_300001_SM_1000_NS12placeholders2_3E:
	.zero		1
	.type		_ZN34_INTERNAL_bd14bf1c_4_k_cu_214087b34cuda3std3__45__cpo6cbeginE,@object
	.size		_ZN34_INTERNAL_bd14bf1c_4_k_cu_214087b34cuda3std3__45__cpo6cbeginE,(_ZN34_INTERNAL_bd14bf1c_4_k_cu_214087b34cuda3std6ranges3__45__cpo6cbeginE - _ZN34_INTERNAL_bd14bf1c_4_k_cu_214087b34cuda3std3__45__cpo6cbeginE)
_ZN34_INTERNAL_bd14bf1c_4_k_cu_214087b34cuda3std3__45__cpo6cbeginE:
	.zero		1
	.type		_ZN34_INTERNAL_bd14bf1c_4_k_cu_214087b34cuda3std6ranges3__45__cpo6cbeginE,@object
	.size		_ZN34_INTERNAL_bd14bf1c_4_k_cu_214087b34cuda3std6ranges3__45__cpo6cbeginE,(_ZN34_INTERNAL_bd14bf1c_4_k_cu_214087b36thrust24THRUST_300001_SM_1000_NS12placeholders2_7E - _ZN34_INTERNAL_bd14bf1c_4_k_cu_214087b34cuda3std6ranges3__45__cpo6cbeginE)
_ZN34_INTERNAL_bd14bf1c_4_k_cu_214087b34cuda3std6ranges3__45__cpo6cbeginE:
	.zero		1
	.type		_ZN34_INTERNAL_bd14bf1c_4_k_cu_214087b36thrust24THRUST_300001_SM_1000_NS12placeholders2_7E,@object
	.size		_ZN34_INTERNAL_bd14bf1c_4_k_cu_214087b36thrust24THRUST_300001_SM_1000_NS12placeholders2_7E,(_ZN34_INTERNAL_bd14bf1c_4_k_cu_214087b34cuda3std3__45__cpo7crbeginE - _ZN34_INTERNAL_bd14bf1c_4_k_cu_214087b36thrust24THRUST_300001_SM_1000_NS12placeholders2_7E)
_ZN34_INTERNAL_bd14bf1c_4_k_cu_214087b36thrust24THRUST_300001_SM_1000_NS12placeholders2_7E:
	.zero		1
	.type		_ZN34_INTERNAL_bd14bf1c_4_k_cu_214087b34cuda3std3__45__cpo7crbeginE,@object
	.size		_ZN34_INTERNAL_bd14bf1c_4_k_cu_214087b34cuda3std3__45__cpo7crbeginE,(_ZN34_INTERNAL_bd14bf1c_4_k_cu_214087b34cuda3std6ranges3__45__cpo4nextE - _ZN34_INTERNAL_bd14bf1c_4_k_cu_214087b34cuda3std3__45__cpo7crbeginE)
_ZN34_INTERNAL_bd14bf1c_4_k_cu_214087b34cuda3std3__45__cpo7crbeginE:
	.zero		1
	.type		_ZN34_INTERNAL_bd14bf1c_4_k_cu_214087b34cuda3std6ranges3__45__cpo4nextE,@object
	.size		_ZN34_INTERNAL_bd14bf1c_4_k_cu_214087b34cuda3std6ranges3__45__cpo4nextE,(_ZN34_INTERNAL_bd14bf1c_4_k_cu_214087b34cuda3std6ranges3__45__cpo4swapE - _ZN34_INTERNAL_bd14bf1c_4_k_cu_214087b34cuda3std6ranges3__45__cpo4nextE)
_ZN34_INTERNAL_bd14bf1c_4_k_cu_214087b34cuda3std6ranges3__45__cpo4nextE:
	.zero		1
	.type		_ZN34_INTERNAL_bd14bf1c_4_k_cu_214087b34cuda3std6ranges3__45__cpo4swapE,@object
	.size		_ZN34_INTERNAL_bd14bf1c_4_k_cu_214087b34cuda3std6ranges3__45__cpo4swapE,(_ZN34_INTERNAL_bd14bf1c_4_k_cu_214087b36thrust24THRUST_300001_SM_1000_NS8cuda_cub10par_nosyncE - _ZN34_INTERNAL_bd14bf1c_4_k_cu_214087b34cuda3std6ranges3__45__cpo4swapE)
_ZN34_INTERNAL_bd14bf1c_4_k_cu_214087b34cuda3std6ranges3__45__cpo4swapE:
	.zero		1
	.type		_ZN34_INTERNAL_bd14bf1c_4_k_cu_214087b36thrust24THRUST_300001_SM_1000_NS8cuda_cub10par_nosyncE,@object
	.size		_ZN34_INTERNAL_bd14bf1c_4_k_cu_214087b36thrust24THRUST_300001_SM_1000_NS8cuda_cub10par_nosyncE,(_ZN34_INTERNAL_bd14bf1c_4_k_cu_214087b36thrust24THRUST_300001_SM_1000_NS12placeholders2_9E - _ZN34_INTERNAL_bd14bf1c_4_k_cu_214087b36thrust24THRUST_300001_SM_1000_NS8cuda_cub10par_nosyncE)
_ZN34_INTERNAL_bd14bf1c_4_k_cu_214087b36thrust24THRUST_300001_SM_1000_NS8cuda_cub10par_nosyncE:
	.zero		1
	.type		_ZN34_INTERNAL_bd14bf1c_4_k_cu_214087b36thrust24THRUST_300001_SM_1000_NS12placeholders2_9E,@object
	.size		_ZN34_INTERNAL_bd14bf1c_4_k_cu_214087b36thrust24THRUST_300001_SM_1000_NS12placeholders2_9E,(_ZN34_INTERNAL_bd14bf1c_4_k_cu_214087b34cuda3std3__436_GLOBAL__N__bd14bf1c_4_k_cu_214087b36ignoreE - _ZN34_INTERNAL_bd14bf1c_4_k_cu_214087b36thrust24THRUST_300001_SM_1000_NS12placeholders2_9E)
_ZN34_INTERNAL_bd14bf1c_4_k_cu_214087b36thrust24THRUST_300001_SM_1000_NS12placeholders2_9E:
	.zero		1
	.type		_ZN34_INTERNAL_bd14bf1c_4_k_cu_214087b34cuda3std3__436_GLOBAL__N__bd14bf1c_4_k_cu_214087b36ignoreE,@object
	.size		_ZN34_INTERNAL_bd14bf1c_4_k_cu_214087b34cuda3std3__436_GLOBAL__N__bd14bf1c_4_k_cu_214087b36ignoreE,(_ZN34_INTERNAL_bd14bf1c_4_k_cu_214087b34cuda3std6ranges3__45__cpo4dataE - _ZN34_INTERNAL_bd14bf1c_4_k_cu_214087b34cuda3std3__436_GLOBAL__N__bd14bf1c_4_k_cu_214087b36ignoreE)
_ZN34_INTERNAL_bd14bf1c_4_k_cu_214087b34cuda3std3__436_GLOBAL__N__bd14bf1c_4_k_cu_214087b36ignoreE:
	.zero		1
	.type		_ZN34_INTERNAL_bd14bf1c_4_k_cu_214087b34cuda3std6ranges3__45__cpo4dataE,@object
	.size		_ZN34_INTERNAL_bd14bf1c_4_k_cu_214087b34cuda3std6ranges3__45__cpo4dataE,(_ZN34_INTERNAL_bd14bf1c_4_k_cu_214087b36thrust24THRUST_300001_SM_1000_NS12placeholders2_1E - _ZN34_INTERNAL_bd14bf1c_4_k_cu_214087b34cuda3std6ranges3__45__cpo4dataE)
_ZN34_INTERNAL_bd14bf1c_4_k_cu_214087b34cuda3std6ranges3__45__cpo4dataE:
	.zero		1
	.type		_ZN34_INTERNAL_bd14bf1c_4_k_cu_214087b36thrust24THRUST_300001_SM_1000_NS12placeholders2_1E,@object
	.size		_ZN34_INTERNAL_bd14bf1c_4_k_cu_214087b36thrust24THRUST_300001_SM_1000_NS12placeholders2_1E,(_ZN34_INTERNAL_bd14bf1c_4_k_cu_214087b34cuda3std3__45__cpo5beginE - _ZN34_INTERNAL_bd14bf1c_4_k_cu_214087b36thrust24THRUST_300001_SM_1000_NS12placeholders2_1E)
_ZN34_INTERNAL_bd14bf1c_4_k_cu_214087b36thrust24THRUST_300001_SM_1000_NS12placeholders2_1E:
	.zero		1
	.type		_ZN34_INTERNAL_bd14bf1c_4_k_cu_214087b34cuda3std3__45__cpo5beginE,@object
	.size		_ZN34_INTERNAL_bd14bf1c_4_k_cu_214087b34cuda3std3__45__cpo5beginE,(_ZN34_INTERNAL_bd14bf1c_4_k_cu_214087b34cuda3std6ranges3__45__cpo5beginE - _ZN34_INTERNAL_bd14bf1c_4_k_cu_214087b34cuda3std3__45__cpo5beginE)
_ZN34_INTERNAL_bd14bf1c_4_k_cu_214087b34cuda3std3__45__cpo5beginE:
	.zero		1
	.type		_ZN34_INTERNAL_bd14bf1c_4_k_cu_214087b34cuda3std6ranges3__45__cpo5beginE,@object
	.size		_ZN34_INTERNAL_bd14bf1c_4_k_cu_214087b34cuda3std6ranges3__45__cpo5beginE,(_ZN34_INTERNAL_bd14bf1c_4_k_cu_214087b36thrust24THRUST_300001_SM_1000_NS12placeholders2_5E - _ZN34_INTERNAL_bd14bf1c_4_k_cu_214087b34cuda3std6ranges3__45__cpo5beginE)
_ZN34_INTERNAL_bd14bf1c_4_k_cu_214087b34cuda3std6ranges3__45__cpo5beginE:
	.zero		1
	.type		_ZN34_INTERNAL_bd14bf1c_4_k_cu_214087b36thrust24THRUST_300001_SM_1000_NS12placeholders2_5E,@object
	.size		_ZN34_INTERNAL_bd14bf1c_4_k_cu_214087b36thrust24THRUST_300001_SM_1000_NS12placeholders2_5E,(_ZN34_INTERNAL_bd14bf1c_4_k_cu_214087b34cuda3std3__45__cpo6rbeginE - _ZN34_INTERNAL_bd14bf1c_4_k_cu_214087b36thrust24THRUST_300001_SM_1000_NS12placeholders2_5E)
_ZN34_INTERNAL_bd14bf1c_4_k_cu_214087b36thrust24THRUST_300001_SM_1000_NS12placeholders2_5E:
	.zero		1
	.type		_ZN34_INTERNAL_bd14bf1c_4_k_cu_214087b34cuda3std3__45__cpo6rbeginE,@object
	.size		_ZN34_INTERNAL_bd14bf1c_4_k_cu_214087b34cuda3std3__45__cpo6rbeginE,(_ZN34_INTERNAL_bd14bf1c_4_k_cu_214087b34cuda3std6ranges3__45__cpo7advanceE - _ZN34_INTERNAL_bd14bf1c_4_k_cu_214087b34cuda3std3__45__cpo6rbeginE)
_ZN34_INTERNAL_bd14bf1c_4_k_cu_214087b34cuda3std3__45__cpo6rbeginE:
	.zero		1
	.type		_ZN34_INTERNAL_bd14bf1c_4_k_cu_214087b34cuda3std6ranges3__45__cpo7advanceE,@object
	.size		_ZN34_INTERNAL_bd14bf1c_4_k_cu_214087b34cuda3std6ranges3__45__cpo7advanceE,(_ZN34_INTERNAL_bd14bf1c_4_k_cu_214087b34cuda3std3__47nulloptE - _ZN34_INTERNAL_bd14bf1c_4_k_cu_214087b34cuda3std6ranges3__45__cpo7advanceE)
_ZN34_INTERNAL_bd14bf1c_4_k_cu_214087b34cuda3std6ranges3__45__cpo7advanceE:
	.zero		1
	.type		_ZN34_INTERNAL_bd14bf1c_4_k_cu_214087b34cuda3std3__47nulloptE,@object
	.size		_ZN34_INTERNAL_bd14bf1c_4_k_cu_214087b34cuda3std3__47nulloptE,(_ZN34_INTERNAL_bd14bf1c_4_k_cu_214087b34cuda3std6ranges3__45__cpo8distanceE - _ZN34_INTERNAL_bd14bf1c_4_k_cu_214087b34cuda3std3__47nulloptE)
_ZN34_INTERNAL_bd14bf1c_4_k_cu_214087b34cuda3std3__47nulloptE:
	.zero		1
	.type		_ZN34_INTERNAL_bd14bf1c_4_k_cu_214087b34cuda3std6ranges3__45__cpo8distanceE,@object
	.size		_ZN34_INTERNAL_bd14bf1c_4_k_cu_214087b34cuda3std6ranges3__45__cpo8distanceE,(_ZN34_INTERNAL_bd14bf1c_4_k_cu_214087b36thrust24THRUST_300001_SM_1000_NS12placeholders3_10E - _ZN34_INTERNAL_bd14bf1c_4_k_cu_214087b34cuda3std6ranges3__45__cpo8distanceE)
_ZN34_INTERNAL_bd14bf1c_4_k_cu_214087b34cuda3std6ranges3__45__cpo8distanceE:
	.zero		1
	.type		_ZN34_INTERNAL_bd14bf1c_4_k_cu_214087b36thrust24THRUST_300001_SM_1000_NS12placeholders3_10E,@object
	.size		_ZN34_INTERNAL_bd14bf1c_4_k_cu_214087b36thrust24THRUST_300001_SM_1000_NS12placeholders3_10E,(_ZN34_INTERNAL_bd14bf1c_4_k_cu_214087b34cuda3std3__419piecewise_constructE - _ZN34_INTERNAL_bd14bf1c_4_k_cu_214087b36thrust24THRUST_300001_SM_1000_NS12placeholders3_10E)
_ZN34_INTERNAL_bd14bf1c_4_k_cu_214087b36thrust24THRUST_300001_SM_1000_NS12placeholders3_10E:
	.zero		1
	.type		_ZN34_INTERNAL_bd14bf1c_4_k_cu_214087b34cuda3std3__419piecewise_constructE,@object
	.size		_ZN34_INTERNAL_bd14bf1c_4_k_cu_214087b34cuda3std3__419piecewise_constructE,(_ZN34_INTERNAL_bd14bf1c_4_k_cu_214087b34cuda3std6ranges3__45__cpo5cdataE - _ZN34_INTERNAL_bd14bf1c_4_k_cu_214087b34cuda3std3__419piecewise_constructE)
_ZN34_INTERNAL_bd14bf1c_4_k_cu_214087b34cuda3std3__419piecewise_constructE:
	.zero		1
	.type		_ZN34_INTERNAL_bd14bf1c_4_k_cu_214087b34cuda3std6ranges3__45__cpo5cdataE,@object
	.size		_ZN34_INTERNAL_bd14bf1c_4_k_cu_214087b34cuda3std6ranges3__45__cpo5cdataE,(_ZN34_INTERNAL_bd14bf1c_4_k_cu_214087b36thrust24THRUST_300001_SM_1000_NS12placeholders2_2E - _ZN34_INTERNAL_bd14bf1c_4_k_cu_214087b34cuda3std6ranges3__45__cpo5cdataE)
_ZN34_INTERNAL_bd14bf1c_4_k_cu_214087b34cuda3std6ranges3__45__cpo5cdataE:
	.zero		1
	.type		_ZN34_INTERNAL_bd14bf1c_4_k_cu_214087b36thrust24THRUST_300001_SM_1000_NS12placeholders2_2E,@object
	.size		_ZN34_INTERNAL_bd14bf1c_4_k_cu_214087b36thrust24THRUST_300001_SM_1000_NS12placeholders2_2E,(_ZN34_INTERNAL_bd14bf1c_4_k_cu_214087b34cuda3std3__45__cpo3endE - _ZN34_INTERNAL_bd14bf1c_4_k_cu_214087b36thrust24THRUST_300001_SM_1000_NS12placeholders2_2E)
_ZN34_INTERNAL_bd14bf1c_4_k_cu_214087b36thrust24THRUST_300001_SM_1000_NS12placeholders2_2E:
	.zero		1
	.type		_ZN34_INTERNAL_bd14bf1c_4_k_cu_214087b34cuda3std3__45__cpo3endE,@object
	.size		_ZN34_INTERNAL_bd14bf1c_4_k_cu_214087b34cuda3std3__45__cpo3endE,(_ZN34_INTERNAL_bd14bf1c_4_k_cu_214087b34cuda3std6ranges3__45__cpo3endE - _ZN34_INTERNAL_bd14bf1c_4_k_cu_214087b34cuda3std3__45__cpo3endE)
_ZN34_INTERNAL_bd14bf1c_4_k_cu_214087b34cuda3std3__45__cpo3endE:
	.zero		1
	.type		_ZN34_INTERNAL_bd14bf1c_4_k_cu_214087b34cuda3std6ranges3__45__cpo3endE,@object
	.size		_ZN34_INTERNAL_bd14bf1c_4_k_cu_214087b34cuda3std6ranges3__45__cpo3endE,(_ZN34_INTERNAL_bd14bf1c_4_k_cu_214087b36thrust24THRUST_300001_SM_1000_NS12placeholders2_6E - _ZN34_INTERNAL_bd14bf1c_4_k_cu_214087b34cuda3std6ranges3__45__cpo3endE)
_ZN34_INTERNAL_bd14bf1c_4_k_cu_214087b34cuda3std6ranges3__45__cpo3endE:
	.zero		1
	.type		_ZN34_INTERNAL_bd14bf1c_4_k_cu_214087b36thrust24THRUST_300001_SM_1000_NS12placeholders2_6E,@object
	.size		_ZN34_INTERNAL_bd14bf1c_4_k_cu_214087b36thrust24THRUST_300001_SM_1000_NS12placeholders2_6E,(_ZN34_INTERNAL_bd14bf1c_4_k_cu_214087b34cuda3std3__45__cpo4rendE - _ZN34_INTERNAL_bd14bf1c_4_k_cu_214087b36thrust24THRUST_300001_SM_1000_NS12placeholders2_6E)
_ZN34_INTERNAL_bd14bf1c_4_k_cu_214087b36thrust24THRUST_300001_SM_1000_NS12placeholders2_6E:
	.zero		1
	.type		_ZN34_INTERNAL_bd14bf1c_4_k_cu_214087b34cuda3std3__45__cpo4rendE,@object
	.size		_ZN34_INTERNAL_bd14bf1c_4_k_cu_214087b34cuda3std3__45__cpo4rendE,(_ZN34_INTERNAL_bd14bf1c_4_k_cu_214087b34cuda3std6ranges3__45__cpo9iter_swapE - _ZN34_INTERNAL_bd14bf1c_4_k_cu_214087b34cuda3std3__45__cpo4rendE)
_ZN34_INTERNAL_bd14bf1c_4_k_cu_214087b34cuda3std3__45__cpo4rendE:
	.zero		1
	.type		_ZN34_INTERNAL_bd14bf1c_4_k_cu_214087b34cuda3std6ranges3__45__cpo9iter_swapE,@object
	.size		_ZN34_INTERNAL_bd14bf1c_4_k_cu_214087b34cuda3std6ranges3__45__cpo9iter_swapE,(_ZN34_INTERNAL_bd14bf1c_4_k_cu_214087b34cuda3std3__48unexpectE - _ZN34_INTERNAL_bd14bf1c_4_k_cu_214087b34cuda3std6ranges3__45__cpo9iter_swapE)
_ZN34_INTERNAL_bd14bf1c_4_k_cu_214087b34cuda3std6ranges3__45__cpo9iter_swapE:
	.zero		1
	.type		_ZN34_INTERNAL_bd14bf1c_4_k_cu_214087b34cuda3std3__48unexpectE,@object
	.size		_ZN34_INTERNAL_bd14bf1c_4_k_cu_214087b34cuda3std3__48unexpectE,(_ZN34_INTERNAL_bd14bf1c_4_k_cu_214087b36thrust24THRUST_300001_SM_1000_NS8cuda_cub3parE - _ZN34_INTERNAL_bd14bf1c_4_k_cu_214087b34cuda3std3__48unexpectE)
_ZN34_INTERNAL_bd14bf1c_4_k_cu_214087b34cuda3std3__48unexpectE:
	.zero		1
	.type		_ZN34_INTERNAL_bd14bf1c_4_k_cu_214087b36thrust24THRUST_300001_SM_1000_NS8cuda_cub3parE,@object
	.size		_ZN34_INTERNAL_bd14bf1c_4_k_cu_214087b36thrust24THRUST_300001_SM_1000_NS8cuda_cub3parE,(_ZN34_INTERNAL_bd14bf1c_4_k_cu_214087b36thrust24THRUST_300001_SM_1000_NS12placeholders2_4E - _ZN34_INTERNAL_bd14bf1c_4_k_cu_214087b36thrust24THRUST_300001_SM_1000_NS8cuda_cub3parE)
_ZN34_INTERNAL_bd14bf1c_4_k_cu_214087b36thrust24THRUST_300001_SM_1000_NS8cuda_cub3parE:
	.zero		1
	.type		_ZN34_INTERNAL_bd14bf1c_4_k_cu_214087b36thrust24THRUST_300001_SM_1000_NS12placeholders2_4E,@object
	.size		_ZN34_INTERNAL_bd14bf1c_4_k_cu_214087b36thrust24THRUST_300001_SM_1000_NS12placeholders2_4E,(_ZN34_INTERNAL_bd14bf1c_4_k_cu_214087b34cuda3std3__45__cpo4cendE - _ZN34_INTERNAL_bd14bf1c_4_k_cu_214087b36thrust24THRUST_300001_SM_1000_NS12placeholders2_4E)
_ZN34_INTERNAL_bd14bf1c_4_k_cu_214087b36thrust24THRUST_300001_SM_1000_NS12placeholders2_4E:
	.zero		1
	.type		_ZN34_INTERNAL_bd14bf1c_4_k_cu_214087b34cuda3std3__45__cpo4cendE,@object
	.size		_ZN34_INTERNAL_bd14bf1c_4_k_cu_214087b34cuda3std3__45__cpo4cendE,(_ZN34_INTERNAL_bd14bf1c_4_k_cu_214087b34cuda3std6ranges3__45__cpo4cendE - _ZN34_INTERNAL_bd14bf1c_4_k_cu_214087b34cuda3std3__45__cpo4cendE)
_ZN34_INTERNAL_bd14bf1c_4_k_cu_214087b34cuda3std3__45__cpo4cendE:
	.zero		1
	.type		_ZN34_INTERNAL_bd14bf1c_4_k_cu_214087b34cuda3std6ranges3__45__cpo4cendE,@object
	.size		_ZN34_INTERNAL_bd14bf1c_4_k_cu_214087b34cuda3std6ranges3__45__cpo4cendE,(_ZN34_INTERNAL_bd14bf1c_4_k_cu_214087b34cuda3std3__420unreachable_sentinelE - _ZN34_INTERNAL_bd14bf1c_4_k_cu_214087b34cuda3std6ranges3__45__cpo4cendE)
_ZN34_INTERNAL_bd14bf1c_4_k_cu_214087b34cuda3std6ranges3__45__cpo4cendE:
	.zero		1
	.type		_ZN34_INTERNAL_bd14bf1c_4_k_cu_214087b34cuda3std3__420unreachable_sentinelE,@object
	.size		_ZN34_INTERNAL_bd14bf1c_4_k_cu_214087b34cuda3std3__420unreachable_sentinelE,(_ZN34_INTERNAL_bd14bf1c_4_k_cu_214087b34cuda3std6ranges3__45__cpo5ssizeE - _ZN34_INTERNAL_bd14bf1c_4_k_cu_214087b34cuda3std3__420unreachable_sentinelE)
_ZN34_INTERNAL_bd14bf1c_4_k_cu_214087b34cuda3std3__420unreachable_sentinelE:
	.zero		1
	.type		_ZN34_INTERNAL_bd14bf1c_4_k_cu_214087b34cuda3std6ranges3__45__cpo5ssizeE,@object
	.size		_ZN34_INTERNAL_bd14bf1c_4_k_cu_214087b34cuda3std6ranges3__45__cpo5ssizeE,(_ZN34_INTERNAL_bd14bf1c_4_k_cu_214087b36thrust24THRUST_300001_SM_1000_NS12placeholders2_8E - _ZN34_INTERNAL_bd14bf1c_4_k_cu_214087b34cuda3std6ranges3__45__cpo5ssizeE)
_ZN34_INTERNAL_bd14bf1c_4_k_cu_214087b34cuda3std6ranges3__45__cpo5ssizeE:
	.zero		1
	.type		_ZN34_INTERNAL_bd14bf1c_4_k_cu_214087b36thrust24THRUST_300001_SM_1000_NS12placeholders2_8E,@object
	.size		_ZN34_INTERNAL_bd14bf1c_4_k_cu_214087b36thrust24THRUST_300001_SM_1000_NS12placeholders2_8E,(_ZN34_INTERNAL_bd14bf1c_4_k_cu_214087b34cuda3std3__45__cpo5crendE - _ZN34_INTERNAL_bd14bf1c_4_k_cu_214087b36thrust24THRUST_300001_SM_1000_NS12placeholders2_8E)
_ZN34_INTERNAL_bd14bf1c_4_k_cu_214087b36thrust24THRUST_300001_SM_1000_NS12placeholders2_8E:
	.zero		1
	.type		_ZN34_INTERNAL_bd14bf1c_4_k_cu_214087b34cuda3std3__45__cpo5crendE,@object
	.size		_ZN34_INTERNAL_bd14bf1c_4_k_cu_214087b34cuda3std3__45__cpo5crendE,(_ZN34_INTERNAL_bd14bf1c_4_k_cu_214087b34cuda3std6ranges3__45__cpo4prevE - _ZN34_INTERNAL_bd14bf1c_4_k_cu_214087b34cuda3std3__45__cpo5crendE)
_ZN34_INTERNAL_bd14bf1c_4_k_cu_214087b34cuda3std3__45__cpo5crendE:
	.zero		1
	.type		_ZN34_INTERNAL_bd14bf1c_4_k_cu_214087b34cuda3std6ranges3__45__cpo4prevE,@object
	.size		_ZN34_INTERNAL_bd14bf1c_4_k_cu_214087b34cuda3std6ranges3__45__cpo4prevE,(_ZN34_INTERNAL_bd14bf1c_4_k_cu_214087b34cuda3std6ranges3__45__cpo9iter_moveE - _ZN34_INTERNAL_bd14bf1c_4_k_cu_214087b34cuda3std6ranges3__45__cpo4prevE)
_ZN34_INTERNAL_bd14bf1c_4_k_cu_214087b34cuda3std6ranges3__45__cpo4prevE:
	.zero		1
	.type		_ZN34_INTERNAL_bd14bf1c_4_k_cu_214087b34cuda3std6ranges3__45__cpo9iter_moveE,@object
	.size		_ZN34_INTERNAL_bd14bf1c_4_k_cu_214087b34cuda3std6ranges3__45__cpo9iter_moveE,(_ZN34_INTERNAL_bd14bf1c_4_k_cu_214087b36thrust24THRUST_300001_SM_1000_NS6system6detail10sequential3seqE - _ZN34_INTERNAL_bd14bf1c_4_k_cu_214087b34cuda3std6ranges3__45__cpo9iter_moveE)
_ZN34_INTERNAL_bd14bf1c_4_k_cu_214087b34cuda3std6ranges3__45__cpo9iter_moveE:
	.zero		1
	.type		_ZN34_INTERNAL_bd14bf1c_4_k_cu_214087b36thrust24THRUST_300001_SM_1000_NS6system6detail10sequential3seqE,@object
	.size		_ZN34_INTERNAL_bd14bf1c_4_k_cu_214087b36thrust24THRUST_300001_SM_1000_NS6system6detail10sequential3seqE,(.L_31 - _ZN34_INTERNAL_bd14bf1c_4_k_cu_214087b36thrust24THRUST_300001_SM_1000_NS6system6detail10sequential3seqE)
_ZN34_INTERNAL_bd14bf1c_4_k_cu_214087b36thrust24THRUST_300001_SM_1000_NS6system6detail10sequential3seqE:
	.zero		1
.L_31:


//--------------------- .nv.shared._ZN3cub18CUB_300001_SM_10006detail6reduce18DeviceReduceKernelINS2_10policy_hubIfyN4cuda3__47maximumIfEEE10Policy1000EN6thrust24THRUST_300001_SM_1000_NS10device_ptrIfEEyS8_f14absolute_valueEEvT0_PT3_T1_NS0_13GridEvenShareISJ_EET2_T4_ --------------------------
	.section	.nv.shared._ZN3cub18CUB_300001_SM_10006detail6reduce18DeviceReduceKernelINS2_10policy_hubIfyN4cuda3__47maximumIfEEE10Policy1000EN6thrust24THRUST_300001_SM_1000_NS10device_ptrIfEEyS8_f14absolute_valueEEvT0_PT3_T1_NS0_13GridEvenShareISJ_EET2_T4_,"aw",@nobits
	.sectionflags	@""
	.align	128
.nv.shared._ZN3cub18CUB_300001_SM_10006detail6reduce18DeviceReduceKernelINS2_10policy_hubIfyN4cuda3__47maximumIfEEE10Policy1000EN6thrust24THRUST_300001_SM_1000_NS10device_ptrIfEEyS8_f14absolute_valueEEvT0_PT3_T1_NS0_13GridEvenShareISJ_EET2_T4_:
	.zero		1152


//--------------------- .nv.shared._ZN3cub18CUB_300001_SM_10006detail6reduce28DeviceReduceSingleTileKernelINS2_10policy_hubIfyN4cuda3__47maximumIfEEE10Policy1000EN6thrust24THRUST_300001_SM_1000_NS10device_ptrIfEEPdyS8_df14absolute_valueEEvT0_T1_T2_T3_T4_T6_ --------------------------
	.section	.nv.shared._ZN3cub18CUB_300001_SM_10006detail6reduce28DeviceReduceSingleTileKernelINS2_10policy_hubIfyN4cuda3__47maximumIfEEE10Policy1000EN6thrust24THRUST_300001_SM_1000_NS10device_ptrIfEEPdyS8_df14absolute_valueEEvT0_T1_T2_T3_T4_T6_,"aw",@nobits
	.sectionflags	@""
	.align	128
.nv.shared._ZN3cub18CUB_300001_SM_10006detail6reduce28DeviceReduceSingleTileKernelINS2_10policy_hubIfyN4cuda3__47maximumIfEEE10Policy1000EN6thrust24THRUST_300001_SM_1000_NS10device_ptrIfEEPdyS8_df14absolute_valueEEvT0_T1_T2_T3_T4_T6_:
	.zero		1152


//--------------------- .nv.shared._ZN3cub18CUB_300001_SM_10006detail6reduce28DeviceReduceSingleTileKernelINS2_10policy_hubIfjN4cuda3__47maximumIfEEE10Policy1000EPfPdiS8_dfNS5_3std3__410__identityEEEvT0_T1_T2_T3_T4_T6_ --------------------------
	.section	.nv.shared._ZN3cub18CUB_300001_SM_10006detail6reduce28DeviceReduceSingleTileKernelINS2_10policy_hubIfjN4cuda3__47maximumIfEEE10Policy1000EPfPdiS8_dfNS5_3std3__410__identityEEEvT0_T1_T2_T3_T4_T6_,"aw",@nobits
	.sectionflags	@""
	.align	128
.nv.shared._ZN3cub18CUB_300001_SM_10006detail6reduce28DeviceReduceSingleTileKernelINS2_10policy_hubIfjN4cuda3__47maximumIfEEE10Policy1000EPfPdiS8_dfNS5_3std3__410__identityEEEvT0_T1_T2_T3_T4_T6_:
	.zero		1152


//--------------------- .nv.shared._ZN3cub18CUB_300001_SM_10006detail6reduce18DeviceReduceKernelINS2_10policy_hubIfjN4cuda3__47maximumIfEEE10Policy1000EN6thrust24THRUST_300001_SM_1000_NS10device_ptrIfEEjS8_f14absolute_valueEEvT0_PT3_T1_NS0_13GridEvenShareISJ_EET2_T4_ --------------------------
	.section	.nv.shared._ZN3cub18CUB_300001_SM_10006detail6reduce18DeviceReduceKernelINS2_10policy_hubIfjN4cuda3__47maximumIfEEE10Policy1000EN6thrust24THRUST_300001_SM_1000_NS10device_ptrIfEEjS8_f14absolute_valueEEvT0_PT3_T1_NS0_13GridEvenShareISJ_EET2_T4_,"aw",@nobits
	.sectionflags	@""
	.align	128
.nv.shared._ZN3cub18CUB_300001_SM_10006detail6reduce18DeviceReduceKernelINS2_10policy_hubIfjN4cuda3__47maximumIfEEE10Policy1000EN6thrust24THRUST_300001_SM_1000_NS10device_ptrIfEEjS8_f14absolute_valueEEvT0_PT3_T1_NS0_13GridEvenShareISJ_EET2_T4_:
	.zero		1152


//--------------------- .nv.shared._ZN3cub18CUB_300001_SM_10006detail6reduce28DeviceReduceSingleTileKernelINS2_10policy_hubIfjN4cuda3__47maximumIfEEE10Policy1000EN6thrust24THRUST_300001_SM_1000_NS10device_ptrIfEEPdjS8_df14absolute_valueEEvT0_T1_T2_T3_T4_T6_ --------------------------
	.section	.nv.shared._ZN3cub18CUB_300001_SM_10006detail6reduce28DeviceReduceSingleTileKernelINS2_10policy_hubIfjN4cuda3__47maximumIfEEE10Policy1000EN6thrust24THRUST_300001_SM_1000_NS10device_ptrIfEEPdjS8_df14absolute_valueEEvT0_T1_T2_T3_T4_T6_,"aw",@nobits
	.sectionflags	@""
	.align	128
.nv.shared._ZN3cub18CUB_300001_SM_10006detail6reduce28DeviceReduceSingleTileKernelINS2_10policy_hubIfjN4cuda3__47maximumIfEEE10Policy1000EN6thrust24THRUST_300001_SM_1000_NS10device_ptrIfEEPdjS8_df14absolute_valueEEvT0_T1_T2_T3_T4_T6_:
	.zero		1152


//--------------------- .nv.shared._ZN3cub18CUB_300001_SM_10006detail9transform16transform_kernelINS2_10policy_hubILb1EN4cuda3std3__45tupleIJN6thrust24THRUST_300001_SM_1000_NS10device_ptrIfEEEEEE10policy1000El14soft_thresholdSC_JPfEEEvT0_iT1_T2_DpNS2_10kernel_argIT3_EE --------------------------
	.section	.nv.shared._ZN3cub18CUB_300001_SM_10006detail9transform16transform_kernelINS2_10policy_hubILb1EN4cuda3std3__45tupleIJN6thrust24THRUST_300001_SM_1000_NS10device_ptrIfEEEEEE10policy1000El14soft_thresholdSC_JPfEEEvT0_iT1_T2_DpNS2_10kernel_argIT3_EE,"aw",@nobits
	.sectionflags	@""
	.align	128
	.zero		1024


//--------------------- .nv.shared._ZN3cub18CUB_300001_SM_10006detail9transform16transform_kernelINS2_10policy_hubILb1EN4cuda3std3__45tupleIJN6thrust24THRUST_300001_SM_1000_NS10device_ptrIfEEEEEE10policy1000Ei14soft_thresholdSC_JPfEEEvT0_iT1_T2_DpNS2_10kernel_argIT3_EE --------------------------
	.section	.nv.shared._ZN3cub18CUB_300001_SM_10006detail9transform16transform_kernelINS2_10policy_hubILb1EN4cuda3std3__45tupleIJN6thrust24THRUST_300001_SM_1000_NS10device_ptrIfEEEEEE10policy1000Ei14soft_thresholdSC_JPfEEEvT0_iT1_T2_DpNS2_10kernel_argIT3_EE,"aw",@nobits
	.sectionflags	@""
	.align	128
	.zero		1024


//--------------------- .nv.shared._ZN3cub18CUB_300001_SM_10006detail9transform16transform_kernelINS2_10policy_hubILb1EN4cuda3std3__45tupleIJN6thrust24THRUST_300001_SM_1000_NS10device_ptrIfEESC_EEEE10policy1000El5saxpySC_JPfSH_EEEvT0_iT1_T2_DpNS2_10kernel_argIT3_EE --------------------------
	.section	.nv.shared._ZN3cub18CUB_300001_SM_10006detail9transform16transform_kernelINS2_10policy_hubILb1EN4cuda3std3__45tupleIJN6thrust24THRUST_300001_SM_1000_NS10device_ptrIfEESC_EEEE10policy1000El5saxpySC_JPfSH_EEEvT0_iT1_T2_DpNS2_10kernel_argIT3_EE,"aw",@nobits
	.sectionflags	@""
	.align	128
	.zero		1024


//--------------------- .nv.shared._ZN3cub18CUB_300001_SM_10006detail9transform16transform_kernelINS2_10policy_hubILb1EN4cuda3std3__45tupleIJN6thrust24THRUST_300001_SM_1000_NS10device_ptrIfEESC_EEEE10policy1000Ei5saxpySC_JPfSH_EEEvT0_iT1_T2_DpNS2_10kernel_argIT3_EE --------------------------
	.section	.nv.shared._ZN3cub18CUB_300001_SM_10006detail9transform16transform_kernelINS2_10policy_hubILb1EN4cuda3std3__45tupleIJN6thrust24THRUST_300001_SM_1000_NS10device_ptrIfEESC_EEEE10policy1000Ei5saxpySC_JPfSH_EEEvT0_iT1_T2_DpNS2_10kernel_argIT3_EE,"aw",@nobits
	.sectionflags	@""
	.align	128
	.zero		1024


//--------------------- .nv.shared._ZN3cub18CUB_300001_SM_10006detail9transform16transform_kernelINS2_10policy_hubILb0EN4cuda3std3__45tupleIJN6thrust24THRUST_300001_SM_1000_NS10device_ptrIfEESC_EEEE10policy1000ElNS7_5minusIfEESC_JPfSI_EEEvT0_iT1_T2_DpNS2_10kernel_argIT3_EE --------------------------
	.section	.nv.shared._ZN3cub18CUB_300001_SM_10006detail9transform16transform_kernelINS2_10policy_hubILb0EN4cuda3std3__45tupleIJN6thrust24THRUST_300001_SM_1000_NS10device_ptrIfEESC_EEEE10policy1000ElNS7_5minusIfEESC_JPfSI_EEEvT0_iT1_T2_DpNS2_10kernel_argIT3_EE,"aw",@nobits
	.sectionflags	@""
	.align	128
.nv.shared._ZN3cub18CUB_300001_SM_10006detail9transform16transform_kernelINS2_10policy_hubILb0EN4cuda3std3__45tupleIJN6thrust24THRUST_300001_SM_1000_NS10device_ptrIfEESC_EEEE10policy1000ElNS7_5minusIfEESC_JPfSI_EEEvT0_iT1_T2_DpNS2_10kernel_argIT3_EE:
	.zero		1152


//--------------------- .nv.shared._ZN3cub18CUB_300001_SM_10006detail9transform16transform_kernelINS2_10policy_hubILb0EN4cuda3std3__45tupleIJN6thrust24THRUST_300001_SM_1000_NS10device_ptrIfEESC_EEEE10policy1000EiNS7_5minusIfEESC_JPfSI_EEEvT0_iT1_T2_DpNS2_10kernel_argIT3_EE --------------------------
	.section	.nv.shared._ZN3cub18CUB_300001_SM_10006detail9transform16transform_kernelINS2_10policy_hubILb0EN4cuda3std3__45tupleIJN6thrust24THRUST_300001_SM_1000_NS10device_ptrIfEESC_EEEE10policy1000EiNS7_5minusIfEESC_JPfSI_EEEvT0_iT1_T2_DpNS2_10kernel_argIT3_EE,"aw",@nobits
	.sectionflags	@""
	.align	128
.nv.shared._ZN3cub18CUB_300001_SM_10006detail9transform16transform_kernelINS2_10policy_hubILb0EN4cuda3std3__45tupleIJN6thrust24THRUST_300001_SM_1000_NS10device_ptrIfEESC_EEEE10policy1000EiNS7_5minusIfEESC_JPfSI_EEEvT0_iT1_T2_DpNS2_10kernel_argIT3_EE:
	.zero		1152


//--------------------- .nv.shared._ZN3cub18CUB_300001_SM_10006detail11EmptyKernelIvEEvv --------------------------
	.section	.nv.shared._ZN3cub18CUB_300001_SM_10006detail11EmptyKernelIvEEvv,"aw",@nobits
	.sectionflags	@""
	.align	128
	.zero		1024


//--------------------- .nv.constant0._ZN3cub18CUB_300001_SM_10006detail6reduce28DeviceReduceSingleTileKernelINS2_10policy_hubIfyN4cuda3__47maximumIfEEE10Policy1000EPfPdiS8_dfNS5_3std3__410__identityEEEvT0_T1_T2_T3_T4_T6_ --------------------------
	.section	.nv.constant0._ZN3cub18CUB_300001_SM_10006detail6reduce28DeviceReduceSingleTileKernelINS2_10policy_hubIfyN4cuda3__47maximumIfEEE10Policy1000EPfPdiS8_dfNS5_3std3__410__identityEEEvT0_T1_T2_T3_T4_T6_,"a",@progbits
	.sectionflags	@""
	.align	4
.nv.constant0._ZN3cub18CUB_300001_SM_10006detail6reduce28DeviceReduceSingleTileKernelINS2_10policy_hubIfyN4cuda3__47maximumIfEEE10Policy1000EPfPdiS8_dfNS5_3std3__410__identityEEEvT0_T1_T2_T3_T4_T6_:
	.zero		929


//--------------------- .nv.constant0._ZN3cub18CUB_300001_SM_10006detail6reduce18DeviceReduceKernelINS2_10policy_hubIfyN4cuda3__47maximumIfEEE10Policy1000EN6thrust24THRUST_300001_SM_1000_NS10device_ptrIfEEyS8_f14absolute_valueEEvT0_PT3_T1_NS0_13GridEvenShareISJ_EET2_T4_ --------------------------
	.section	.nv.constant0._ZN3cub18CUB_300001_SM_10006detail6reduce18DeviceReduceKernelINS2_10policy_hubIfyN4cuda3__47maximumIfEEE10Policy1000EN6thrust24THRUST_300001_SM_1000_NS10device_ptrIfEEyS8_f14absolute_valueEEvT0_PT3_T1_NS0_13GridEvenShareISJ_EET2_T4_,"a",@progbits
	.sectionflags	@""
	.align	4
.nv.constant0._ZN3cub18CUB_300001_SM_10006detail6reduce18DeviceReduceKernelINS2_10policy_hubIfyN4cuda3__47maximumIfEEE10Policy1000EN6thrust24THRUST_300001_SM_1000_NS10device_ptrIfEEyS8_f14absolute_valueEEvT0_PT3_T1_NS0_13GridEvenShareISJ_EET2_T4_:
	.zero		994


//--------------------- .nv.constant0._ZN3cub18CUB_300001_SM_10006detail6reduce28DeviceReduceSingleTileKernelINS2_10policy_hubIfyN4cuda3__47maximumIfEEE10Policy1000EN6thrust24THRUST_300001_SM_1000_NS10device_ptrIfEEPdyS8_df14absolute_valueEEvT0_T1_T2_T3_T4_T6_ --------------------------
	.section	.nv.constant0._ZN3cub18CUB_300001_SM_10006detail6reduce28DeviceReduceSingleTileKernelINS2_10policy_hubIfyN4cuda3__47maximumIfEEE10Policy1000EN6thrust24THRUST_300001_SM_1000_NS10device_ptrIfEEPdyS8_df14absolute_valueEEvT0_T1_T2_T3_T4_T6_,"a",@progbits
	.sectionflags	@""
	.align	4
.nv.constant0._ZN3cub18CUB_300001_SM_10006detail6reduce28DeviceReduceSingleTileKernelINS2_10policy_hubIfyN4cuda3__47maximumIfEEE10Policy1000EN6thrust24THRUST_300001_SM_1000_NS10device_ptrIfEEPdyS8_df14absolute_valueEEvT0_T1_T2_T3_T4_T6_:
	.zero		937


//--------------------- .nv.constant0._ZN3cub18CUB_300001_SM_10006detail6reduce28DeviceReduceSingleTileKernelINS2_10policy_hubIfjN4cuda3__47maximumIfEEE10Policy1000EPfPdiS8_dfNS5_3std3__410__identityEEEvT0_T1_T2_T3_T4_T6_ --------------------------
	.section	.nv.constant0._ZN3cub18CUB_300001_SM_10006detail6reduce28DeviceReduceSingleTileKernelINS2_10policy_hubIfjN4cuda3__47maximumIfEEE10Policy1000EPfPdiS8_dfNS5_3std3__410__identityEEEvT0_T1_T2_T3_T4_T6_,"a",@progbits
	.sectionflags	@""
	.align	4
.nv.constant0._ZN3cub18CUB_300001_SM_10006detail6reduce28DeviceReduceSingleTileKernelINS2_10policy_hubIfjN4cuda3__47maximumIfEEE10Policy1000EPfPdiS8_dfNS5_3std3__410__identityEEEvT0_T1_T2_T3_T4_T6_:
	.zero		929


//--------------------- .nv.constant0._ZN3cub18CUB_300001_SM_10006detail6reduce18DeviceReduceKernelINS2_10policy_hubIfjN4cuda3__47maximumIfEEE10Policy1000EN6thrust24THRUST_300001_SM_1000_NS10device_ptrIfEEjS8_f14absolute_valueEEvT0_PT3_T1_NS0_13GridEvenShareISJ_EET2_T4_ --------------------------
	.section	.nv.constant0._ZN3cub18CUB_300001_SM_10006detail6reduce18DeviceReduceKernelINS2_10policy_hubIfjN4cuda3__47maximumIfEEE10Policy1000EN6thrust24THRUST_300001_SM_1000_NS10device_ptrIfEEjS8_f14absolute_valueEEvT0_PT3_T1_NS0_13GridEvenShareISJ_EET2_T4_,"a",@progbits
	.sectionflags	@""
	.align	4
.nv.constant0._ZN3cub18CUB_300001_SM_10006detail6reduce18DeviceReduceKernelINS2_10policy_hubIfjN4cuda3__47maximumIfEEE10Policy1000EN6thrust24THRUST_300001_SM_1000_NS10device_ptrIfEEjS8_f14absolute_valueEEvT0_PT3_T1_NS0_13GridEvenShareISJ_EET2_T4_:
	.zero		958


//--------------------- .nv.constant0._ZN3cub18CUB_300001_SM_10006detail6reduce28DeviceReduceSingleTileKernelINS2_10policy_hubIfjN4cuda3__47maximumIfEEE10Policy1000EN6thrust24THRUST_300001_SM_1000_NS10device_ptrIfEEPdjS8_df14absolute_valueEEvT0_T1_T2_T3_T4_T6_ --------------------------
	.section	.nv.constant0._ZN3cub18CUB_300001_SM_10006detail6reduce28DeviceReduceSingleTileKernelINS2_10policy_hubIfjN4cuda3__47maximumIfEEE10Policy1000EN6thrust24THRUST_300001_SM_1000_NS10device_ptrIfEEPdjS8_df14absolute_valueEEvT0_T1_T2_T3_T4_T6_,"a",@progbits
	.sectionflags	@""
	.align	4
.nv.constant0._ZN3cub18CUB_300001_SM_10006detail6reduce28DeviceReduceSingleTileKernelINS2_10policy_hubIfjN4cuda3__47maximumIfEEE10Policy1000EN6thrust24THRUST_300001_SM_1000_NS10device_ptrIfEEPdjS8_df14absolute_valueEEvT0_T1_T2_T3_T4_T6_:
	.zero		929


//--------------------- .nv.constant0._ZN3cub18CUB_300001_SM_10006detail9transform16transform_kernelINS2_10policy_hubILb1EN4cuda3std3__45tupleIJN6thrust24THRUST_300001_SM_1000_NS10device_ptrIfEEEEEE10policy1000El14soft_thresholdSC_JPfEEEvT0_iT1_T2_DpNS2_10kernel_argIT3_EE --------------------------
	.section	.nv.constant0._ZN3cub18CUB_300001_SM_10006detail9transform16transform_kernelINS2_10policy_hubILb1EN4cuda3std3__45tupleIJN6thrust24THRUST_300001_SM_1000_NS10device_ptrIfEEEEEE10policy1000El14soft_thresholdSC_JPfEEEvT0_iT1_T2_DpNS2_10kernel_argIT3_EE,"a",@progbits
	.sectionflags	@""
	.align	4
.nv.constant0._ZN3cub18CUB_300001_SM_10006detail9transform16transform_kernelINS2_10policy_hubILb1EN4cuda3std3__45tupleIJN6thrust24THRUST_300001_SM_1000_NS10device_ptrIfEEEEEE10policy1000El14soft_thresholdSC_JPfEEEvT0_iT1_T2_DpNS2_10kernel_argIT3_EE:
	.zero		936


//--------------------- .nv.constant0._ZN3cub18CUB_300001_SM_10006detail9transform16transform_kernelINS2_10policy_hubILb1EN4cuda3std3__45tupleIJN6thrust24THRUST_300001_SM_1000_NS10device_ptrIfEEEEEE10policy1000Ei14soft_thresholdSC_JPfEEEvT0_iT1_T2_DpNS2_10kernel_argIT3_EE --------------------------
	.section	.nv.constant0._ZN3cub18CUB_300001_SM_10006detail9transform16transform_kernelINS2_10policy_hubILb1EN4cuda3std3__45tupleIJN6thrust24THRUST_300001_SM_1000_NS10device_ptrIfEEEEEE10policy1000Ei14soft_thresholdSC_JPfEEEvT0_iT1_T2_DpNS2_10kernel_argIT3_EE,"a",@progbits
	.sectionflags	@""
	.align	4
.nv.constant0._ZN3cub18CUB_300001_SM_10006detail9transform16transform_kernelINS2_10policy_hubILb1EN4cuda3std3__45tupleIJN6thrust24THRUST_300001_SM_1000_NS10device_ptrIfEEEEEE10policy1000Ei14soft_thresholdSC_JPfEEEvT0_iT1_T2_DpNS2_10kernel_argIT3_EE:
	.zero		936


//--------------------- .nv.constant0._ZN3cub18CUB_300001_SM_10006detail9transform16transform_kernelINS2_10policy_hubILb1EN4cuda3std3__45tupleIJN6thrust24THRUST_300001_SM_1000_NS10device_ptrIfEESC_EEEE10policy1000El5saxpySC_JPfSH_EEEvT0_iT1_T2_DpNS2_10kernel_argIT3_EE --------------------------
	.section	.nv.constant0._ZN3cub18CUB_300001_SM_10006detail9transform16transform_kernelINS2_10policy_hubILb1EN4cuda3std3__45tupleIJN6thrust24THRUST_300001_SM_1000_NS10device_ptrIfEESC_EEEE10policy1000El5saxpySC_JPfSH_EEEvT0_iT1_T2_DpNS2_10kernel_argIT3_EE,"a",@progbits
	.sectionflags	@""
	.align	4
.nv.constant0._ZN3cub18CUB_300001_SM_10006detail9transform16transform_kernelINS2_10policy_hubILb1EN4cuda3std3__45tupleIJN6thrust24THRUST_300001_SM_1000_NS10device_ptrIfEESC_EEEE10policy1000El5saxpySC_JPfSH_EEEvT0_iT1_T2_DpNS2_10kernel_argIT3_EE:
	.zero		952


//--------------------- .nv.constant0._ZN3cub18CUB_300001_SM_10006detail9transform16transform_kernelINS2_10policy_hubILb1EN4cuda3std3__45tupleIJN6thrust24THRUST_300001_SM_1000_NS10device_ptrIfEESC_EEEE10policy1000Ei5saxpySC_JPfSH_EEEvT0_iT1_T2_DpNS2_10kernel_argIT3_EE --------------------------
	.section	.nv.constant0._ZN3cub18CUB_300001_SM_10006detail9transform16transform_kernelINS2_10policy_hubILb1EN4cuda3std3__45tupleIJN6thrust24THRUST_300001_SM_1000_NS10device_ptrIfEESC_EEEE10policy1000Ei5saxpySC_JPfSH_EEEvT0_iT1_T2_DpNS2_10kernel_argIT3_EE,"a",@progbits
	.sectionflags	@""
	.align	4
.nv.constant0._ZN3cub18CUB_300001_SM_10006detail9transform16transform_kernelINS2_10policy_hubILb1EN4cuda3std3__45tupleIJN6thrust24THRUST_300001_SM_1000_NS10device_ptrIfEESC_EEEE10policy1000Ei5saxpySC_JPfSH_EEEvT0_iT1_T2_DpNS2_10kernel_argIT3_EE:
	.zero		952


//--------------------- .nv.constant0._ZN3cub18CUB_300001_SM_10006detail9transform16transform_kernelINS2_10policy_hubILb0EN4cuda3std3__45tupleIJN6thrust24THRUST_300001_SM_1000_NS10device_ptrIfEESC_EEEE10policy1000ElNS7_5minusIfEESC_JPfSI_EEEvT0_iT1_T2_DpNS2_10kernel_argIT3_EE --------------------------
	.section	.nv.constant0._ZN3cub18CUB_300001_SM_10006detail9transform16transform_kernelINS2_10policy_hubILb0EN4cuda3std3__45tupleIJN6thrust24THRUST_300001_SM_1000_NS10device_ptrIfEESC_EEEE10policy1000ElNS7_5minusIfEESC_JPfSI_EEEvT0_iT1_T2_DpNS2_10kernel_argIT3_EE,"a",@progbits
	.sectionflags	@""
	.align	4
.nv.constant0._ZN3cub18CUB_300001_SM_10006detail9transform16transform_kernelINS2_10policy_hubILb0EN4cuda3std3__45tupleIJN6thrust24THRUST_300001_SM_1000_NS10device_ptrIfEESC_EEEE10policy1000ElNS7_5minusIfEESC_JPfSI_EEEvT0_iT1_T2_DpNS2_10kernel_argIT3_EE:
	.zero		952


//--------------------- .nv.constant0._ZN3cub18CUB_300001_SM_10006detail9transform16transform_kernelINS2_10policy_hubILb0EN4cuda3std3__45tupleIJN6thrust24THRUST_300001_SM_1000_NS10device_ptrIfEESC_EEEE10policy1000EiNS7_5minusIfEESC_JPfSI_EEEvT0_iT1_T2_DpNS2_10kernel_argIT3_EE --------------------------
	.section	.nv.constant0._ZN3cub18CUB_300001_SM_10006detail9transform16transform_kernelINS2_10policy_hubILb0EN4cuda3std3__45tupleIJN6thrust24THRUST_300001_SM_1000_NS10device_ptrIfEESC_EEEE10policy1000EiNS7_5minusIfEESC_JPfSI_EEEvT0_iT1_T2_DpNS2_10kernel_argIT3_EE,"a",@progbits
	.sectionflags	@""
	.align	4
.nv.constant0._ZN3cub18CUB_300001_SM_10006detail9transform16transform_kernelINS2_10policy_hubILb0EN4cuda3std3__45tupleIJN6thrust24THRUST_300001_SM_1000_NS10device_ptrIfEESC_EEEE10policy1000EiNS7_5minusIfEESC_JPfSI_EEEvT0_iT1_T2_DpNS2_10kernel_argIT3_EE:
	.zero		952


//--------------------- .nv.constant0._ZN3cub18CUB_300001_SM_10006detail11EmptyKernelIvEEvv --------------------------
	.section	.nv.constant0._ZN3cub18CUB_300001_SM_10006detail11EmptyKernelIvEEvv,"a",@progbits
	.sectionflags	@""
	.align	4
.nv.constant0._ZN3cub18CUB_300001_SM_10006detail11EmptyKernelIvEEvv:
	.zero		896


//--------------------- SYMBOLS --------------------------

	.type		.nv.reservedSmem.offset0,@object
	.size		.nv.reservedSmem.offset0,0x4
	.type		.nv.reservedSmem.cap,@object
	.size		.nv.reservedSmem.cap,0x4
